def matmul_kernel(
    a_ptr,
    b_ptr,
    c_ptr,
    M,
    N,
    K,
    stride_am,
    stride_ak,
    stride_bk,
    stride_bn,
    stride_cm,
    stride_cn,
    BLOCK_M: tl.constexpr,
    BLOCK_N: tl.constexpr,
    BLOCK_K: tl.constexpr,
    GROUP_M: tl.constexpr,
):
    pid = tl.program_id(axis=0)
    num_pid_m = tl.cdiv(M, BLOCK_M)
    num_pid_n = tl.cdiv(N, BLOCK_N)
    num_pid_in_group = GROUP_M * num_pid_n
    group_id = pid // num_pid_in_group
    first_pid_m = group_id * GROUP_M
    group_size_m = min(num_pid_m - first_pid_m, GROUP_M)
    pid_m = first_pid_m + ((pid % num_pid_in_group) % group_size_m)
    pid_n = (pid % num_pid_in_group) // group_size_m

    offs_am = (pid_m * BLOCK_M + tl.arange(0, BLOCK_M)) % M
    offs_bn = (pid_n * BLOCK_N + tl.arange(0, BLOCK_N)) % N
    offs_k = tl.arange(0, BLOCK_K)
    a_ptrs = a_ptr + offs_am[:, None] * stride_am + offs_k[None, :] * stride_ak
    b_ptrs = b_ptr + offs_k[:, None] * stride_bk + offs_bn[None, :] * stride_bn

    acc = tl.zeros((BLOCK_M, BLOCK_N), dtype=tl.float32)
    for kk in range(0, tl.cdiv(K, BLOCK_K)):
        a = tl.load(a_ptrs, mask=offs_k[None, :] < K - kk * BLOCK_K, other=0.0)
        b = tl.load(b_ptrs, mask=offs_k[:, None] < K - kk * BLOCK_K, other=0.0)
        acc = tl.dot(a, b, acc)
        a_ptrs += BLOCK_K * stride_ak
        b_ptrs += BLOCK_K * stride_bk

    c = acc.to(c_ptr.dtype.element_ty)
    offs_cm = pid_m * BLOCK_M + tl.arange(0, BLOCK_M)
    offs_cn = pid_n * BLOCK_N + tl.arange(0, BLOCK_N)
    c_ptrs = c_ptr + offs_cm[:, None] * stride_cm + offs_cn[None, :] * stride_cn
    mask = (offs_cm[:, None] < M) & (offs_cn[None, :] < N)
    tl.store(c_ptrs, c, mask=mask)

# config = {"BLOCK_K": 128, "BLOCK_M": 128, "BLOCK_N": 256, "GROUP_M": 8, "arch": "sm_100", "dtype": "bf16", "num_ctas": 1, "num_stages": 3, "num_warps": 8}
# arch = sm_100


// ===== COMPILED SASS (sm_100a) =====

	.target	sm_100a

	.elftype	@"ET_EXEC"


//--------------------- .note.nv.tkinfo           --------------------------
	.section	.note.nv.tkinfo,"",@"SHT_NOTE"
	.sectionflags	@"SHF_NOTE_NV_TKINFO"
	.tkinfo
        /*0018*/ 	.word	0x00000081
        /*0030*/ 	.string	""
        /*0030*/ 	.string	"ptxas-blackwell"
        /*0030*/ 	.string	"Cuda compilation tools, release 12.9, V12.9.86"
        /*0030*/ 	.string	"Build cuda_12.9.r12.9/compiler.36037853_0"
        /*0030*/ 	.string	"-v  -suppress-debug-info  -lineinfo  -arch sm_100a "



//--------------------- .note.nv.cuver            --------------------------
	.section	.note.nv.cuver,"",@"SHT_NOTE"
	.sectionflags	@"SHF_NOTE_NV_CUVER"
        /*0018*/ 	.short	0x0001
        /*001a*/ 	.short	0x0064
        /*001c*/ 	.short	0x0001
        /*001e*/ 	.short	0x0000
        /*0020*/ 	.short	0x0001
        /*0022*/ 	.short	0x0000


//--------------------- .nv.info                  --------------------------
	.section	.nv.info,"",@"SHT_CUDA_INFO"
	.align	4


	//----- nvinfo : EIATTR_REGCOUNT
	.align		4
        /*0000*/ 	.byte	0x04, 0x2f
        /*0002*/ 	.short	(.L_4 - .L_3)
	.align		4
.L_3:
        /*0004*/ 	.word	index@(matmul_kernel)
        /*0008*/ 	.word	0x000000ff


	//----- nvinfo : EIATTR_FRAME_SIZE
	.align		4
.L_4:
        /*000c*/ 	.byte	0x04, 0x11
        /*000e*/ 	.short	(.L_6 - .L_5)
	.align		4
.L_5:
        /*0010*/ 	.word	index@($__internal_2_$__cuda_sm10x_tcgen05_guardrail_trap_unallocated_columns_being_dealloced)
        /*0014*/ 	.word	0x000007e8


	//----- nvinfo : EIATTR_FRAME_SIZE
	.align		4
.L_6:
        /*0018*/ 	.byte	0x04, 0x11
        /*001a*/ 	.short	(.L_8 - .L_7)
	.align		4
.L_7:
        /*001c*/ 	.word	index@($__internal_1_$__cuda_sm10x_tcgen05_guardrail_trap_phase_invalid_during_alloc)
        /*0020*/ 	.word	0x000007e8


	//----- nvinfo : EIATTR_FRAME_SIZE
	.align		4
.L_8:
        /*0024*/ 	.byte	0x04, 0x11
        /*0026*/ 	.short	(.L_10 - .L_9)
	.align		4
.L_9:
        /*0028*/ 	.word	index@($__internal_0_$__cuda_sm10x_tcgen05_guardrail_trap_col_being_dealloced_not_returned_by_alloc)
        /*002c*/ 	.word	0x000007e8


	//----- nvinfo : EIATTR_FRAME_SIZE
	.align		4
.L_10:
        /*0030*/ 	.byte	0x04, 0x11
        /*0032*/ 	.short	(.L_12 - .L_11)
	.align		4
.L_11:
        /*0034*/ 	.word	index@(matmul_kernel)
        /*0038*/ 	.word	0x000007e8


	//----- nvinfo : EIATTR_MIN_STACK_SIZE
	.align		4
.L_12:
        /*003c*/ 	.byte	0x04, 0x12
        /*003e*/ 	.short	(.L_14 - .L_13)
	.align		4
.L_13:
        /*0040*/ 	.word	index@(matmul_kernel)
        /*0044*/ 	.word	0x000007e8
.L_14:


//--------------------- .nv.info.matmul_kernel    --------------------------
	.section	.nv.info.matmul_kernel,"",@"SHT_CUDA_INFO"
	.sectionflags	@""
	.align	4


	//----- nvinfo : EIATTR_CUDA_API_VERSION
	.align		4
        /*0000*/ 	.byte	0x04, 0x37
        /*0002*/ 	.short	(.L_16 - .L_15)
.L_15:
        /*0004*/ 	.word	0x00000081


	//----- nvinfo : EIATTR_KPARAM_INFO
	.align		4
.L_16:
        /*0008*/ 	.byte	0x04, 0x17
        /*000a*/ 	.short	(.L_18 - .L_17)
.L_17:
        /*000c*/ 	.word	0x00000000
        /*0010*/ 	.short	0x000d
        /*0012*/ 	.short	0x0048
        /*0014*/ 	.byte	0x00, 0xf4, 0x21, 0x00


	//----- nvinfo : EIATTR_KPARAM_INFO
	.align		4
.L_18:
        /*0018*/ 	.byte	0x04, 0x17
        /*001a*/ 	.short	(.L_20 - .L_19)
.L_19:
        /*001c*/ 	.word	0x00000000
        /*0020*/ 	.short	0x000c
        /*0022*/ 	.short	0x0040
        /*0024*/ 	.byte	0x00, 0xf4, 0x21, 0x00


	//----- nvinfo : EIATTR_KPARAM_INFO
	.align		4
.L_20:
        /*0028*/ 	.byte	0x04, 0x17
        /*002a*/ 	.short	(.L_22 - .L_21)
.L_21:
        /*002c*/ 	.word	0x00000000
        /*0030*/ 	.short	0x000b
        /*0032*/ 	.short	0x0038
        /*0034*/ 	.byte	0x00, 0xf0, 0x11, 0x00


	//----- nvinfo : EIATTR_KPARAM_INFO
	.align		4
.L_22:
        /*0038*/ 	.byte	0x04, 0x17
        /*003a*/ 	.short	(.L_24 - .L_23)
.L_23:
        /*003c*/ 	.word	0x00000000
        /*0040*/ 	.short	0x000a
        /*0042*/ 	.short	0x0034
        /*0044*/ 	.byte	0x00, 0xf0, 0x11, 0x00


	//----- nvinfo : EIATTR_KPARAM_INFO
	.align		4
.L_24:
        /*0048*/ 	.byte	0x04, 0x17
        /*004a*/ 	.short	(.L_26 - .L_25)
.L_25:
        /*004c*/ 	.word	0x00000000
        /*0050*/ 	.short	0x0009
        /*0052*/ 	.short	0x0030
        /*0054*/ 	.byte	0x00, 0xf0, 0x11, 0x00


	//----- nvinfo : EIATTR_KPARAM_INFO
	.align		4
.L_26:
        /*0058*/ 	.byte	0x04, 0x17
        /*005a*/ 	.short	(.L_28 - .L_27)
.L_27:
        /*005c*/ 	.word	0x00000000
        /*0060*/ 	.short	0x0008
        /*0062*/ 	.short	0x002c
        /*0064*/ 	.byte	0x00, 0xf0, 0x11, 0x00


	//----- nvinfo : EIATTR_KPARAM_INFO
	.align		4
.L_28:
        /*0068*/ 	.byte	0x04, 0x17
        /*006a*/ 	.short	(.L_30 - .L_29)
.L_29:
        /*006c*/ 	.word	0x00000000
        /*0070*/ 	.short	0x0007
        /*0072*/ 	.short	0x0028
        /*0074*/ 	.byte	0x00, 0xf0, 0x11, 0x00


	//----- nvinfo : EIATTR_KPARAM_INFO
	.align		4
.L_30:
        /*0078*/ 	.byte	0x04, 0x17
        /*007a*/ 	.short	(.L_32 - .L_31)
.L_31:
        /*007c*/ 	.word	0x00000000
        /*0080*/ 	.short	0x0006
        /*0082*/ 	.short	0x0024
        /*0084*/ 	.byte	0x00, 0xf0, 0x11, 0x00


	//----- nvinfo : EIATTR_KPARAM_INFO
	.align		4
.L_32:
        /*0088*/ 	.byte	0x04, 0x17
        /*008a*/ 	.short	(.L_34 - .L_33)
.L_33:
        /*008c*/ 	.word	0x00000000
        /*0090*/ 	.short	0x0005
        /*0092*/ 	.short	0x0020
        /*0094*/ 	.byte	0x00, 0xf0, 0x11, 0x00


	//----- nvinfo : EIATTR_KPARAM_INFO
	.align		4
.L_34:
        /*0098*/ 	.byte	0x04, 0x17
        /*009a*/ 	.short	(.L_36 - .L_35)
.L_35:
        /*009c*/ 	.word	0x00000000
        /*00a0*/ 	.short	0x0004
        /*00a2*/ 	.short	0x001c
        /*00a4*/ 	.byte	0x00, 0xf0, 0x11, 0x00


	//----- nvinfo : EIATTR_KPARAM_INFO
	.align		4
.L_36:
        /*00a8*/ 	.byte	0x04, 0x17
        /*00aa*/ 	.short	(.L_38 - .L_37)
.L_37:
        /*00ac*/ 	.word	0x00000000
        /*00b0*/ 	.short	0x0003
        /*00b2*/ 	.short	0x0018
        /*00b4*/ 	.byte	0x00, 0xf0, 0x11, 0x00


	//----- nvinfo : EIATTR_KPARAM_INFO
	.align		4
.L_38:
        /*00b8*/ 	.byte	0x04, 0x17
        /*00ba*/ 	.short	(.L_40 - .L_39)
.L_39:
        /*00bc*/ 	.word	0x00000000
        /*00c0*/ 	.short	0x0002
        /*00c2*/ 	.short	0x0010
        /*00c4*/ 	.byte	0x00, 0xf4, 0x21, 0x00


	//----- nvinfo : EIATTR_KPARAM_INFO
	.align		4
.L_40:
        /*00c8*/ 	.byte	0x04, 0x17
        /*00ca*/ 	.short	(.L_42 - .L_41)
.L_41:
        /*00cc*/ 	.word	0x00000000
        /*00d0*/ 	.short	0x0001
        /*00d2*/ 	.short	0x0008
        /*00d4*/ 	.byte	0x00, 0xf4, 0x21, 0x00


	//----- nvinfo : EIATTR_KPARAM_INFO
	.align		4
.L_42:
        /*00d8*/ 	.byte	0x04, 0x17
        /*00da*/ 	.short	(.L_44 - .L_43)
.L_43:
        /*00dc*/ 	.word	0x00000000
        /*00e0*/ 	.short	0x0000
        /*00e2*/ 	.short	0x0000
        /*00e4*/ 	.byte	0x00, 0xf4, 0x21, 0x00


	//----- nvinfo : EIATTR_AT_ENTRY_FRAGMENTS
	.align		4
.L_44:
        /*00e8*/ 	.byte	0x04, 0x4f
        /*00ea*/ 	.short	(.L_46 - .L_45)


	//   ....[0]....
.L_45:
        /*00ec*/ 	.word	0x00000004


	//----- nvinfo : EIATTR_RESERVED_SMEM_USED
	.align		4
.L_46:
        /*00f0*/ 	.byte	0x01, 0x41
	.zero		2


	//----- nvinfo : EIATTR_SPARSE_MMA_MASK
	.align		4
        /*00f4*/ 	.byte	0x03, 0x50
        /*00f6*/ 	.short	0x0000


	//----- nvinfo : EIATTR_TCGEN05_1CTA_USED
	.align		4
        /*00f8*/ 	.byte	0x01, 0x51
	.zero		2


	//----- nvinfo : EIATTR_MAXREG_COUNT
	.align		4
        /*00fc*/ 	.byte	0x03, 0x1b
        /*00fe*/ 	.short	0x00ff


	//----- nvinfo : EIATTR_NUM_BARRIERS
	.align		4
        /*0100*/ 	.byte	0x02, 0x4c
        /*0102*/ 	.byte	0x01
	.zero		1


	//----- nvinfo : EIATTR_ANNOTATIONS
	.align		4
        /*0104*/ 	.byte	0x04, 0x55
        /*0106*/ 	.short	(.L_48 - .L_47)


	//   ....[0]....
.L_47:
        /*0108*/ 	.word	0x00000001
        /*010c*/ 	.byte	0xc0, 0x0a, 0x00, 0x00, 0x01, 0x00, 0x00, 0x00, 0x50, 0x0b, 0x00, 0x00, 0x01, 0x00, 0x00, 0x00
        /* <DEDUP_REMOVED lines=715> */
        /*2dcc*/ 	.byte	0x30, 0xe6, 0x01, 0x00


	//----- nvinfo : EIATTR_INT_WARP_WIDE_INSTR_OFFSETS
	.align		4
.L_48:
        /*2dd0*/ 	.byte	0x04, 0x31
        /*2dd2*/ 	.short	(.L_50 - .L_49)


	//   ....[0]....
.L_49:
        /*2dd4*/ 	.word	0x000023c0


	//   ....[1]....
        /*2dd8*/ 	.word	0x000023d0


	//   ....[2]....
        /*2ddc*/ 	.word	0x0000bce0


	//   ....[3]....
        /*2de0*/ 	.word	0x0001ead0


	//   ....[4]....
        /*2de4*/ 	.word	0x0001eb20


	//----- nvinfo : EIATTR_COOP_GROUP_MASK_REGIDS
	.align		4
.L_50:
        /*2de8*/ 	.byte	0x04, 0x29
        /*2dea*/ 	.short	(.L_52 - .L_51)


	//   ....[0]....
.L_51:
        /*2dec*/ 	.word	0xffffffff


	//   ....[1]....
        /*2df0*/ 	.word	0xffffffff


	//   ....[2]....
        /*2df4*/ 	.word	0xffffffff


	//   ....[3]....
        /*2df8*/ 	.word	0xffffffff


	//----- nvinfo : EIATTR_COOP_GROUP_INSTR_OFFSETS
	.align		4
.L_52:
        /*2dfc*/ 	.byte	0x04, 0x28
        /*2dfe*/ 	.short	(.L_54 - .L_53)


	//   ....[0]....
.L_53:
        /*2e00*/ 	.word	0x00000070


	//   ....[1]....
        /*2e04*/ 	.word	0x00000330


	//   ....[2]....
        /*2e08*/ 	.word	0x0001e960


	//   ....[3]....
        /*2e0c*/ 	.word	0x0001ebd0


	//----- nvinfo : EIATTR_VRC_CTA_INIT_COUNT
	.align		4
.L_54:
        /*2e10*/ 	.byte	0x02, 0x4a
        /*2e12*/ 	.byte	0x80
	.zero		1


	//----- nvinfo : EIATTR_MBARRIER_INSTR_OFFSETS
	.align		4
        /*2e14*/ 	.byte	0x04, 0x39
        /*2e16*/ 	.short	(.L_56 - .L_55)


	//   ....[0]....
.L_55:
        /*2e18*/ 	.word	0x00002580
        /*2e1c*/ 	.word	0x000000ff
        /*2e20*/ 	.word	0x00000000
        /*2e24*/ 	.short	0x0100
        /*2e26*/ 	.byte	0x08
	.zero		1


	//   ....[1]....
        /*2e28*/ 	.word	0x0000bd00
        /*2e2c*/ 	.word	0x000000ff
        /*2e30*/ 	.word	0x00030008
        /*2e34*/ 	.short	0x0100
        /*2e36*/ 	.byte	0x0a
	.zero		1


	//   ....[2]....
        /*2e38*/ 	.word	0x00013f90
        /*2e3c*/ 	.word	0x000000ff
        /*2e40*/ 	.word	0x00000000
        /*2e44*/ 	.short	0x010a
        /*2e46*/ 	.byte	0x08
	.zero		1


	//   ....[3]....
        /*2e48*/ 	.word	0x0001a7b0
        /*2e4c*/ 	.word	0x000000ff
        /*2e50*/ 	.word	0x00000000
        /*2e54*/ 	.short	0x010a
        /*2e56*/ 	.byte	0x08
	.zero		1


	//   ....[4]....
        /*2e58*/ 	.word	0x0001a950
        /*2e5c*/ 	.word	0x000000ff
        /*2e60*/ 	.word	0x00030000
        /*2e64*/ 	.short	0x0108
        /*2e66*/ 	.byte	0x0a
	.zero		1


	//   ....[5]....
        /*2e68*/ 	.word	0x0001a970
        /*2e6c*/ 	.word	0x000000ff
        /*2e70*/ 	.word	0x00030008
        /*2e74*/ 	.short	0x0108
        /*2e76*/ 	.byte	0x0a
	.zero		1


	//   ....[6]....
        /*2e78*/ 	.word	0x0001ebf0
        /*2e7c*/ 	.word	0x000000ff
        /*2e80*/ 	.word	0x00000000
        /*2e84*/ 	.short	0x010a
        /*2e86*/ 	.byte	0x08
	.zero		1


	//   ....[7]....
        /*2e88*/ 	.word	0x0001ec20
        /*2e8c*/ 	.word	0x000000ff
        /*2e90*/ 	.word	0x00000000
        /*2e94*/ 	.short	0x010a
        /*2e96*/ 	.byte	0x08
	.zero		1


	//----- nvinfo : EIATTR_NUM_MBARRIERS
	.align		4
.L_56:
        /*2e98*/ 	.byte	0x03, 0x38
        /*2e9a*/ 	.short	0x0002


	//----- nvinfo : EIATTR_EXIT_INSTR_OFFSETS
	.align		4
        /*2e9c*/ 	.byte	0x04, 0x1c
        /*2e9e*/ 	.short	(.L_58 - .L_57)


	//   ....[0]....
.L_57:
        /*2ea0*/ 	.word	0x0001ebe0


	//----- nvinfo : EIATTR_REQNTID
	.align		4
.L_58:
        /*2ea4*/ 	.byte	0x04, 0x10
        /*2ea6*/ 	.short	(.L_60 - .L_59)
.L_59:
        /*2ea8*/ 	.word	0x00000100
        /*2eac*/ 	.word	0x00000001
        /*2eb0*/ 	.word	0x00000001


	//----- nvinfo : EIATTR_CRS_STACK_SIZE
	.align		4
.L_60:
        /*2eb4*/ 	.byte	0x04, 0x1e
        /*2eb6*/ 	.short	(.L_62 - .L_61)
.L_61:
        /*2eb8*/ 	.word	0x00000000


	//----- nvinfo : EIATTR_CBANK_PARAM_SIZE
	.align		4
.L_62:
        /*2ebc*/ 	.byte	0x03, 0x19
        /*2ebe*/ 	.short	0x0050


	//----- nvinfo : EIATTR_PARAM_CBANK
	.align		4
        /*2ec0*/ 	.byte	0x04, 0x0a
        /*2ec2*/ 	.short	(.L_64 - .L_63)
	.align		4
.L_63:
        /*2ec4*/ 	.word	index@(.nv.constant0.matmul_kernel)
        /*2ec8*/ 	.short	0x0380
        /*2eca*/ 	.short	0x0050


	//----- nvinfo : EIATTR_SW_WAR
	.align		4
.L_64:
        /*2ecc*/ 	.byte	0x04, 0x36
        /*2ece*/ 	.short	(.L_66 - .L_65)
.L_65:
        /*2ed0*/ 	.word	0x00000008
.L_66:


//--------------------- .nv.compat                --------------------------
	.section	.nv.compat,"",@"SHT_CUDA_COMPAT_INFO"
	.align	4
        /*0000*/ 	.byte	0x02, 0x02, 0x02, 0x00, 0x02, 0x05, 0x05, 0x00, 0x02, 0x03, 0x00, 0x00, 0x02, 0x06, 0x01, 0x00


//--------------------- .nv.callgraph             --------------------------
	.section	.nv.callgraph,"",@"SHT_CUDA_CALLGRAPH"
	.align	4
	.sectionentsize	8
	.align		4
        /*0000*/ 	.word	0x00000000
	.align		4
        /*0004*/ 	.word	0xffffffff
	.align		4
        /*0008*/ 	.word	0x00000000
	.align		4
        /*000c*/ 	.word	0xfffffffe
	.align		4
        /*0010*/ 	.word	0x00000000
	.align		4
        /*0014*/ 	.word	0xfffffffd
	.align		4
        /*0018*/ 	.word	0x00000000
	.align		4
        /*001c*/ 	.word	0xfffffffc


//--------------------- .text.matmul_kernel       --------------------------
	.section	.text.matmul_kernel,"ax",@progbits
	.align	128
        .global         matmul_kernel
        .type           matmul_kernel,@function
        .size           matmul_kernel,(.L_x_20 - matmul_kernel)
        .other          matmul_kernel,@"STO_CUDA_ENTRY STV_DEFAULT"
matmul_kernel:
.text.matmul_kernel:
[----:B------:R-:W0:Y:S01]  /*0000*/  LDC R1, c[0x0][0x37c] ;  /* 0x0000df00ff017b82 */ /* 0x000e220000000800 */
[----:B------:R-:W1:Y:S01]  /*0010*/  S2R R0, SR_TID.X ;  /* 0x0000000000007919 */ /* 0x000e620000002100 */
[----:B0-----:R-:W-:Y:S01]  /*0020*/  VIADD R1, R1, 0xfffff818 ;  /* 0xfffff81801017836 */ /* 0x001fe20000000000 */
[----:B-1----:R-:W-:-:S13]  /*0030*/  ISETP.GE.U32.AND P0, PT, R0, 0x20, PT ;  /* 0x000000200000780c */ /* 0x002fda0003f06070 */
[----:B------:R-:W-:Y:S02]  /*0040*/  VOTEU.ANY UP0, P0 ;  /* 0x0000000000ff7886 */ /* 0x000fe40000000100 */
[----:B------:R-:W-:Y:S05]  /*0050*/  BRA.U UP0, `(.L_x_0) ;  /* 0x0000000100b87547 */ /* 0x000fea000b800000 */
[----:B------:R-:W0:Y:S01]  /*0060*/  S2UR UR6, SR_CgaCtaId ;  /* 0x00000000000679c3 */ /* 0x000e220000008800 */
[----:B------:R-:W-:Y:S01]  /*0070*/  NOP ;  /* 0x0000000000007918 */ /* 0x000fe20000000000 */
[----:B------:R-:W-:Y:S02]  /*0080*/  UMOV UR4, 0x40 ;  /* 0x0000004000047882 */ /* 0x000fe40000000000 */
[----:B0-----:R-:W-:-:S09]  /*0090*/  ULEA UR4, UR6, UR4, 0x18 ;  /* 0x0000000406047291 */ /* 0x001fd2000f8ec0ff */
[----:B------:R-:W0:Y:S01]  /*00a0*/  LDS.U8 R0, [UR4] ;  /* 0x00000004ff007984 */ /* 0x000e220008000000 */
[----:B------:R-:W-:Y:S02]  /*00b0*/  UMOV UR4, 0x400 ;  /* 0x0000040000047882 */ /* 0x000fe40000000000 */
[----:B------:R-:W-:Y:S01]  /*00c0*/  ULEA UR4, UR6, UR4, 0x18 ;  /* 0x0000000406047291 */ /* 0x000fe2000f8ec0ff */
[----:B0-----:R-:W-:-:S13]  /*00d0*/  ISETP.NE.AND P0, PT, R0, RZ, PT ;  /* 0x000000ff0000720c */ /* 0x001fda0003f05270 */
[----:B------:R-:W-:Y:S05]  /*00e0*/  @P0 BRA `(.L_x_1) ;  /* 0x00000000007c0947 */ /* 0x000fea0003800000 */
[----:B------:R-:W-:-:S13]  /*00f0*/  ELECT P0, URZ, PT ;  /* 0x0000000000ff782f */ /* 0x000fda0003800000 */
[----:B------:R-:W-:Y:S05]  /*0100*/  @!P0 BRA `(.L_x_2) ;  /* 0x0000000000848947 */ /* 0x000fea0003800000 */
[----:B------:R-:W-:Y:S01]  /*0110*/  UMOV UR5, 0x8 ;  /* 0x0000000800057882 */ /* 0x000fe20000000000 */
[----:B------:R-:W-:Y:S02]  /*0120*/  IMAD.MOV.U32 R4, RZ, RZ, 0x1 ;  /* 0x00000001ff047424 */ /* 0x000fe400078e00ff */
[----:B------:R-:W-:Y:S02]  /*0130*/  IMAD.MOV.U32 R5, RZ, RZ, 0xff ;  /* 0x000000ffff057424 */ /* 0x000fe400078e00ff */
[----:B------:R-:W-:Y:S04]  /*0140*/  DEPBAR.LE SB0, 0x36 ;  /* 0x00008d800000791a */ /* 0x000fe80000000000 */
[----:B------:R-:W0:Y:S02]  /*0150*/  UTCATOMSWS.FIND_AND_SET.ALIGN UP1, UR5, UR5 ;  /* 0x00000005000575e3 */ /* 0x000e240008020800 */
[----:B0-----:R-:W-:-:S04]  /*0160*/  PLOP3.LUT P0, PT, PT, PT, UP1, 0x80, 0x8 ;  /* 0x000000000008781c */ /* 0x001fc80003f0f018 */
[----:B------:R-:W-:-:S04]  /*0170*/  SEL R0, RZ, 0xffffffff, !P0 ;  /* 0xffffffffff007807 */ /* 0x000fc80004000000 */
[----:B------:R-:W-:Y:S01]  /*0180*/  ISETP.NE.AND P0, PT, R0, RZ, PT ;  /* 0x000000ff0000720c */ /* 0x000fe20003f05270 */
[----:B------:R-:W-:-:S12]  /*0190*/  IMAD.U32 R0, RZ, RZ, UR5 ;  /* 0x00000005ff007e24 */ /* 0x000fd8000f8e00ff */
[----:B------:R-:W-:Y:S05]  /*01a0*/  @P0 BRA `(.L_x_3) ;  /* 0x0000000000240947 */ /* 0x000fea0003800000 */
.L_x_4:
[----:B------:R-:W-:Y:S05]  /*01b0*/  NANOSLEEP 0x64 ;  /* 0x000000640000795d */ /* 0x000fea0003800000 */
[----:B------:R-:W-:-:S05]  /*01c0*/  UMOV UR5, 0x8 ;  /* 0x0000000800057882 */ /* 0x000fca0000000000 */
[----:B------:R-:W-:Y:S04]  /*01d0*/  DEPBAR.LE SB0, 0x36 ;  /* 0x00008d800000791a */ /* 0x000fe80000000000 */
[----:B------:R-:W0:Y:S02]  /*01e0*/  UTCATOMSWS.FIND_AND_SET.ALIGN UP1, UR5, UR5 ;  /* 0x00000005000575e3 */ /* 0x000e240008020800 */
[----:B0-----:R-:W-:-:S04]  /*01f0*/  PLOP3.LUT P0, PT, PT, PT, UP1, 0x80, 0x8 ;  /* 0x000000000008781c */ /* 0x001fc80003f0f018 */
[----:B------:R-:W-:-:S04]  /*0200*/  SEL R0, RZ, 0xffffffff, !P0 ;  /* 0xffffffffff007807 */ /* 0x000fc80004000000 */
[----:B------:R-:W-:Y:S01]  /*0210*/  ISETP.NE.AND P0, PT, R0, RZ, PT ;  /* 0x000000ff0000720c */ /* 0x000fe20003f05270 */
[----:B------:R-:W-:-:S12]  /*0220*/  IMAD.U32 R0, RZ, RZ, UR5 ;  /* 0x00000005ff007e24 */ /* 0x000fd8000f8e00ff */
[----:B------:R-:W-:Y:S05]  /*0230*/  @!P0 BRA `(.L_x_4) ;  /* 0xfffffffc00dc8947 */ /* 0x000fea000383ffff */
.L_x_3:
[C---:B------:R-:W-:Y:S01]  /*0240*/  VIADD R3, R0.reuse, 0x10 ;  /* 0x0000001000037836 */ /* 0x040fe20000000000 */
[----:B------:R-:W-:Y:S01]  /*0250*/  UMOV UR5, 0x50 ;  /* 0x0000005000057882 */ /* 0x000fe20000000000 */
[----:B------:R-:W-:Y:S01]  /*0260*/  SHF.L.U32 R2, R5, R0, RZ ;  /* 0x0000000005027219 */ /* 0x000fe200000006ff */
[----:B------:R-:W-:Y:S01]  /*0270*/  ULEA UR5, UR6, UR5, 0x18 ;  /* 0x0000000506057291 */ /* 0x000fe2000f8ec0ff */
[----:B------:R-:W-:Y:S01]  /*0280*/  IMAD.SHL.U32 R0, R0, 0x20, RZ ;  /* 0x0000002000007824 */ /* 0x000fe200078e00ff */
[----:B------:R-:W-:-:S04]  /*0290*/  SHF.L.U32 R3, R4, R3, RZ ;  /* 0x0000000304037219 */ /* 0x000fc800000006ff */
[----:B------:R-:W-:-:S05]  /*02a0*/  LOP3.LUT R2, R3, R2, RZ, 0xfc, !PT ;  /* 0x0000000203027212 */ /* 0x000fca00078efcff */
[----:B------:R0:W-:Y:S04]  /*02b0*/  ATOMS.OR RZ, [UR5], R2 ;  /* 0x00000002ffff798c */ /* 0x0001e8000b000005 */
[----:B------:R0:W-:Y:S01]  /*02c0*/  STS [UR4], R0 ;  /* 0x00000000ff007988 */ /* 0x0001e20008000804 */
[----:B------:R-:W-:Y:S05]  /*02d0*/  BRA `(.L_x_2) ;  /* 0x0000000000107947 */ /* 0x000fea0003800000 */
.L_x_1:
[----:B------:R-:W-:Y:S01]  /*02e0*/  IMAD.MOV.U32 R0, RZ, RZ, -0x1 ;  /* 0xffffffffff007424 */ /* 0x000fe200078e00ff */
[----:B------:R-:W-:-:S04]  /*02f0*/  MOV R2, 0x320 ;  /* 0x0000032000027802 */ /* 0x000fc80000000f00 */
[----:B------:R0:W-:Y:S03]  /*0300*/  STS [UR4], R0 ;  /* 0x00000000ff007988 */ /* 0x0001e60008000804 */
[----:B0-----:R-:W-:Y:S05]  /*0310*/  CALL.REL.NOINC `($__internal_1_$__cuda_sm10x_tcgen05_guardrail_trap_phase_invalid_during_alloc) ;  /* 0x000001e800587944 */ /* 0x001fea0003c00000 */
.L_x_2:
[----:B------:R-:W-:Y:S05]  /*0320*/  WARPSYNC.ALL ;  /* 0x0000000000007948 */ /* 0x000fea0003800000 */
[----:B------:R-:W-:Y:S01]  /*0330*/  NOP ;  /* 0x0000000000007918 */ /* 0x000fe20000000000 */
.L_x_0:
[----:B------:R-:W1:Y:S01]  /*0340*/  LDC.64 R68, c[0x0][0x398] ;  /* 0x0000e600ff447b82 */ /* 0x000e620000000a00 */
[----:B------:R-:W2:Y:S01]  /*0350*/  S2R R7, SR_CTAID.X ;  /* 0x0000000000077919 */ /* 0x000ea20000002500 */
[----:B------:R-:W-:Y:S01]  /*0360*/  UMOV UR10, 0x400 ;  /* 0x00000400000a7882 */ /* 0x000fe20000000000 */
[----:B------:R-:W3:Y:S01]  /*0370*/  LDCU.128 UR12, c[0x0][0x380] ;  /* 0x00007000ff0c77ac */ /* 0x000ee20008000c00 */
[----:B------:R-:W-:Y:S01]  /*0380*/  PRMT R207, RZ, 0x7610, R207 ;  /* 0x00007610ffcf7816 */ /* 0x000fe200000000cf */
[----:B------:R-:W4:Y:S01]  /*0390*/  S2R R237, SR_TID.X ;  /* 0x0000000000ed7919 */ /* 0x000f220000002100 */
[----:B------:R-:W0:Y:S02]  /*03a0*/  LDCU.64 UR24, c[0x0][0x358] ;  /* 0x00006b00ff1877ac */ /* 0x000e240008000a00 */
[----:B------:R-:W5:Y:S01]  /*03b0*/  S2UR UR4, SR_CgaCtaId ;  /* 0x00000000000479c3 */ /* 0x000f620000008800 */
[----:B------:R-:W-:-:S07]  /*03c0*/  UMOV UR6, 0x1 ;  /* 0x0000000100067882 */ /* 0x000fce0000000000 */
[----:B------:R-:W0:Y:S02]  /*03d0*/  LDC.64 R92, c[0x0][0x3a8] ;  /* 0x0000ea00ff5c7b82 */ /* 0x000e240000000a00 */
[----:B01----:R-:W-:Y:S01]  /*03e0*/  VIADD R0, R69, 0xff ;  /* 0x000000ff45007836 */ /* 0x003fe20000000000 */
[----:B------:R-:W-:-:S05]  /*03f0*/  IABS R95, R69 ;  /* 0x00000045005f7213 */ /* 0x000fca0000000000 */
[----:B------:R-:W0:Y:S01]  /*0400*/  LDC.64 R90, c[0x0][0x3a0] ;  /* 0x0000e800ff5a7b82 */ /* 0x000e220000000a00 */
[----:B------:R-:W-:Y:S01]  /*0410*/  SHF.R.S32.HI R3, RZ, 0x1f, R0 ;  /* 0x0000001fff037819 */ /* 0x000fe20000011400 */
[----:B-----5:R-:W-:-:S03]  /*0420*/  ULEA UR10, UR4, UR10, 0x18 ;  /* 0x0000000a040a7291 */ /* 0x020fc6000f8ec0ff */
[----:B------:R-:W-:-:S03]  /*0430*/  LEA.HI R3, R3, R0, RZ, 0x8 ;  /* 0x0000000003037211 */ /* 0x000fc600078f40ff */
[----:B------:R-:W-:Y:S01]  /*0440*/  BAR.SYNC.DEFER_BLOCKING 0x0 ;  /* 0x0000000000007b1d */ /* 0x000fe20000010000 */
[----:B--2---:R-:W-:Y:S01]  /*0450*/  IABS R8, R7 ;  /* 0x0000000700087213 */ /* 0x004fe20000000000 */
[----:B------:R-:W-:Y:S01]  /*0460*/  UIADD3 UR8, UPT, UPT, UR10, 0x30000, URZ ;  /* 0x000300000a087890 */ /* 0x000fe2000fffe0ff */
[----:B------:R-:W-:Y:S02]  /*0470*/  SHF.R.S32.HI R3, RZ, 0x8, R3 ;  /* 0x00000008ff037819 */ /* 0x000fe40000011403 */
[--C-:B----4-:R-:W-:Y:S02]  /*0480*/  SHF.R.U32.HI R236, RZ, 0x5, R237.reuse ;  /* 0x00000005ffec7819 */ /* 0x110fe400000116ed */
[----:B------:R-:W-:Y:S01]  /*0490*/  SHF.R.U32.HI R99, RZ, 0x7, R237 ;  /* 0x00000007ff637819 */ /* 0x000fe200000116ed */
[----:B------:R-:W-:-:S03]  /*04a0*/  IMAD.SHL.U32 R4, R3, 0x8, RZ ;  /* 0x0000000803047824 */ /* 0x000fc600078e00ff */
[----:B------:R-:W-:Y:S02]  /*04b0*/  SGXT.U32 R99, R99, 0x1 ;  /* 0x000000016363781a */ /* 0x000fe40000000000 */
[-C--:B------:R-:W-:Y:S02]  /*04c0*/  IABS R5, R4.reuse ;  /* 0x0000000400057213 */ /* 0x080fe40000000000 */
[----:B------:R-:W-:Y:S02]  /*04d0*/  IABS R10, R4 ;  /* 0x00000004000a7213 */ /* 0x000fe40000000000 */
[----:B------:R-:W1:Y:S01]  /*04e0*/  I2F.RP R0, R5 ;  /* 0x0000000500007306 */ /* 0x000e620000209400 */
[----:B------:R-:W2:Y:S07]  /*04f0*/  LDS R13, [UR10] ;  /* 0x0000000aff0d7984 */ /* 0x000eae0008000800 */
[----:B-1----:R-:W1:Y:S02]  /*0500*/  MUFU.RCP R0, R0 ;  /* 0x0000000000007308 */ /* 0x002e640000001000 */
[----:B-1----:R-:W-:-:S02]  /*0510*/  VIADD R2, R0, 0xffffffe ;  /* 0x0ffffffe00027836 */ /* 0x002fc40000000000 */
[----:B------:R-:W-:-:S04]  /*0520*/  IMAD.MOV R0, RZ, RZ, -R10 ;  /* 0x000000ffff007224 */ /* 0x000fc800078e0a0a */
[----:B------:R1:W4:Y:S02]  /*0530*/  F2I.FTZ.U32.TRUNC.NTZ R3, R2 ;  /* 0x0000000200037305 */ /* 0x000324000021f000 */
[----:B-1----:R-:W-:Y:S01]  /*0540*/  IMAD.MOV.U32 R2, RZ, RZ, RZ ;  /* 0x000000ffff027224 */ /* 0x002fe200078e00ff */
[----:B--2---:R-:W-:Y:S01]  /*0550*/  R2UR UR7, R13 ;  /* 0x000000000d0772ca */ /* 0x004fe200000e0000 */
[----:B----4-:R-:W-:-:S04]  /*0560*/  IMAD.MOV R6, RZ, RZ, -R3 ;  /* 0x000000ffff067224 */ /* 0x010fc800078e0a03 */
[----:B------:R-:W-:Y:S02]  /*0570*/  IMAD R9, R6, R5, RZ ;  /* 0x0000000506097224 */ /* 0x000fe400078e02ff */
[----:B------:R-:W-:Y:S02]  /*0580*/  IMAD.MOV.U32 R6, RZ, RZ, R8 ;  /* 0x000000ffff067224 */ /* 0x000fe400078e0008 */
[----:B------:R-:W-:-:S06]  /*0590*/  IMAD.HI.U32 R3, R3, R9, R2 ;  /* 0x0000000903037227 */ /* 0x000fcc00078e0002 */
[----:B------:R-:W-:-:S04]  /*05a0*/  IMAD.HI.U32 R3, R3, R6, RZ ;  /* 0x0000000603037227 */ /* 0x000fc800078e00ff */
[----:B------:R-:W-:Y:S01]  /*05b0*/  IMAD R0, R3, R0, R6 ;  /* 0x0000000003007224 */ /* 0x000fe200078e0206 */
[----:B------:R-:W-:Y:S04]  /*05c0*/  BAR.SYNC.DEFER_BLOCKING 0x0 ;  /* 0x0000000000007b1d */ /* 0x000fe80000010000 */
[----:B------:R-:W-:-:S13]  /*05d0*/  ISETP.GT.U32.AND P1, PT, R5, R0, PT ;  /* 0x000000000500720c */ /* 0x000fda0003f24070 */
[----:B------:R-:W-:Y:S02]  /*05e0*/  @!P1 IMAD.IADD R0, R0, 0x1, -R5 ;  /* 0x0000000100009824 */ /* 0x000fe400078e0a05 */
[----:B------:R-:W-:Y:S01]  /*05f0*/  @!P1 VIADD R3, R3, 0x1 ;  /* 0x0000000103039836 */ /* 0x000fe20000000000 */
[----:B------:R-:W-:Y:S02]  /*0600*/  ISETP.NE.AND P1, PT, R4, RZ, PT ;  /* 0x000000ff0400720c */ /* 0x000fe40003f25270 */
[----:B------:R-:W-:Y:S02]  /*0610*/  ISETP.GE.U32.AND P0, PT, R0, R5, PT ;  /* 0x000000050000720c */ /* 0x000fe40003f06070 */
[----:B------:R-:W-:-:S04]  /*0620*/  LOP3.LUT R0, R7, R4, RZ, 0x3c, !PT ;  /* 0x0000000407007212 */ /* 0x000fc800078e3cff */
[----:B------:R-:W-:Y:S01]  /*0630*/  ISETP.GE.AND P2, PT, R0, RZ, PT ;  /* 0x000000ff0000720c */ /* 0x000fe20003f46270 */
[----:B------:R-:W-:-:S06]  /*0640*/  VIADD R0, R68, 0x7f ;  /* 0x0000007f44007836 */ /* 0x000fcc0000000000 */
[----:B------:R-:W-:-:S04]  /*0650*/  @P0 VIADD R3, R3, 0x1 ;  /* 0x0000000103030836 */ /* 0x000fc80000000000 */
[----:B------:R-:W-:Y:S01]  /*0660*/  IMAD.MOV.U32 R2, RZ, RZ, R3 ;  /* 0x000000ffff027224 */ /* 0x000fe200078e0003 */
[----:B------:R-:W-:-:S03]  /*0670*/  SHF.R.S32.HI R3, RZ, 0x1f, R0 ;  /* 0x0000001fff037819 */ /* 0x000fc60000011400 */
[----:B------:R-:W-:Y:S01]  /*0680*/  @!P2 IMAD.MOV R2, RZ, RZ, -R2 ;  /* 0x000000ffff02a224 */ /* 0x000fe200078e0a02 */
[----:B------:R-:W-:Y:S02]  /*0690*/  @!P1 LOP3.LUT R2, RZ, R4, RZ, 0x33, !PT ;  /* 0x00000004ff029212 */ /* 0x000fe400078e33ff */
[----:B------:R-:W-:-:S03]  /*06a0*/  LEA.HI R3, R3, R0, RZ, 0x7 ;  /* 0x0000000003037211 */ /* 0x000fc600078f38ff */
[----:B------:R-:W-:Y:S02]  /*06b0*/  IMAD.SHL.U32 R12, R2, 0x8, RZ ;  /* 0x00000008020c7824 */ /* 0x000fe400078e00ff */
[----:B------:R-:W-:-:S03]  /*06c0*/  IMAD.MOV R2, RZ, RZ, -R2 ;  /* 0x000000ffff027224 */ /* 0x000fc600078e0a02 */
[----:B------:R-:W-:Y:S01]  /*06d0*/  LEA.HI.SX32 R3, R3, -R12, 0x19 ;  /* 0x8000000c03037211 */ /* 0x000fe200078fcaff */
[----:B------:R-:W-:Y:S02]  /*06e0*/  IMAD R11, R4, R2, R7 ;  /* 0x00000002040b7224 */ /* 0x000fe400078e0207 */
[----:B------:R-:W-:Y:S01]  /*06f0*/  IMAD.MOV.U32 R4, RZ, RZ, RZ ;  /* 0x000000ffff047224 */ /* 0x000fe200078e00ff */
[----:B------:R-:W-:Y:S01]  /*0700*/  VIMNMX R10, PT, PT, R3, 0x8, PT ;  /* 0x00000008030a7848 */ /* 0x000fe20003fe0100 */
[----:B------:R-:W-:Y:S01]  /*0710*/  I2F.RP R2, R95 ;  /* 0x0000005f00027306 */ /* 0x000fe20000209400 */
[----:B------:R-:W-:Y:S02]  /*0720*/  IABS R3, R68 ;  /* 0x0000004400037213 */ /* 0x000fe40000000000 */
[-C--:B------:R-:W-:Y:S02]  /*0730*/  IABS R9, R10.reuse ;  /* 0x0000000a00097213 */ /* 0x080fe40000000000 */
[----:B------:R-:W-:-:S03]  /*0740*/  IABS R8, R10 ;  /* 0x0000000a00087213 */ /* 0x000fc60000000000 */
[----:B------:R-:W1:Y:S08]  /*0750*/  I2F.RP R0, R9 ;  /* 0x0000000900007306 */ /* 0x000e700000209400 */
[----:B------:R-:W2:Y:S08]  /*0760*/  I2F.RP R6, R3 ;  /* 0x0000000300067306 */ /* 0x000eb00000209400 */
[----:B-1----:R-:W1:Y:S08]  /*0770*/  MUFU.RCP R0, R0 ;  /* 0x0000000000007308 */ /* 0x002e700000001000 */
[----:B--2---:R-:W-:Y:S08]  /*0780*/  MUFU.RCP R6, R6 ;  /* 0x0000000600067308 */ /* 0x004ff00000001000 */
[----:B------:R-:W-:Y:S01]  /*0790*/  MUFU.RCP R2, R2 ;  /* 0x0000000200027308 */ /* 0x000fe20000001000 */
[----:B-1----:R-:W-:-:S07]  /*07a0*/  VIADD R5, R0, 0xffffffe ;  /* 0x0ffffffe00057836 */ /* 0x002fce0000000000 */
[----:B------:R-:W1:Y:S02]  /*07b0*/  F2I.FTZ.U32.TRUNC.NTZ R5, R5 ;  /* 0x0000000500057305 */ /* 0x000e64000021f000 */
[----:B-1----:R-:W-:-:S04]  /*07c0*/  IMAD.MOV R0, RZ, RZ, -R5 ;  /* 0x000000ffff007224 */ /* 0x002fc800078e0a05 */
[----:B------:R-:W-:Y:S01]  /*07d0*/  IMAD R7, R0, R9, RZ ;  /* 0x0000000900077224 */ /* 0x000fe200078e02ff */
[----:B------:R-:W-:-:S03]  /*07e0*/  IABS R0, R11 ;  /* 0x0000000b00007213 */ /* 0x000fc60000000000 */
[----:B------:R-:W-:-:S04]  /*07f0*/  IMAD.HI.U32 R4, R5, R7, R4 ;  /* 0x0000000705047227 */ /* 0x000fc800078e0004 */
[----:B------:R-:W-:Y:S02]  /*0800*/  IMAD.MOV.U32 R5, RZ, RZ, R0 ;  /* 0x000000ffff057224 */ /* 0x000fe400078e0000 */
[----:B------:R-:W-:Y:S02]  /*0810*/  IMAD.MOV R0, RZ, RZ, -R8 ;  /* 0x000000ffff007224 */ /* 0x000fe400078e0a08 */
[----:B------:R-:W-:-:S04]  /*0820*/  IMAD.HI.U32 R4, R4, R5, RZ ;  /* 0x0000000504047227 */ /* 0x000fc800078e00ff */
[----:B------:R-:W-:Y:S02]  /*0830*/  IMAD R0, R4, R0, R5 ;  /* 0x0000000004007224 */ /* 0x000fe400078e0205 */
[----:B------:R-:W-:Y:S02]  /*0840*/  VIADD R5, R6, 0xffffffe ;  /* 0x0ffffffe06057836 */ /* 0x000fe40000000000 */
[----:B------:R-:W-:Y:S01]  /*0850*/  VIADD R6, R2, 0xffffffe ;  /* 0x0ffffffe02067836 */ /* 0x000fe20000000000 */
[----:B------:R-:W-:Y:S01]  /*0860*/  ISETP.GT.U32.AND P1, PT, R9, R0, PT ;  /* 0x000000000900720c */ /* 0x000fe20003f24070 */
[C---:B------:R-:W-:Y:S02]  /*0870*/  IMAD.SHL.U32 R2, R236.reuse, 0x20, RZ ;  /* 0x00000020ec027824 */ /* 0x040fe400078e00ff */
[----:B------:R-:W1:Y:S01]  /*0880*/  F2I.FTZ.U32.TRUNC.NTZ R5, R5 ;  /* 0x0000000500057305 */ /* 0x000e62000021f000 */
[----:B------:R-:W-:Y:S02]  /*0890*/  IMAD.SHL.U32 R8, R236, 0x200000, RZ ;  /* 0x00200000ec087824 */ /* 0x000fe400078e00ff */
[----:B------:R-:W-:-:S03]  /*08a0*/  LOP3.LUT R2, R2, 0x80, RZ, 0xc0, !PT ;  /* 0x0000008002027812 */ /* 0x000fc600078ec0ff */
[----:B------:R-:W-:Y:S02]  /*08b0*/  LOP3.LUT R8, R8, 0x600000, RZ, 0xc0, !PT ;  /* 0x0060000008087812 */ /* 0x000fe400078ec0ff */
[----:B------:R-:W2:Y:S01]  /*08c0*/  F2I.FTZ.U32.TRUNC.NTZ R7, R6 ;  /* 0x0000000600077305 */ /* 0x000ea2000021f000 */
[----:B------:R-:W-:Y:S01]  /*08d0*/  R2UR UR11, R2 ;  /* 0x00000000020b72ca */ /* 0x000fe200000e0000 */
[----:B------:R-:W-:Y:S01]  /*08e0*/  @!P1 IMAD.IADD R0, R0, 0x1, -R9 ;  /* 0x0000000100009824 */ /* 0x000fe200078e0a09 */
[----:B------:R-:W-:Y:S01]  /*08f0*/  R2UR UR5, R8 ;  /* 0x00000000080572ca */ /* 0x000fe200000e0000 */
[----:B------:R-:W-:Y:S01]  /*0900*/  @!P1 VIADD R4, R4, 0x1 ;  /* 0x0000000104049836 */ /* 0x000fe20000000000 */
[----:B------:R-:W-:Y:S02]  /*0910*/  ISETP.NE.AND P1, PT, R10, RZ, PT ;  /* 0x000000ff0a00720c */ /* 0x000fe40003f25270 */
[----:B------:R-:W-:Y:S02]  /*0920*/  ISETP.GE.U32.AND P0, PT, R0, R9, PT ;  /* 0x000000090000720c */ /* 0x000fe40003f06070 */
[----:B------:R-:W-:-:S04]  /*0930*/  LOP3.LUT R0, R11, R10, RZ, 0x3c, !PT ;  /* 0x0000000a0b007212 */ /* 0x000fc800078e3cff */
[----:B------:R-:W-:Y:S01]  /*0940*/  ISETP.GE.AND P2, PT, R0, RZ, PT ;  /* 0x000000ff0000720c */ /* 0x000fe20003f46270 */
[----:B-1----:R-:W-:Y:S02]  /*0950*/  IMAD.MOV R0, RZ, RZ, -R5 ;  /* 0x000000ffff007224 */ /* 0x002fe400078e0a05 */
[----:B--2---:R-:W-:Y:S01]  /*0960*/  IMAD.MOV R6, RZ, RZ, -R7 ;  /* 0x000000ffff067224 */ /* 0x004fe200078e0a07 */
[----:B------:R-:W-:Y:S01]  /*0970*/  UIADD3 UR11, UPT, UPT, UR11, UR5, UR7 ;  /* 0x000000050b0b7290 */ /* 0x000fe2000fffe007 */
[----:B------:R-:W-:Y:S02]  /*0980*/  IMAD R9, R0, R3, RZ ;  /* 0x0000000300097224 */ /* 0x000fe400078e02ff */
[----:B------:R-:W-:-:S04]  /*0990*/  @P0 VIADD R4, R4, 0x1 ;  /* 0x0000000104040836 */ /* 0x000fc80000000000 */
[----:B------:R-:W-:Y:S02]  /*09a0*/  IMAD.MOV.U32 R2, RZ, RZ, R4 ;  /* 0x000000ffff027224 */ /* 0x000fe400078e0004 */
[----:B------:R-:W-:Y:S02]  /*09b0*/  IMAD.MOV.U32 R4, RZ, RZ, RZ ;  /* 0x000000ffff047224 */ /* 0x000fe400078e00ff */
[----:B------:R-:W-:Y:S01]  /*09c0*/  @!P2 IMAD.MOV R2, RZ, RZ, -R2 ;  /* 0x000000ffff02a224 */ /* 0x000fe200078e0a02 */
[----:B------:R-:W-:Y:S01]  /*09d0*/  @!P1 LOP3.LUT R2, RZ, R10, RZ, 0x33, !PT ;  /* 0x0000000aff029212 */ /* 0x000fe200078e33ff */
[----:B------:R-:W-:-:S03]  /*09e0*/  IMAD.HI.U32 R4, R5, R9, R4 ;  /* 0x0000000905047227 */ /* 0x000fc600078e0004 */
[----:B------:R-:W-:Y:S01]  /*09f0*/  PRMT R0, R99, 0x6540, R2 ;  /* 0x0000654063007816 */ /* 0x000fe20000000002 */
[----:B------:R-:W-:Y:S02]  /*0a00*/  IMAD R5, R6, R95, RZ ;  /* 0x0000005f06057224 */ /* 0x000fe400078e02ff */
[----:B------:R-:W-:Y:S01]  /*0a10*/  IMAD.MOV.U32 R6, RZ, RZ, RZ ;  /* 0x000000ffff067224 */ /* 0x000fe200078e00ff */
[----:B------:R-:W-:Y:S01]  /*0a20*/  IABS R77, R0 ;  /* 0x00000000004d7213 */ /* 0x000fe20000000000 */
[----:B------:R-:W-:Y:S01]  /*0a30*/  IMAD.SHL.U32 R98, R2, 0x100, RZ ;  /* 0x0000010002627824 */ /* 0x000fe200078e00ff */
[C---:B------:R-:W-:Y:S01]  /*0a40*/  LOP3.LUT R35, R0.reuse, 0xfe, RZ, 0xfc, !PT ;  /* 0x000000fe00237812 */ /* 0x040fe200078efcff */
[----:B------:R-:W-:Y:S01]  /*0a50*/  IMAD.HI.U32 R94, R7, R5, R6 ;  /* 0x00000005075e7227 */ /* 0x000fe200078e0006 */
[----:B------:R-:W-:Y:S02]  /*0a60*/  LOP3.LUT R85, R0, 0x90, RZ, 0xfc, !PT ;  /* 0x0000009000557812 */ /* 0x000fe400078efcff */
[C-C-:B------:R-:W-:Y:S01]  /*0a70*/  LOP3.LUT R63, R98.reuse, 0x18, R99.reuse, 0xfe, !PT ;  /* 0x00000018623f7812 */ /* 0x140fe200078efe63 */
[----:B------:R-:W-:Y:S01]  /*0a80*/  IMAD.MOV R5, RZ, RZ, -R2 ;  /* 0x000000ffff057224 */ /* 0x000fe200078e0a02 */
[--C-:B------:R-:W-:Y:S01]  /*0a90*/  LOP3.LUT R200, R98, 0x8, R99.reuse, 0xfe, !PT ;  /* 0x0000000862c87812 */ /* 0x100fe200078efe63 */
[----:B------:R-:W-:Y:S01]  /*0aa0*/  IMAD.HI.U32 R2, R94, R77, RZ ;  /* 0x0000004d5e027227 */ /* 0x000fe200078e00ff */
[----:B------:R-:W-:Y:S01]  /*0ab0*/  IABS R75, R63 ;  /* 0x0000003f004b7213 */ /* 0x000fe20000000000 */
[----:B------:R-:W-:Y:S01]  /*0ac0*/  STL [R1+0x554], R35 ;  /* 0x0005542301007387 */ /* 0x000fe20000100800 */
[C-C-:B------:R-:W-:Y:S01]  /*0ad0*/  LOP3.LUT R82, R98.reuse, 0x10, R99.reuse, 0xfe, !PT ;  /* 0x0000001062527812 */ /* 0x140fe200078efe63 */
[----:B------:R-:W-:Y:S01]  /*0ae0*/  IMAD.MOV R2, RZ, RZ, -R2 ;  /* 0x000000ffff027224 */ /* 0x000fe200078e0a02 */
[----:B------:R-:W-:Y:S01]  /*0af0*/  LOP3.LUT R14, R98, 0x28, R99, 0xfe, !PT ;  /* 0x00000028620e7812 */ /* 0x000fe200078efe63 */
[----:B------:R-:W-:Y:S01]  /*0b00*/  IMAD R5, R10, R5, R11 ;  /* 0x000000050a057224 */ /* 0x000fe200078e020b */
[C---:B------:R-:W-:Y:S01]  /*0b10*/  LOP3.LUT R184, R98.reuse, 0x20, R99, 0xfe, !PT ;  /* 0x0000002062b87812 */ /* 0x040fe200078efe63 */
[----:B------:R-:W-:Y:S01]  /*0b20*/  IMAD R77, R95, R2, R77 ;  /* 0x000000025f4d7224 */ /* 0x000fe200078e024d */
[--C-:B------:R-:W-:Y:S01]  /*0b30*/  LOP3.LUT R11, R98, 0x40, R99.reuse, 0xfe, !PT ;  /* 0x00000040620b7812 */ /* 0x100fe200078efe63 */
[----:B------:R-:W-:Y:S01]  /*0b40*/  IMAD.HI.U32 R2, R94, R75, RZ ;  /* 0x0000004b5e027227 */ /* 0x000fe200078e00ff */
[----:B------:R-:W-:Y:S01]  /*0b50*/  STL [R1+0x4a4], R200 ;  /* 0x0004a4c801007387 */ /* 0x000fe20000100800 */
[----:B------:R-:W-:-:S02]  /*0b60*/  LOP3.LUT R30, R98, 0x30, R99, 0xfe, !PT ;  /* 0x00000030621e7812 */ /* 0x000fc400078efe63 */
[----:B------:R-:W-:Y:S01]  /*0b70*/  IABS R79, R35 ;  /* 0x00000023004f7213 */ /* 0x000fe20000000000 */
[----:B------:R-:W-:Y:S01]  /*0b80*/  STL [R1+0x54c], R82 ;  /* 0x00054c5201007387 */ /* 0x000fe20000100800 */
[--C-:B------:R-:W-:Y:S01]  /*0b90*/  LOP3.LUT R198, R98, 0x38, R99.reuse, 0xfe, !PT ;  /* 0x0000003862c67812 */ /* 0x100fe200078efe63 */
[----:B------:R-:W-:Y:S01]  /*0ba0*/  IMAD.MOV R2, RZ, RZ, -R2 ;  /* 0x000000ffff027224 */ /* 0x000fe200078e0a02 */
[----:B------:R-:W-:Y:S01]  /*0bb0*/  IABS R145, R11 ;  /* 0x0000000b00917213 */ /* 0x000fe20000000000 */
[----:B------:R-:W-:Y:S01]  /*0bc0*/  STL [R1+0x4e0], R63 ;  /* 0x0004e03f01007387 */ /* 0x000fe20000100800 */
[----:B------:R-:W-:Y:S01]  /*0bd0*/  IABS R147, R82 ;  /* 0x0000005200937213 */ /* 0x000fe20000000000 */
[----:B------:R-:W-:Y:S01]  /*0be0*/  IMAD.HI.U32 R8, R94, R79, RZ ;  /* 0x0000004f5e087227 */ /* 0x000fe200078e00ff */
[----:B------:R-:W-:Y:S01]  /*0bf0*/  IABS R74, R14 ;  /* 0x0000000e004a7213 */ /* 0x000fe20000000000 */
[----:B------:R-:W-:Y:S01]  /*0c00*/  STL [R1+0x53c], R14 ;  /* 0x00053c0e01007387 */ /* 0x000fe20000100800 */
[----:B------:R-:W-:Y:S01]  /*0c10*/  LOP3.LUT R47, R98, 0x48, R99, 0xfe, !PT ;  /* 0x00000048622f7812 */ /* 0x000fe200078efe63 */
[----:B------:R-:W-:Y:S01]  /*0c20*/  IMAD R75, R95, R2, R75 ;  /* 0x000000025f4b7224 */ /* 0x000fe200078e024b */
[----:B------:R-:W-:Y:S01]  /*0c30*/  IABS R115, R85 ;  /* 0x0000005500737213 */ /* 0x000fe20000000000 */
[----:B------:R-:W-:Y:S01]  /*0c40*/  STL [R1+0x544], R184 ;  /* 0x000544b801007387 */ /* 0x000fe20000100800 */
[----:B------:R-:W-:Y:S01]  /*0c50*/  IMAD.HI.U32 R2, R94, R145, RZ ;  /* 0x000000915e027227 */ /* 0x000fe200078e00ff */
[----:B------:R-:W-:-:S02]  /*0c60*/  IABS R146, R198 ;  /* 0x000000c600927213 */ /* 0x000fc40000000000 */
[----:B------:R-:W-:Y:S01]  /*0c70*/  STL [R1+0x534], R30 ;  /* 0x0005341e01007387 */ /* 0x000fe20000100800 */
[----:B------:R-:W-:Y:S01]  /*0c80*/  IMAD.HI.U32 R7, R94, R147, RZ ;  /* 0x000000935e077227 */ /* 0x000fe200078e00ff */
[----:B------:R-:W-:Y:S02]  /*0c90*/  LOP3.LUT R176, R0, 0xb8, RZ, 0xfc, !PT ;  /* 0x000000b800b07812 */ /* 0x000fe400078efcff */
[----:B------:R-:W-:Y:S01]  /*0ca0*/  STL [R1+0x52c], R198 ;  /* 0x00052cc601007387 */ /* 0x000fe20000100800 */
[----:B------:R-:W-:Y:S01]  /*0cb0*/  IMAD.MOV R10, RZ, RZ, -R8 ;  /* 0x000000ffff0a7224 */ /* 0x000fe200078e0a08 */
[C---:B------:R-:W-:Y:S01]  /*0cc0*/  LOP3.LUT R39, R98.reuse, 0x58, R99, 0xfe, !PT ;  /* 0x0000005862277812 */ /* 0x040fe200078efe63 */
[----:B------:R-:W-:Y:S01]  /*0cd0*/  IMAD.MOV R2, RZ, RZ, -R2 ;  /* 0x000000ffff027224 */ /* 0x000fe200078e0a02 */
[----:B------:R1:W-:Y:S01]  /*0ce0*/  STL [R1+0x524], R11 ;  /* 0x0005240b01007387 */ /* 0x0003e20000100800 */
[----:B------:R-:W-:Y:S01]  /*0cf0*/  IMAD.MOV R8, RZ, RZ, -R7 ;  /* 0x000000ffff087224 */ /* 0x000fe200078e0a07 */
[C---:B------:R-:W-:Y:S01]  /*0d00*/  LOP3.LUT R101, R98.reuse, 0x60, R99, 0xfe, !PT ;  /* 0x0000006062657812 */ /* 0x040fe200078efe63 */
[----:B------:R-:W-:Y:S01]  /*0d10*/  IMAD R79, R95, R10, R79 ;  /* 0x0000000a5f4f7224 */ /* 0x000fe200078e024f */
[----:B------:R-:W-:Y:S01]  /*0d20*/  LOP3.LUT R10, R98, 0x50, R99, 0xfe, !PT ;  /* 0x00000050620a7812 */ /* 0x000fe200078efe63 */
[----:B------:R-:W-:Y:S01]  /*0d30*/  IMAD.HI.U32 R7, R94, R74, RZ ;  /* 0x0000004a5e077227 */ /* 0x000fe200078e00ff */
[----:B------:R-:W-:Y:S01]  /*0d40*/  STL [R1+0x51c], R47 ;  /* 0x00051c2f01007387 */ /* 0x000fe20000100800 */
[----:B------:R-:W-:-:S02]  /*0d50*/  LOP3.LUT R190, R0, 0xa0, RZ, 0xfc, !PT ;  /* 0x000000a000be7812 */ /* 0x000fc400078efcff */
[C---:B------:R-:W-:Y:S01]  /*0d60*/  IMAD R145, R95.reuse, R2, R145 ;  /* 0x000000025f917224 */ /* 0x040fe200078e0291 */
[C---:B-1----:R-:W-:Y:S01]  /*0d70*/  LOP3.LUT R11, R98.reuse, 0x68, R99, 0xfe, !PT ;  /* 0x00000068620b7812 */ /* 0x042fe200078efe63 */
[----:B------:R-:W-:Y:S01]  /*0d80*/  IMAD.MOV R7, RZ, RZ, -R7 ;  /* 0x000000ffff077224 */ /* 0x000fe200078e0a07 */
[----:B------:R-:W-:Y:S01]  /*0d90*/  IABS R144, R10 ;  /* 0x0000000a00907213 */ /* 0x000fe20000000000 */
[----:B------:R1:W-:Y:S01]  /*0da0*/  STL [R1+0x514], R10 ;  /* 0x0005140a01007387 */ /* 0x0003e20000100800 */
[----:B------:R-:W-:Y:S01]  /*0db0*/  IABS R142, R11 ;  /* 0x0000000b008e7213 */ /* 0x000fe20000000000 */
[C---:B------:R-:W-:Y:S01]  /*0dc0*/  IMAD R74, R95.reuse, R7, R74 ;  /* 0x000000075f4a7224 */ /* 0x040fe200078e024a */
[--C-:B------:R-:W-:Y:S01]  /*0dd0*/  LOP3.LUT R62, R98, 0x70, R99.reuse, 0xfe, !PT ;  /* 0x00000070623e7812 */ /* 0x100fe200078efe63 */
[C---:B------:R-:W-:Y:S01]  /*0de0*/  IMAD.HI.U32 R7, R94.reuse, R144, RZ ;  /* 0x000000905e077227 */ /* 0x040fe200078e00ff */
[----:B------:R-:W-:Y:S01]  /*0df0*/  IABS R110, R176 ;  /* 0x000000b0006e7213 */ /* 0x000fe20000000000 */
[----:B------:R-:W-:Y:S01]  /*0e00*/  STL [R1+0x50c], R39 ;  /* 0x00050c2701007387 */ /* 0x000fe20000100800 */
[----:B------:R-:W-:Y:S01]  /*0e10*/  IABS R78, R101 ;  /* 0x00000065004e7213 */ /* 0x000fe20000000000 */
[----:B------:R-:W-:Y:S01]  /*0e20*/  IMAD.HI.U32 R2, R94, R142, RZ ;  /* 0x0000008e5e027227 */ /* 0x000fe200078e00ff */
[----:B------:R-:W-:Y:S01]  /*0e30*/  IABS R111, R190 ;  /* 0x000000be006f7213 */ /* 0x000fe20000000000 */
[----:B------:R-:W-:Y:S01]  /*0e40*/  STL [R1+0x504], R101 ;  /* 0x0005046501007387 */ /* 0x000fe20000100800 */
[----:B-1----:R-:W-:Y:S01]  /*0e50*/  LOP3.LUT R10, R98, 0x78, R99, 0xfe, !PT ;  /* 0x00000078620a7812 */ /* 0x002fe200078efe63 */
[----:B------:R-:W-:Y:S01]  /*0e60*/  IMAD.MOV R2, RZ, RZ, -R2 ;  /* 0x000000ffff027224 */ /* 0x000fe200078e0a02 */
[----:B------:R-:W-:Y:S01]  /*0e70*/  LOP3.LUT R161, R0, 0xc8, RZ, 0xfc, !PT ;  /* 0x000000c800a17812 */ /* 0x000fe200078efcff */
[----:B------:R-:W-:Y:S01]  /*0e80*/  IMAD.MOV R7, RZ, RZ, -R7 ;  /* 0x000000ffff077224 */ /* 0x000fe200078e0a07 */
[----:B------:R-:W-:Y:S01]  /*0e90*/  IABS R141, R10 ;  /* 0x0000000a008d7213 */ /* 0x000fe20000000000 */
[----:B------:R-:W-:Y:S01]  /*0ea0*/  IMAD R142, R95, R2, R142 ;  /* 0x000000025f8e7224 */ /* 0x000fe200078e028e */
[----:B------:R-:W-:Y:S01]  /*0eb0*/  STL [R1+0x4fc], R11 ;  /* 0x0004fc0b01007387 */ /* 0x000fe20000100800 */
[----:B------:R-:W-:Y:S01]  /*0ec0*/  IMAD.HI.U32 R2, R94, R115, RZ ;  /* 0x000000735e027227 */ /* 0x000fe200078e00ff */
[----:B------:R-:W-:-:S02]  /*0ed0*/  LOP3.LUT R86, R98, 0x2, R99, 0xfe, !PT ;  /* 0x0000000262567812 */ /* 0x000fc400078efe63 */
[----:B------:R-:W-:Y:S01]  /*0ee0*/  STL [R1+0x4f4], R62 ;  /* 0x0004f43e01007387 */ /* 0x000fe20000100800 */
[----:B------:R-:W-:Y:S01]  /*0ef0*/  IMAD.HI.U32 R9, R94, R146, RZ ;  /* 0x000000925e097227 */ /* 0x000fe200078e00ff */
[C---:B------:R-:W-:Y:S02]  /*0f00*/  LOP3.LUT R66, R0.reuse, 0x88, RZ, 0xfc, !PT ;  /* 0x0000008800427812 */ /* 0x040fe400078efcff */
[----:B------:R1:W-:Y:S01]  /*0f10*/  STL [R1+0x4ec], R10 ;  /* 0x0004ec0a01007387 */ /* 0x0003e20000100800 */
[----:B------:R-:W-:Y:S01]  /*0f20*/  IMAD.MOV R2, RZ, RZ, -R2 ;  /* 0x000000ffff027224 */ /* 0x000fe200078e0a02 */
[----:B------:R-:W-:Y:S01]  /*0f30*/  IABS R123, R161 ;  /* 0x000000a1007b7213 */ /* 0x000fe20000000000 */
[----:B------:R-:W-:Y:S01]  /*0f40*/  IMAD R144, R95, R7, R144 ;  /* 0x000000075f907224 */ /* 0x000fe200078e0290 */
[----:B------:R-:W-:Y:S01]  /*0f50*/  LOP3.LUT R38, R0, 0xe8, RZ, 0xfc, !PT ;  /* 0x000000e800267812 */ /* 0x000fe200078efcff */
[----:B------:R-:W-:Y:S01]  /*0f60*/  IMAD.MOV R9, RZ, RZ, -R9 ;  /* 0x000000ffff097224 */ /* 0x000fe200078e0a09 */
[----:B------:R-:W-:Y:S01]  /*0f70*/  IABS R136, R86 ;  /* 0x0000005600887213 */ /* 0x000fe20000000000 */
[----:B------:R-:W-:Y:S01]  /*0f80*/  IMAD.HI.U32 R7, R94, R141, RZ ;  /* 0x0000008d5e077227 */ /* 0x000fe200078e00ff */
[----:B------:R-:W-:-:S02]  /*0f90*/  IABS R76, R200 ;  /* 0x000000c8004c7213 */ /* 0x000fc40000000000 */
[----:B------:R-:W-:Y:S01]  /*0fa0*/  IABS R114, R66 ;  /* 0x0000004200727213 */ /* 0x000fe20000000000 */
[C---:B------:R-:W-:Y:S01]  /*0fb0*/  IMAD R115, R95.reuse, R2, R115 ;  /* 0x000000025f737224 */ /* 0x040fe200078e0273 */
[----:B------:R-:W-:Y:S01]  /*0fc0*/  IABS R127, R38 ;  /* 0x00000026007f7213 */ /* 0x000fe20000000000 */
[----:B------:R-:W-:Y:S01]  /*0fd0*/  IMAD.HI.U32 R2, R94, R110, RZ ;  /* 0x0000006e5e027227 */ /* 0x000fe200078e00ff */
[----:B------:R-:W-:Y:S02]  /*0fe0*/  LOP3.LUT R89, R98, 0xa, R99, 0xfe, !PT ;  /* 0x0000000a62597812 */ /* 0x000fe400078efe63 */
[----:B------:R-:W-:Y:S01]  /*0ff0*/  LOP3.LUT R158, R0, 0xb0, RZ, 0xfc, !PT ;  /* 0x000000b0009e7812 */ /* 0x000fe200078efcff */
[----:B------:R-:W-:Y:S01]  /*1000*/  IMAD R146, R95, R9, R146 ;  /* 0x000000095f927224 */ /* 0x000fe200078e0292 */
[----:B------:R-:W-:Y:S01]  /*1010*/  IABS R131, R89 ;  /* 0x0000005900837213 */ /* 0x000fe20000000000 */
[----:B-1----:R-:W-:Y:S01]  /*1020*/  IMAD.MOV R10, RZ, RZ, -R7 ;  /* 0x000000ffff0a7224 */ /* 0x002fe200078e0a07 */
[----:B------:R-:W-:Y:S01]  /*1030*/  IABS R72, R184 ;  /* 0x000000b800487213 */ /* 0x000fe20000000000 */
[----:B------:R-:W-:Y:S01]  /*1040*/  IMAD.HI.U32 R9, R94, R78, RZ ;  /* 0x0000004e5e097227 */ /* 0x000fe200078e00ff */
[----:B------:R-:W-:-:S02]  /*1050*/  LOP3.LUT R202, R98, 0x2a, R99, 0xfe, !PT ;  /* 0x0000002a62ca7812 */ /* 0x000fc400078efe63 */
[----:B------:R-:W-:Y:S01]  /*1060*/  IABS R113, R158 ;  /* 0x0000009e00717213 */ /* 0x000fe20000000000 */
[----:B------:R-:W-:Y:S01]  /*1070*/  IMAD.HI.U32 R7, R94, R111, RZ ;  /* 0x0000006f5e077227 */ /* 0x000fe200078e00ff */
[----:B------:R-:W-:Y:S02]  /*1080*/  IABS R73, R30 ;  /* 0x0000001e00497213 */ /* 0x000fe40000000000 */
[C---:B------:R-:W-:Y:S01]  /*1090*/  LOP3.LUT R49, R0.reuse, 0xd8, RZ, 0xfc, !PT ;  /* 0x000000d800317812 */ /* 0x040fe200078efcff */
[----:B------:R-:W-:Y:S01]  /*10a0*/  IMAD.MOV R2, RZ, RZ, -R2 ;  /* 0x000000ffff027224 */ /* 0x000fe200078e0a02 */
[----:B------:R-:W-:Y:S01]  /*10b0*/  IABS R134, R202 ;  /* 0x000000ca00867213 */ /* 0x000fe20000000000 */
[----:B------:R-:W-:Y:S01]  /*10c0*/  IMAD R141, R95, R10, R141 ;  /* 0x0000000a5f8d7224 */ /* 0x000fe200078e028d */
[----:B------:R-:W-:Y:S01]  /*10d0*/  IABS R125, R49 ;  /* 0x00000031007d7213 */ /* 0x000fe20000000000 */
[----:B------:R-:W-:Y:S01]  /*10e0*/  IMAD.MOV R9, RZ, RZ, -R9 ;  /* 0x000000ffff097224 */ /* 0x000fe200078e0a09 */
[----:B------:R-:W-:Y:S01]  /*10f0*/  LOP3.LUT R54, R0, 0xf8, RZ, 0xfc, !PT ;  /* 0x000000f800367812 */ /* 0x000fe200078efcff */
[----:B------:R-:W-:Y:S01]  /*1100*/  IMAD.MOV R10, RZ, RZ, -R7 ;  /* 0x000000ffff0a7224 */ /* 0x000fe200078e0a07 */
[----:B------:R-:W-:Y:S01]  /*1110*/  IABS R70, R47 ;  /* 0x0000002f00467213 */ /* 0x000fe20000000000 */
[----:B------:R-:W-:Y:S01]  /*1120*/  IMAD.HI.U32 R7, R94, R123, RZ ;  /* 0x0000007b5e077227 */ /* 0x000fe200078e00ff */
[----:B------:R-:W-:-:S02]  /*1130*/  LOP3.LUT R80, R0, 0x80, RZ, 0xfc, !PT ;  /* 0x0000008000507812 */ /* 0x000fc400078efcff */
[----:B------:R-:W-:Y:S01]  /*1140*/  LOP3.LUT R88, R98, 0x32, R99, 0xfe, !PT ;  /* 0x0000003262587812 */ /* 0x000fe200078efe63 */
[C---:B------:R-:W-:Y:S01]  /*1150*/  IMAD R110, R95.reuse, R2, R110 ;  /* 0x000000025f6e7224 */ /* 0x040fe200078e026e */
[----:B------:R-:W-:Y:S01]  /*1160*/  IABS R71, R39 ;  /* 0x0000002700477213 */ /* 0x000fe20000000000 */
[----:B------:R-:W-:Y:S01]  /*1170*/  IMAD.HI.U32 R2, R94, R136, RZ ;  /* 0x000000885e027227 */ /* 0x000fe200078e00ff */
[----:B------:R-:W-:Y:S01]  /*1180*/  IABS R129, R54 ;  /* 0x0000003600817213 */ /* 0x000fe20000000000 */
[----:B------:R-:W-:Y:S01]  /*1190*/  STL [R1+0x4e4], R80 ;  /* 0x0004e45001007387 */ /* 0x000fe20000100800 */
[----:B------:R-:W-:Y:S01]  /*11a0*/  LOP3.LUT R11, R0, 0xa8, RZ, 0xfc, !PT ;  /* 0x000000a8000b7812 */ /* 0x000fe200078efcff */
[----:B------:R-:W-:Y:S01]  /*11b0*/  IMAD.HI.U32 R6, R94, R76, RZ ;  /* 0x0000004c5e067227 */ /* 0x000fe200078e00ff */
[----:B------:R-:W-:Y:S01]  /*11c0*/  IABS R120, R88 ;  /* 0x0000005800787213 */ /* 0x000fe20000000000 */
[----:B------:R-:W-:Y:S01]  /*11d0*/  STL [R1+0x5cc], R66 ;  /* 0x0005cc4201007387 */ /* 0x000fe20000100800 */
[C---:B------:R-:W-:Y:S01]  /*11e0*/  LOP3.LUT R83, R0.reuse, 0x98, RZ, 0xfc, !PT ;  /* 0x0000009800537812 */ /* 0x040fe200078efcff */
[C---:B------:R-:W-:Y:S01]  /*11f0*/  IMAD R78, R95.reuse, R9, R78 ;  /* 0x000000095f4e7224 */ /* 0x040fe200078e024e */
[----:B------:R-:W-:Y:S01]  /*1200*/  LOP3.LUT R46, R0, 0xc0, RZ, 0xfc, !PT ;  /* 0x000000c0002e7812 */ /* 0x000fe200078efcff */
[----:B------:R-:W-:Y:S01]  /*1210*/  IMAD R111, R95, R10, R111 ;  /* 0x0000000a5f6f7224 */ /* 0x000fe200078e026f */
[----:B------:R-:W-:Y:S01]  /*1220*/  STL [R1+0x5c4], R85 ;  /* 0x0005c45501007387 */ /* 0x000fe20000100800 */
[----:B------:R-:W-:Y:S01]  /*1230*/  IMAD.HI.U32 R9, R94, R114, RZ ;  /* 0x000000725e097227 */ /* 0x000fe200078e00ff */
[----:B------:R-:W-:-:S02]  /*1240*/  IABS R143, R62 ;  /* 0x0000003e008f7213 */ /* 0x000fc40000000000 */
[----:B------:R-:W-:Y:S01]  /*1250*/  STL [R1+0x5b4], R190 ;  /* 0x0005b4be01007387 */ /* 0x000fe20000100800 */
[----:B------:R-:W-:Y:S01]  /*1260*/  IMAD.MOV R10, RZ, RZ, -R7 ;  /* 0x000000ffff0a7224 */ /* 0x000fe200078e0a07 */
[----:B------:R-:W-:Y:S01]  /*1270*/  LOP3.LUT R182, R0, 0xd0, RZ, 0xfc, !PT ;  /* 0x000000d000b67812 */ /* 0x000fe200078efcff */
[----:B------:R-:W-:Y:S01]  /*1280*/  IMAD.HI.U32 R7, R94, R127, RZ ;  /* 0x0000007f5e077227 */ /* 0x000fe200078e00ff */
[----:B------:R1:W-:Y:S01]  /*1290*/  STL [R1+0x5ac], R11 ;  /* 0x0005ac0b01007387 */ /* 0x0003e20000100800 */
[----:B------:R-:W-:Y:S02]  /*12a0*/  IABS R109, R11 ;  /* 0x0000000b006d7213 */ /* 0x000fe40000000000 */
[----:B------:R-:W-:Y:S01]  /*12b0*/  IMAD.MOV R2, RZ, RZ, -R2 ;  /* 0x000000ffff027224 */ /* 0x000fe200078e0a02 */
[----:B------:R-:W-:Y:S01]  /*12c0*/  STL [R1+0x5bc], R83 ;  /* 0x0005bc5301007387 */ /* 0x000fe20000100800 */
[----:B------:R-:W-:Y:S01]  /*12d0*/  IMAD.MOV R6, RZ, RZ, -R6 ;  /* 0x000000ffff067224 */ /* 0x000fe200078e0a06 */
[----:B------:R-:W-:Y:S01]  /*12e0*/  IABS R140, R80 ;  /* 0x00000050008c7213 */ /* 0x000fe20000000000 */
[----:B------:R-:W-:Y:S01]  /*12f0*/  IMAD.MOV R9, RZ, RZ, -R9 ;  /* 0x000000ffff097224 */ /* 0x000fe200078e0a09 */
[----:B------:R-:W-:Y:S01]  /*1300*/  STL [R1+0x5a4], R158 ;  /* 0x0005a49e01007387 */ /* 0x000fe20000100800 */
[C---:B------:R-:W-:Y:S01]  /*1310*/  IMAD R123, R95.reuse, R10, R123 ;  /* 0x0000000a5f7b7224 */ /* 0x040fe200078e027b */
[----:B-1----:R-:W-:Y:S01]  /*1320*/  LOP3.LUT R11, R0, 0xe0, RZ, 0xfc, !PT ;  /* 0x000000e0000b7812 */ /* 0x002fe200078efcff */
[----:B------:R-:W-:Y:S01]  /*1330*/  IMAD.MOV R10, RZ, RZ, -R7 ;  /* 0x000000ffff0a7224 */ /* 0x000fe200078e0a07 */
[----:B------:R-:W-:Y:S01]  /*1340*/  STL [R1+0x59c], R176 ;  /* 0x00059cb001007387 */ /* 0x000fe20000100800 */
[C---:B------:R-:W-:Y:S01]  /*1350*/  IMAD R136, R95.reuse, R2, R136 ;  /* 0x000000025f887224 */ /* 0x040fe200078e0288 */
[----:B------:R-:W-:Y:S01]  /*1360*/  LOP3.LUT R157, R98, 0x3a, R99, 0xfe, !PT ;  /* 0x0000003a629d7812 */ /* 0x000fe200078efe63 */
[----:B------:R-:W-:Y:S01]  /*1370*/  IMAD R76, R95, R6, R76 ;  /* 0x000000065f4c7224 */ /* 0x000fe200078e024c */
[----:B------:R-:W-:Y:S01]  /*1380*/  STL [R1+0x594], R46 ;  /* 0x0005942e01007387 */ /* 0x000fe20000100800 */
[----:B------:R-:W-:Y:S01]  /*1390*/  IMAD.HI.U32 R2, R94, R131, RZ ;  /* 0x000000835e027227 */ /* 0x000fe200078e00ff */
[----:B------:R-:W-:-:S02]  /*13a0*/  IABS R135, R11 ;  /* 0x0000000b00877213 */ /* 0x000fc40000000000 */
[----:B------:R-:W-:Y:S01]  /*13b0*/  STL [R1+0x58c], R182 ;  /* 0x00058cb601007387 */ /* 0x000fe20000100800 */
[C---:B------:R-:W-:Y:S01]  /*13c0*/  IMAD.HI.U32 R6, R94.reuse, R72, RZ ;  /* 0x000000485e067227 */ /* 0x040fe200078e00ff */
[----:B------:R-:W-:Y:S02]  /*13d0*/  IABS R121, R157 ;  /* 0x0000009d00797213 */ /* 0x000fe40000000000 */
[----:B------:R-:W-:Y:S01]  /*13e0*/  STL [R1+0x590], R161 ;  /* 0x000590a101007387 */ /* 0x000fe20000100800 */
[C---:B------:R-:W-:Y:S01]  /*13f0*/  IMAD R114, R95.reuse, R9, R114 ;  /* 0x000000095f727224 */ /* 0x040fe200078e0272 */
[----:B------:R-:W-:Y:S01]  /*1400*/  IABS R108, R83 ;  /* 0x00000053006c7213 */ /* 0x000fe20000000000 */
[----:B------:R-:W-:Y:S01]  /*1410*/  IMAD R147, R95, R8, R147 ;  /* 0x000000085f937224 */ /* 0x000fe200078e0293 */
[----:B------:R-:W-:Y:S01]  /*1420*/  STL [R1+0x588], R49 ;  /* 0x0005883101007387 */ /* 0x000fe20000100800 */
[----:B------:R-:W-:Y:S01]  /*1430*/  IMAD.HI.U32 R9, R94, R113, RZ ;  /* 0x000000715e097227 */ /* 0x000fe200078e00ff */
[----:B------:R-:W-:-:S02]  /*1440*/  LOP3.LUT R43, R98, 0x5a, R99, 0xfe, !PT ;  /* 0x0000005a622b7812 */ /* 0x000fc400078efe63 */
[----:B------:R1:W-:Y:S01]  /*1450*/  STL [R1+0x584], R11 ;  /* 0x0005840b01007387 */ /* 0x0003e20000100800 */
[----:B------:R-:W-:Y:S01]  /*1460*/  IMAD R127, R95, R10, R127 ;  /* 0x0000000a5f7f7224 */ /* 0x000fe200078e027f */
[----:B------:R-:W-:Y:S01]  /*1470*/  LOP3.LUT R192, R0, 0xf0, RZ, 0xfc, !PT ;  /* 0x000000f000c07812 */ /* 0x000fe200078efcff */
[----:B------:R-:W-:Y:S01]  /*1480*/  IMAD.HI.U32 R8, R94, R73, RZ ;  /* 0x000000495e087227 */ /* 0x000fe200078e00ff */
[C-C-:B------:R-:W-:Y:S01]  /*1490*/  LOP3.LUT R186, R98.reuse, 0x4a, R99.reuse, 0xfe, !PT ;  /* 0x0000004a62ba7812 */ /* 0x140fe200078efe63 */
[----:B------:R-:W-:Y:S01]  /*14a0*/  STL [R1+0x580], R38 ;  /* 0x0005802601007387 */ /* 0x000fe20000100800 */
[----:B------:R-:W-:Y:S01]  /*14b0*/  IABS R128, R43 ;  /* 0x0000002b00807213 */ /* 0x000fe20000000000 */
[----:B------:R-:W-:Y:S01]  /*14c0*/  IMAD.MOV R10, RZ, RZ, -R2 ;  /* 0x000000ffff0a7224 */ /* 0x000fe200078e0a02 */
[----:B------:R-:W-:Y:S01]  /*14d0*/  IABS R112, R46 ;  /* 0x0000002e00707213 */ /* 0x000fe20000000000 */
[----:B------:R-:W-:Y:S01]  /*14e0*/  IMAD.MOV R6, RZ, RZ, -R6 ;  /* 0x000000ffff067224 */ /* 0x000fe200078e0a06 */
[--C-:B-1----:R-:W-:Y:S01]  /*14f0*/  LOP3.LUT R11, R98, 0x1a, R99.reuse, 0xfe, !PT ;  /* 0x0000001a620b7812 */ /* 0x102fe200078efe63 */
[----:B------:R-:W-:Y:S01]  /*1500*/  IMAD.HI.U32 R2, R94, R134, RZ ;  /* 0x000000865e027227 */ /* 0x000fe200078e00ff */
[----:B------:R-:W-:Y:S01]  /*1510*/  LOP3.LUT R59, R98, 0x12, R99, 0xfe, !PT ;  /* 0x00000012623b7812 */ /* 0x000fe200078efe63 */
[----:B------:R-:W-:Y:S01]  /*1520*/  STL [R1+0x57c], R192 ;  /* 0x00057cc001007387 */ /* 0x000fe20000100800 */
[----:B------:R-:W-:Y:S01]  /*1530*/  IABS R133, R11 ;  /* 0x0000000b00857213 */ /* 0x000fe20000000000 */
[----:B------:R-:W-:Y:S01]  /*1540*/  IMAD.IADD R5, R12, 0x1, R5 ;  /* 0x000000010c057824 */ /* 0x000fe200078e0205 */
[----:B------:R-:W-:Y:S01]  /*1550*/  IABS R124, R186 ;  /* 0x000000ba007c7213 */ /* 0x000fe20000000000 */
[----:B------:R-:W-:Y:S01]  /*1560*/  IMAD.MOV R12, RZ, RZ, -R9 ;  /* 0x000000ffff0c7224 */ /* 0x000fe200078e0a09 */
[----:B------:R-:W-:Y:S01]  /*1570*/  STL [R1+0x578], R54 ;  /* 0x0005783601007387 */ /* 0x000fe20000100800 */
[----:B------:R-:W-:Y:S01]  /*1580*/  IMAD.MOV R8, RZ, RZ, -R8 ;  /* 0x000000ffff087224 */ /* 0x000fe200078e0a08 */
[----:B------:R-:W-:Y:S01]  /*1590*/  IABS R138, R182 ;  /* 0x000000b6008a7213 */ /* 0x000fe20000000000 */
[----:B------:R-:W-:Y:S01]  /*15a0*/  IMAD.HI.U32 R9, R94, R125, RZ ;  /* 0x0000007d5e097227 */ /* 0x000fe200078e00ff */
[----:B------:R-:W-:Y:S01]  /*15b0*/  STL [R1+0x494], R86 ;  /* 0x0004945601007387 */ /* 0x000fe20000100800 */
[----:B------:R-:W-:-:S02]  /*15c0*/  LOP3.LUT R42, R98, 0x22, R99, 0xfe, !PT ;  /* 0x00000022622a7812 */ /* 0x000fc400078efe63 */
[C---:B------:R-:W-:Y:S01]  /*15d0*/  IMAD R72, R95.reuse, R6, R72 ;  /* 0x000000065f487224 */ /* 0x040fe200078e0248 */
[----:B------:R-:W-:Y:S01]  /*15e0*/  STL [R1+0x550], R89 ;  /* 0x0005505901007387 */ /* 0x000fe20000100800 */
[----:B------:R-:W-:Y:S01]  /*15f0*/  IMAD.MOV R2, RZ, RZ, -R2 ;  /* 0x000000ffff027224 */ /* 0x000fe200078e0a02 */
[--C-:B------:R-:W-:Y:S01]  /*1600*/  LOP3.LUT R178, R98, 0x6a, R99.reuse, 0xfe, !PT ;  /* 0x0000006a62b27812 */ /* 0x100fe200078efe63 */
[----:B------:R-:W-:Y:S01]  /*1610*/  IMAD.HI.U32 R6, R94, R70, RZ ;  /* 0x000000465e067227 */ /* 0x000fe200078e00ff */
[----:B------:R-:W-:Y:S01]  /*1620*/  STL [R1+0x548], R59 ;  /* 0x0005483b01007387 */ /* 0x000fe20000100800 */
[----:B------:R-:W-:Y:S02]  /*1630*/  LOP3.LUT R34, R98, 0x42, R99, 0xfe, !PT ;  /* 0x0000004262227812 */ /* 0x000fe400078efe63 */
[C---:B------:R-:W-:Y:S01]  /*1640*/  IMAD R113, R95.reuse, R12, R113 ;  /* 0x0000000c5f717224 */ /* 0x040fe200078e0271 */
[----:B------:R1:W-:Y:S01]  /*1650*/  STL [R1+0x4dc], R11 ;  /* 0x0004dc0b01007387 */ /* 0x0003e20000100800 */
[----:B------:R-:W-:Y:S01]  /*1660*/  IMAD R73, R95, R8, R73 ;  /* 0x000000085f497224 */ /* 0x000fe200078e0249 */
[----:B------:R-:W-:Y:S01]  /*1670*/  IABS R132, R178 ;  /* 0x000000b200847213 */ /* 0x000fe20000000000 */
[----:B------:R-:W-:Y:S01]  /*1680*/  IMAD.MOV R12, RZ, RZ, -R9 ;  /* 0x000000ffff0c7224 */ /* 0x000fe200078e0a09 */
[----:B------:R-:W-:Y:S01]  /*1690*/  STL [R1+0x540], R42 ;  /* 0x0005402a01007387 */ /* 0x000fe20000100800 */
[----:B------:R-:W-:Y:S01]  /*16a0*/  IMAD.HI.U32 R8, R94, R71, RZ ;  /* 0x000000475e087227 */ /* 0x000fe200078e00ff */
[----:B------:R-:W-:-:S02]  /*16b0*/  LOP3.LUT R51, R98, 0x52, R99, 0xfe, !PT ;  /* 0x0000005262337812 */ /* 0x000fc400078efe63 */
[----:B------:R-:W-:Y:S01]  /*16c0*/  STL [R1+0x538], R202 ;  /* 0x000538ca01007387 */ /* 0x000fe20000100800 */
[----:B------:R-:W-:Y:S01]  /*16d0*/  IMAD.HI.U32 R9, R94, R129, RZ ;  /* 0x000000815e097227 */ /* 0x000fe200078e00ff */
[----:B------:R-:W-:Y:S02]  /*16e0*/  IABS R137, R192 ;  /* 0x000000c000897213 */ /* 0x000fe40000000000 */
[----:B------:R-:W-:Y:S01]  /*16f0*/  STL [R1+0x530], R88 ;  /* 0x0005305801007387 */ /* 0x000fe20000100800 */
[----:B------:R-:W-:Y:S01]  /*1700*/  IMAD R134, R95, R2, R134 ;  /* 0x000000025f867224 */ /* 0x000fe200078e0286 */
[--C-:B------:R-:W-:Y:S01]  /*1710*/  LOP3.LUT R170, R98, 0x62, R99.reuse, 0xfe, !PT ;  /* 0x0000006262aa7812 */ /* 0x100fe200078efe63 */
[----:B------:R-:W-:Y:S01]  /*1720*/  IMAD.MOV R6, RZ, RZ, -R6 ;  /* 0x000000ffff067224 */ /* 0x000fe200078e0a06 */
[----:B------:R-:W-:Y:S01]  /*1730*/  STL [R1+0x528], R157 ;  /* 0x0005289d01007387 */ /* 0x000fe20000100800 */
[----:B------:R-:W-:Y:S01]  /*1740*/  IMAD.HI.U32 R2, R94, R120, RZ ;  /* 0x000000785e027227 */ /* 0x000fe200078e00ff */
[----:B------:R-:W-:-:S02]  /*1750*/  LOP3.LUT R174, R98, 0x72, R99, 0xfe, !PT ;  /* 0x0000007262ae7812 */ /* 0x000fc400078efe63 */
[----:B------:R-:W-:Y:S01]  /*1760*/  STL [R1+0x520], R34 ;  /* 0x0005202201007387 */ /* 0x000fe20000100800 */
[C---:B------:R-:W-:Y:S01]  /*1770*/  IMAD R125, R95.reuse, R12, R125 ;  /* 0x0000000c5f7d7224 */ /* 0x040fe200078e027d */
[----:B------:R-:W-:Y:S01]  /*1780*/  LOP3.LUT R14, R98, 0x7a, R99, 0xfe, !PT ;  /* 0x0000007a620e7812 */ /* 0x000fe200078efe63 */
[----:B------:R-:W-:Y:S01]  /*1790*/  IMAD.MOV R8, RZ, RZ, -R8 ;  /* 0x000000ffff087224 */ /* 0x000fe200078e0a08 */
[----:B------:R-:W-:Y:S01]  /*17a0*/  STL [R1+0x518], R186 ;  /* 0x000518ba01007387 */ /* 0x000fe20000100800 */
[----:B------:R-:W-:Y:S01]  /*17b0*/  IMAD.MOV R12, RZ, RZ, -R9 ;  /* 0x000000ffff0c7224 */ /* 0x000fe200078e0a09 */
[----:B------:R-:W-:Y:S01]  /*17c0*/  LOP3.LUT R13, R0, 0x82, RZ, 0xfc, !PT ;  /* 0x00000082000d7812 */ /* 0x000fe200078efcff */
[----:B------:R-:W-:Y:S01]  /*17d0*/  IMAD R70, R95, R6, R70 ;  /* 0x000000065f467224 */ /* 0x000fe200078e0246 */
[----:B------:R-:W-:Y:S01]  /*17e0*/  STL [R1+0x510], R51 ;  /* 0x0005103301007387 */ /* 0x000fe20000100800 */
[----:B------:R-:W-:Y:S01]  /*17f0*/  IMAD.MOV R9, RZ, RZ, -R2 ;  /* 0x000000ffff097224 */ /* 0x000fe200078e0a02 */
[----:B------:R-:W-:Y:S01]  /*1800*/  IABS R139, R59 ;  /* 0x0000003b008b7213 */ /* 0x000fe20000000000 */
[----:B------:R-:W-:Y:S01]  /*1810*/  IMAD.HI.U32 R6, R94, R143, RZ ;  /* 0x0000008f5e067227 */ /* 0x000fe200078e00ff */
[----:B------:R-:W-:Y:S01]  /*1820*/  STL [R1+0x508], R43 ;  /* 0x0005082b01007387 */ /* 0x000fe20000100800 */
[----:B------:R-:W-:-:S02]  /*1830*/  IABS R119, R42 ;  /* 0x0000002a00777213 */ /* 0x000fc40000000000 */
[C---:B------:R-:W-:Y:S01]  /*1840*/  IMAD R71, R95.reuse, R8, R71 ;  /* 0x000000085f477224 */ /* 0x040fe200078e0247 */
[----:B------:R-:W-:Y:S01]  /*1850*/  STL [R1+0x500], R170 ;  /* 0x000500aa01007387 */ /* 0x000fe20000100800 */
[C---:B------:R-:W-:Y:S01]  /*1860*/  IMAD.HI.U32 R8, R94.reuse, R140, RZ ;  /* 0x0000008c5e087227 */ /* 0x040fe200078e00ff */
[----:B------:R-:W-:Y:S02]  /*1870*/  IABS R116, R13 ;  /* 0x0000000d00747213 */ /* 0x000fe40000000000 */
[----:B------:R-:W-:Y:S01]  /*1880*/  STL [R1+0x4f8], R178 ;  /* 0x0004f8b201007387 */ /* 0x000fe20000100800 */
[----:B------:R-:W-:Y:S01]  /*1890*/  IMAD R120, R95, R9, R120 ;  /* 0x000000095f787224 */ /* 0x000fe200078e0278 */
[----:B------:R-:W-:Y:S01]  /*18a0*/  IABS R122, R34 ;  /* 0x00000022007a7213 */ /* 0x000fe20000000000 */
[----:B------:R-:W-:Y:S01]  /*18b0*/  IMAD.MOV R6, RZ, RZ, -R6 ;  /* 0x000000ffff067224 */ /* 0x000fe200078e0a06 */
[----:B------:R-:W-:Y:S01]  /*18c0*/  STL [R1+0x4f0], R174 ;  /* 0x0004f0ae01007387 */ /* 0x000fe20000100800 */
[----:B------:R-:W-:Y:S01]  /*18d0*/  IMAD R9, R99, R92, RZ ;  /* 0x0000005c63097224 */ /* 0x000fe200078e02ff */
[----:B------:R-:W-:Y:S01]  /*18e0*/  IABS R126, R51 ;  /* 0x00000033007e7213 */ /* 0x000fe20000000000 */
[----:B------:R-:W-:Y:S01]  /*18f0*/  IMAD.MOV R8, RZ, RZ, -R8 ;  /* 0x000000ffff087224 */ /* 0x000fe200078e0a08 */
[----:B------:R-:W-:Y:S01]  /*1900*/  STL [R1+0x4e8], R14 ;  /* 0x0004e80e01007387 */ /* 0x000fe20000100800 */
[----:B------:R-:W-:Y:S01]  /*1910*/  IMAD R143, R95, R6, R143 ;  /* 0x000000065f8f7224 */ /* 0x000fe200078e028f */
[----:B------:R-:W-:Y:S01]  /*1920*/  IABS R130, R170 ;  /* 0x000000aa00827213 */ /* 0x000fe20000000000 */
[----:B------:R-:W-:Y:S01]  /*1930*/  IMAD.HI.U32 R2, R94, R121, RZ ;  /* 0x000000795e027227 */ /* 0x000fe200078e00ff */
[----:B------:R2:W-:Y:S01]  /*1940*/  STL [R1+0x5d0], R13 ;  /* 0x0005d00d01007387 */ /* 0x0005e20000100800 */
[----:B------:R-:W-:-:S02]  /*1950*/  IABS R118, R174 ;  /* 0x000000ae00767213 */ /* 0x000fc40000000000 */
[----:B------:R-:W-:Y:S01]  /*1960*/  IMAD R29, R92, 0x2, R9 ;  /* 0x000000025c1d7824 */ /* 0x000fe200078e0209 */
[----:B------:R-:W-:Y:S01]  /*1970*/  IABS R117, R14 ;  /* 0x0000000e00757213 */ /* 0x000fe20000000000 */
[----:B------:R-:W-:Y:S01]  /*1980*/  IMAD.HI.U32 R6, R94, R108, RZ ;  /* 0x0000006c5e067227 */ /* 0x000fe200078e00ff */
[C---:B------:R-:W-:Y:S02]  /*1990*/  LOP3.LUT R81, R0.reuse, 0x8a, RZ, 0xfc, !PT ;  /* 0x0000008a00517812 */ /* 0x040fe400078efcff */
[----:B------:R-:W-:Y:S01]  /*19a0*/  LOP3.LUT R194, R0, 0x92, RZ, 0xfc, !PT ;  /* 0x0000009200c27812 */ /* 0x000fe200078efcff */
[----:B------:R-:W-:Y:S01]  /*19b0*/  IMAD R140, R95, R8, R140 ;  /* 0x000000085f8c7224 */ /* 0x000fe200078e028c */
[----:B------:R-:W-:Y:S01]  /*19c0*/  IABS R107, R81 ;  /* 0x00000051006b7213 */ /* 0x000fe20000000000 */
[----:B------:R-:W-:Y:S01]  /*19d0*/  IMAD.HI.U32 R8, R94, R109, RZ ;  /* 0x0000006d5e087227 */ /* 0x000fe200078e00ff */
[----:B------:R-:W-:Y:S02]  /*19e0*/  LOP3.LUT R55, R0, 0x9a, RZ, 0xfc, !PT ;  /* 0x0000009a00377812 */ /* 0x000fe400078efcff */
[----:B------:R-:W-:Y:S01]  /*19f0*/  IABS R106, R194 ;  /* 0x000000c2006a7213 */ /* 0x000fe20000000000 */
[----:B------:R-:W-:Y:S01]  /*1a00*/  IMAD.MOV R2, RZ, RZ, -R2 ;  /* 0x000000ffff027224 */ /* 0x000fe200078e0a02 */
[----:B------:R-:W-:Y:S01]  /*1a10*/  IABS R105, R55 ;  /* 0x0000003700697213 */ /* 0x000fe20000000000 */
[----:B------:R-:W-:Y:S01]  /*1a20*/  IMAD R50, R92, 0x2, R29 ;  /* 0x000000025c327824 */ /* 0x000fe200078e021d */
[C---:B------:R-:W-:Y:S01]  /*1a30*/  LOP3.LUT R58, R0.reuse, 0xa2, RZ, 0xfc, !PT ;  /* 0x000000a2003a7812 */ /* 0x040fe200078efcff */
[----:B------:R-:W-:Y:S01]  /*1a40*/  IMAD.MOV R6, RZ, RZ, -R6 ;  /* 0x000000ffff067224 */ /* 0x000fe200078e0a06 */
[----:B------:R-:W-:Y:S01]  /*1a50*/  LOP3.LUT R87, R0, 0xaa, RZ, 0xfc, !PT ;  /* 0x000000aa00577812 */ /* 0x000fe200078efcff */
[----:B------:R-:W-:Y:S01]  /*1a60*/  IMAD.HI.U32 R7, R94, R133, RZ ;  /* 0x000000855e077227 */ /* 0x000fe200078e00ff */
[----:B------:R-:W-:-:S02]  /*1a70*/  IABS R103, R58 ;  /* 0x0000003a00677213 */ /* 0x000fc40000000000 */
[----:B------:R-:W-:Y:S01]  /*1a80*/  IABS R102, R87 ;  /* 0x0000005700667213 */ /* 0x000fe20000000000 */
[----:B------:R-:W-:Y:S01]  /*1a90*/  IMAD.MOV R8, RZ, RZ, -R8 ;  /* 0x000000ffff087224 */ /* 0x000fe200078e0a08 */
[----:B------:R-:W-:Y:S01]  /*1aa0*/  LOP3.LUT R84, R0, 0xb2, RZ, 0xfc, !PT ;  /* 0x000000b200547812 */ /* 0x000fe200078efcff */
[C---:B------:R-:W-:Y:S02]  /*1ab0*/  IMAD R129, R95.reuse, R12, R129 ;  /* 0x0000000c5f817224 */ /* 0x040fe400078e0281 */
[C---:B------:R-:W-:Y:S01]  /*1ac0*/  IMAD R121, R95.reuse, R2, R121 ;  /* 0x000000025f797224 */ /* 0x040fe200078e0279 */
[----:B------:R-:W-:Y:S01]  /*1ad0*/  IABS R104, R84 ;  /* 0x0000005400687213 */ /* 0x000fe20000000000 */
[----:B------:R-:W-:Y:S02]  /*1ae0*/  IMAD R162, R92, 0x2, R50 ;  /* 0x000000025ca27824 */ /* 0x000fe400078e0232 */
[----:B------:R-:W-:Y:S02]  /*1af0*/  IMAD R108, R95, R6, R108 ;  /* 0x000000065f6c7224 */ /* 0x000fe400078e026c */
[----:B------:R-:W-:-:S02]  /*1b00*/  IMAD.MOV R12, RZ, RZ, -R7 ;  /* 0x000000ffff0c7224 */ /* 0x000fc400078e0a07 */
[----:B------:R-:W-:-:S04]  /*1b10*/  IMAD.HI.U32 R2, R94, R128, RZ ;  /* 0x000000805e027227 */ /* 0x000fc800078e00ff */
[----:B------:R-:W-:-:S04]  /*1b20*/  IMAD.HI.U32 R6, R94, R112, RZ ;  /* 0x000000705e067227 */ /* 0x000fc800078e00ff */
[----:B------:R-:W-:-:S04]  /*1b30*/  IMAD.HI.U32 R7, R94, R124, RZ ;  /* 0x0000007c5e077227 */ /* 0x000fc800078e00ff */
[----:B------:R-:W-:Y:S02]  /*1b40*/  IMAD R109, R95, R8, R109 ;  /* 0x000000085f6d7224 */ /* 0x000fe400078e026d */
[----:B-1----:R-:W-:Y:S02]  /*1b50*/  IMAD R11, R92, 0x2, R162 ;  /* 0x000000025c0b7824 */ /* 0x002fe400078e02a2 */
[----:B------:R-:W-:-:S04]  /*1b60*/  IMAD.HI.U32 R8, R94, R138, RZ ;  /* 0x0000008a5e087227 */ /* 0x000fc800078e00ff */
[----:B------:R-:W-:Y:S02]  /*1b70*/  IMAD.MOV R2, RZ, RZ, -R2 ;  /* 0x000000ffff027224 */ /* 0x000fe400078e0a02 */
[----:B------:R-:W-:Y:S02]  /*1b80*/  IMAD.MOV R6, RZ, RZ, -R6 ;  /* 0x000000ffff067224 */ /* 0x000fe400078e0a06 */
[----:B------:R-:W-:Y:S02]  /*1b90*/  IMAD.MOV R7, RZ, RZ, -R7 ;  /* 0x000000ffff077224 */ /* 0x000fe400078e0a07 */
[----:B------:R-:W-:Y:S02]  /*1ba0*/  IMAD R28, R92, 0x2, R11 ;  /* 0x000000025c1c7824 */ /* 0x000fe400078e020b */
[----:B------:R-:W-:Y:S02]  /*1bb0*/  IMAD.MOV R8, RZ, RZ, -R8 ;  /* 0x000000ffff087224 */ /* 0x000fe400078e0a08 */
[----:B------:R-:W-:Y:S01]  /*1bc0*/  IMAD R128, R95, R2, R128 ;  /* 0x000000025f807224 */ /* 0x000fe200078e0280 */
[----:B------:R-:W-:Y:S01]  /*1bd0*/  LOP3.LUT R2, R237, 0x7f, RZ, 0xc0, !PT ;  /* 0x0000007fed027812 */ /* 0x000fe200078ec0ff */
[----:B------:R-:W-:-:S02]  /*1be0*/  IMAD R112, R95, R6, R112 ;  /* 0x000000065f707224 */ /* 0x000fc400078e0270 */
[----:B------:R-:W-:Y:S02]  /*1bf0*/  IMAD R124, R95, R7, R124 ;  /* 0x000000075f7c7224 */ /* 0x000fe400078e027c */
[----:B------:R-:W-:-:S04]  /*1c00*/  IMAD.HI.U32 R6, R94, R135, RZ ;  /* 0x000000875e067227 */ /* 0x000fc800078e00ff */
[----:B------:R-:W-:-:S04]  /*1c10*/  IMAD.HI.U32 R7, R94, R132, RZ ;  /* 0x000000845e077227 */ /* 0x000fc800078e00ff */
[----:B------:R-:W-:Y:S02]  /*1c20*/  IMAD R53, R92, 0x2, R28 ;  /* 0x000000025c357824 */ /* 0x000fe400078e021c */
[----:B------:R-:W-:Y:S02]  /*1c30*/  IMAD R138, R95, R8, R138 ;  /* 0x000000085f8a7224 */ /* 0x000fe400078e028a */
[----:B------:R-:W-:-:S04]  /*1c40*/  IMAD.HI.U32 R8, R94, R137, RZ ;  /* 0x000000895e087227 */ /* 0x000fc800078e00ff */
[----:B------:R-:W-:Y:S02]  /*1c50*/  IMAD R131, R95, R10, R131 ;  /* 0x0000000a5f837224 */ /* 0x000fe400078e0283 */
[----:B------:R-:W-:Y:S02]  /*1c60*/  IMAD.MOV R6, RZ, RZ, -R6 ;  /* 0x000000ffff067224 */ /* 0x000fe400078e0a06 */
[----:B------:R-:W-:Y:S02]  /*1c70*/  IMAD.MOV R7, RZ, RZ, -R7 ;  /* 0x000000ffff077224 */ /* 0x000fe400078e0a07 */
[----:B------:R-:W-:Y:S02]  /*1c80*/  IMAD R10, R5, 0x80, R2 ;  /* 0x00000080050a7824 */ /* 0x000fe400078e0202 */
[----:B------:R-:W-:Y:S02]  /*1c90*/  IMAD R149, R92, 0x2, R53 ;  /* 0x000000025c957824 */ /* 0x000fe400078e0235 */
[----:B------:R-:W-:Y:S01]  /*1ca0*/  IMAD.MOV R8, RZ, RZ, -R8 ;  /* 0x000000ffff087224 */ /* 0x000fe200078e0a08 */
[----:B------:R-:W-:Y:S01]  /*1cb0*/  STL [R1+0x490], R10 ;  /* 0x0004900a01007387 */ /* 0x000fe20000100800 */
[C---:B------:R-:W-:Y:S01]  /*1cc0*/  IMAD R135, R95.reuse, R6, R135 ;  /* 0x000000065f877224 */ /* 0x040fe200078e0287 */
[----:B------:R-:W-:Y:S01]  /*1cd0*/  ISETP.GE.AND P2, PT, R10, RZ, PT ;  /* 0x000000ff0a00720c */ /* 0x000fe20003f46270 */
[C---:B------:R-:W-:Y:S01]  /*1ce0*/  IMAD R132, R95.reuse, R7, R132 ;  /* 0x000000075f847224 */ /* 0x040fe200078e0284 */
[----:B------:R-:W-:Y:S01]  /*1cf0*/  IABS R7, R10 ;  /* 0x0000000a00077213 */ /* 0x000fe20000000000 */
[----:B------:R-:W-:Y:S01]  /*1d00*/  IMAD.HI.U32 R6, R94, R139, RZ ;  /* 0x0000008b5e067227 */ /* 0x000fe200078e00ff */
[----:B------:R-:W-:Y:S03]  /*1d10*/  STL [R1+0x5c8], R81 ;  /* 0x0005c85101007387 */ /* 0x000fe60000100800 */
[----:B--2---:R-:W-:Y:S01]  /*1d20*/  IMAD R13, R92, 0x2, R149 ;  /* 0x000000025c0d7824 */ /* 0x004fe200078e0295 */
[----:B------:R-:W-:Y:S01]  /*1d30*/  STL [R1+0x5c0], R194 ;  /* 0x0005c0c201007387 */ /* 0x000fe20000100800 */
[----:B------:R-:W-:-:S02]  /*1d40*/  IMAD R137, R95, R8, R137 ;  /* 0x000000085f897224 */ /* 0x000fc400078e0289 */
[----:B------:R-:W-:Y:S01]  /*1d50*/  IMAD.HI.U32 R8, R94, R119, RZ ;  /* 0x000000775e087227 */ /* 0x000fe200078e00ff */
[----:B------:R-:W-:Y:S03]  /*1d60*/  STL [R1+0x5b8], R55 ;  /* 0x0005b83701007387 */ /* 0x000fe60000100800 */
[----:B------:R-:W-:Y:S01]  /*1d70*/  IMAD.MOV R6, RZ, RZ, -R6 ;  /* 0x000000ffff067224 */ /* 0x000fe200078e0a06 */
[----:B------:R-:W-:Y:S01]  /*1d80*/  STL [R1+0x5b0], R58 ;  /* 0x0005b03a01007387 */ /* 0x000fe20000100800 */
[----:B------:R-:W-:Y:S02]  /*1d90*/  IMAD R33, R92, 0x2, R13 ;  /* 0x000000025c217824 */ /* 0x000fe400078e020d */
[----:B------:R-:W-:Y:S01]  /*1da0*/  IMAD.HI.U32 R4, R4, R7, RZ ;  /* 0x0000000704047227 */ /* 0x000fe200078e00ff */
[----:B------:R-:W-:Y:S03]  /*1db0*/  STL [R1+0x5a8], R87 ;  /* 0x0005a85701007387 */ /* 0x000fe60000100800 */
[----:B------:R-:W-:Y:S01]  /*1dc0*/  IMAD.MOV R8, RZ, RZ, -R8 ;  /* 0x000000ffff087224 */ /* 0x000fe200078e0a08 */
[----:B------:R-:W-:Y:S01]  /*1dd0*/  STL [R1+0x5a0], R84 ;  /* 0x0005a05401007387 */ /* 0x000fe20000100800 */
[----:B------:R-:W-:-:S02]  /*1de0*/  IMAD R139, R95, R6, R139 ;  /* 0x000000065f8b7224 */ /* 0x000fc400078e028b */
[----:B------:R-:W-:Y:S02]  /*1df0*/  IMAD R52, R92, 0x2, R33 ;  /* 0x000000025c347824 */ /* 0x000fe400078e0221 */
[----:B------:R-:W-:-:S04]  /*1e00*/  IMAD.HI.U32 R6, R94, R122, RZ ;  /* 0x0000007a5e067227 */ /* 0x000fc800078e00ff */
[----:B------:R-:W-:Y:S02]  /*1e10*/  IMAD.MOV R4, RZ, RZ, -R4 ;  /* 0x000000ffff047224 */ /* 0x000fe400078e0a04 */
[----:B------:R-:W-:Y:S02]  /*1e20*/  IMAD R119, R95, R8, R119 ;  /* 0x000000085f777224 */ /* 0x000fe400078e0277 */
[----:B------:R-:W-:-:S04]  /*1e30*/  IMAD.HI.U32 R8, R94, R126, RZ ;  /* 0x0000007e5e087227 */ /* 0x000fc800078e00ff */
[C---:B------:R-:W-:Y:S02]  /*1e40*/  IMAD R150, R92.reuse, 0x2, R52 ;  /* 0x000000025c967824 */ /* 0x040fe400078e0234 */
[----:B------:R-:W-:Y:S02]  /*1e50*/  IMAD.MOV R6, RZ, RZ, -R6 ;  /* 0x000000ffff067224 */ /* 0x000fe400078e0a06 */
[C---:B------:R-:W-:Y:S02]  /*1e60*/  IMAD R4, R3.reuse, R4, R7 ;  /* 0x0000000403047224 */ /* 0x040fe400078e0207 */
[----:B------:R-:W-:Y:S02]  /*1e70*/  IMAD.MOV R8, RZ, RZ, -R8 ;  /* 0x000000ffff087224 */ /* 0x000fe400078e0a08 */
[----:B------:R-:W-:Y:S01]  /*1e80*/  IMAD R15, R92, 0x2, R150 ;  /* 0x000000025c0f7824 */ /* 0x000fe200078e0296 */
[----:B------:R-:W-:Y:S01]  /*1e90*/  ISETP.GT.U32.AND P0, PT, R3, R4, PT ;  /* 0x000000040300720c */ /* 0x000fe20003f04070 */
[----:B------:R-:W-:-:S02]  /*1ea0*/  IMAD R122, R95, R6, R122 ;  /* 0x000000065f7a7224 */ /* 0x000fc400078e027a */
[----:B------:R-:W-:-:S04]  /*1eb0*/  IMAD.HI.U32 R6, R94, R130, RZ ;  /* 0x000000825e067227 */ /* 0x000fc800078e00ff */
[----:B------:R-:W-:Y:S02]  /*1ec0*/  IMAD R126, R95, R8, R126 ;  /* 0x000000085f7e7224 */ /* 0x000fe400078e027e */
[----:B------:R-:W-:Y:S02]  /*1ed0*/  IMAD R32, R92, 0x2, R15 ;  /* 0x000000025c207824 */ /* 0x000fe400078e020f */
[----:B------:R-:W-:-:S04]  /*1ee0*/  IMAD.HI.U32 R8, R94, R118, RZ ;  /* 0x000000765e087227 */ /* 0x000fc800078e00ff */
[----:B------:R-:W-:Y:S02]  /*1ef0*/  IMAD.MOV R6, RZ, RZ, -R6 ;  /* 0x000000ffff067224 */ /* 0x000fe400078e0a06 */
[----:B------:R-:W-:Y:S02]  /*1f00*/  IMAD R57, R92, 0x2, R32 ;  /* 0x000000025c397824 */ /* 0x000fe400078e0220 */
[----:B------:R-:W-:Y:S02]  /*1f10*/  IMAD.MOV R8, RZ, RZ, -R8 ;  /* 0x000000ffff087224 */ /* 0x000fe400078e0a08 */
[----:B------:R-:W-:Y:S02]  /*1f20*/  IMAD R130, R95, R6, R130 ;  /* 0x000000065f827224 */ /* 0x000fe400078e0282 */
[----:B------:R-:W-:-:S04]  /*1f30*/  IMAD.HI.U32 R5, R94, R117, RZ ;  /* 0x000000755e057227 */ /* 0x000fc800078e00ff */
[----:B------:R-:W-:-:S04]  /*1f40*/  IMAD.HI.U32 R6, R94, R116, RZ ;  /* 0x000000745e067227 */ /* 0x000fc800078e00ff */
[----:B------:R-:W-:Y:S02]  /*1f50*/  IMAD R151, R92, 0x2, R57 ;  /* 0x000000025c977824 */ /* 0x000fe400078e0239 */
[----:B------:R-:W-:Y:S02]  /*1f60*/  IMAD R118, R95, R8, R118 ;  /* 0x000000085f767224 */ /* 0x000fe400078e0276 */
[----:B------:R-:W-:Y:S02]  /*1f70*/  IMAD.MOV R8, RZ, RZ, -R5 ;  /* 0x000000ffff087224 */ /* 0x000fe400078e0a05 */
[----:B------:R-:W-:-:S04]  /*1f80*/  IMAD.HI.U32 R5, R94, R107, RZ ;  /* 0x0000006b5e057227 */ /* 0x000fc800078e00ff */
[----:B------:R-:W-:Y:S02]  /*1f90*/  IMAD.MOV R6, RZ, RZ, -R6 ;  /* 0x000000ffff067224 */ /* 0x000fe400078e0a06 */
[----:B------:R-:W-:Y:S01]  /*1fa0*/  @!P0 IMAD.IADD R4, R4, 0x1, -R3 ;  /* 0x0000000104048824 */ /* 0x000fe200078e0a03 */
[----:B------:R-:W-:Y:S01]  /*1fb0*/  ISETP.NE.AND P0, PT, R68, RZ, PT ;  /* 0x000000ff4400720c */ /* 0x000fe20003f05270 */
[----:B------:R-:W-:Y:S02]  /*1fc0*/  IMAD R17, R92, 0x2, R151 ;  /* 0x000000025c117824 */ /* 0x000fe400078e0297 */
[----:B------:R-:W-:Y:S01]  /*1fd0*/  IMAD R117, R95, R8, R117 ;  /* 0x000000085f757224 */ /* 0x000fe200078e0275 */
[----:B------:R-:W-:Y:S01]  /*1fe0*/  ISETP.GT.U32.AND P1, PT, R3, R4, PT ;  /* 0x000000040300720c */ /* 0x000fe20003f24070 */
[----:B------:R-:W-:Y:S02]  /*1ff0*/  IMAD.MOV R8, RZ, RZ, -R5 ;  /* 0x000000ffff087224 */ /* 0x000fe400078e0a05 */
[----:B------:R-:W-:-:S02]  /*2000*/  IMAD R116, R95, R6, R116 ;  /* 0x000000065f747224 */ /* 0x000fc400078e0274 */
[----:B------:R-:W-:-:S04]  /*2010*/  IMAD.HI.U32 R5, R94, R106, RZ ;  /* 0x0000006a5e057227 */ /* 0x000fc800078e00ff */
[----:B------:R-:W-:-:S04]  /*2020*/  IMAD.HI.U32 R6, R94, R105, RZ ;  /* 0x000000695e067227 */ /* 0x000fc800078e00ff */
[C---:B------:R-:W-:Y:S02]  /*2030*/  IMAD R37, R92.reuse, 0x2, R17 ;  /* 0x000000025c257824 */ /* 0x040fe400078e0211 */
[----:B------:R-:W-:Y:S02]  /*2040*/  IMAD R107, R95, R8, R107 ;  /* 0x000000085f6b7224 */ /* 0x000fe400078e026b */
[----:B------:R-:W-:Y:S02]  /*2050*/  IMAD.MOV R7, RZ, RZ, -R5 ;  /* 0x000000ffff077224 */ /* 0x000fe400078e0a05 */
[----:B------:R-:W-:Y:S02]  /*2060*/  IMAD.MOV R8, RZ, RZ, -R6 ;  /* 0x000000ffff087224 */ /* 0x000fe400078e0a06 */
[----:B------:R-:W-:Y:S02]  /*2070*/  IMAD R56, R92, 0x2, R37 ;  /* 0x000000025c387824 */ /* 0x000fe400078e0225 */
[----:B------:R-:W-:-:S04]  /*2080*/  IMAD.HI.U32 R5, R94, R103, RZ ;  /* 0x000000675e057227 */ /* 0x000fc800078e00ff */
[----:B------:R-:W-:-:S04]  /*2090*/  IMAD.HI.U32 R6, R94, R102, RZ ;  /* 0x000000665e067227 */ /* 0x000fc800078e00ff */
[C---:B------:R-:W-:Y:S02]  /*20a0*/  IMAD R105, R95.reuse, R8, R105 ;  /* 0x000000085f697224 */ /* 0x040fe400078e0269 */
[----:B------:R-:W-:Y:S02]  /*20b0*/  IMAD R152, R92, 0x2, R56 ;  /* 0x000000025c987824 */ /* 0x000fe400078e0238 */
[----:B------:R-:W-:Y:S01]  /*20c0*/  IMAD.MOV R8, RZ, RZ, -R5 ;  /* 0x000000ffff087224 */ /* 0x000fe200078e0a05 */
[----:B------:R-:W-:Y:S01]  /*20d0*/  LOP3.LUT R5, R0, 0xba, RZ, 0xfc, !PT ;  /* 0x000000ba00057812 */ /* 0x000fe200078efcff */
[----:B------:R-:W-:Y:S02]  /*20e0*/  IMAD R106, R95, R7, R106 ;  /* 0x000000075f6a7224 */ /* 0x000fe400078e026a */
[----:B0-----:R-:W-:Y:S01]  /*20f0*/  VIADD R7, R90, 0x7f ;  /* 0x0000007f5a077836 */ /* 0x001fe20000000000 */
[----:B------:R-:W-:Y:S01]  /*2100*/  IABS R100, R5 ;  /* 0x0000000500647213 */ /* 0x000fe20000000000 */
[----:B------:R-:W-:Y:S01]  /*2110*/  IMAD.MOV R6, RZ, RZ, -R6 ;  /* 0x000000ffff067224 */ /* 0x000fe200078e0a06 */
[----:B------:R0:W-:Y:S01]  /*2120*/  STL [R1+0x598], R5 ;  /* 0x0005980501007387 */ /* 0x0001e20000100800 */
[----:B------:R-:W-:-:S02]  /*2130*/  IMAD R19, R92, 0x2, R152 ;  /* 0x000000025c137824 */ /* 0x000fc400078e0298 */
[----:B------:R-:W-:Y:S01]  /*2140*/  @!P1 IMAD.IADD R4, R4, 0x1, -R3 ;  /* 0x0000000104049824 */ /* 0x000fe200078e0a03 */
[----:B------:R1:W-:Y:S01]  /*2150*/  STL [R1+0x3d0], R7 ;  /* 0x0003d00701007387 */ /* 0x0003e20000100800 */
[----:B------:R-:W-:Y:S02]  /*2160*/  IMAD R102, R95, R6, R102 ;  /* 0x000000065f667224 */ /* 0x000fe400078e0266 */
[C---:B------:R-:W-:Y:S02]  /*2170*/  IMAD R36, R92.reuse, 0x2, R19 ;  /* 0x000000025c247824 */ /* 0x040fe400078e0213 */
[----:B------:R-:W-:Y:S01]  /*2180*/  IMAD.MOV.U32 R6, RZ, RZ, R4 ;  /* 0x000000ffff067224 */ /* 0x000fe200078e0004 */
[----:B0-----:R-:W-:Y:S01]  /*2190*/  SHF.R.U32.HI R5, RZ, 0x7, R237 ;  /* 0x00000007ff057819 */ /* 0x001fe200000116ed */
[C---:B------:R-:W-:Y:S02]  /*21a0*/  IMAD R61, R92.reuse, 0x2, R36 ;  /* 0x000000025c3d7824 */ /* 0x040fe400078e0224 */
[----:B------:R-:W-:Y:S01]  /*21b0*/  @!P2 IMAD.MOV R6, RZ, RZ, -R6 ;  /* 0x000000ffff06a224 */ /* 0x000fe200078e0a06 */
[----:B------:R-:W-:Y:S01]  /*21c0*/  @!P0 LOP3.LUT R6, RZ, R68, RZ, 0x33, !PT ;  /* 0x00000044ff068212 */ /* 0x000fe200078e33ff */
[----:B------:R-:W-:Y:S01]  /*21d0*/  IMAD R153, R92, 0x2, R61 ;  /* 0x000000025c997824 */ /* 0x000fe200078e023d */
[----:B------:R-:W-:Y:S01]  /*21e0*/  SGXT.U32 R5, R5, 0x1 ;  /* 0x000000010505781a */ /* 0x000fe20000000000 */
[----:B------:R-:W-:Y:S01]  /*21f0*/  IMAD R96, R2, R93, RZ ;  /* 0x0000005d02607224 */ /* 0x000fe200078e02ff */
[----:B------:R-:W-:Y:S01]  /*2200*/  ISETP.GT.AND P0, PT, R7, 0x7f, PT ;  /* 0x0000007f0700780c */ /* 0x000fe20003f04270 */
[----:B------:R-:W-:Y:S01]  /*2210*/  IMAD R91, R6, R91, RZ ;  /* 0x0000005b065b7224 */ /* 0x000fe200078e02ff */
[----:B------:R-:W-:Y:S01]  /*2220*/  LOP3.LUT P2, RZ, R237, 0xff, RZ, 0xc0, !PT ;  /* 0x000000ffedff7812 */ /* 0x000fe2000784c0ff */
[----:B------:R-:W-:Y:S01]  /*2230*/  IMAD.HI.U32 R3, R94, R104, RZ ;  /* 0x000000685e037227 */ /* 0x000fe200078e00ff */
[----:B---3--:R-:W-:-:S02]  /*2240*/  LEA R97, P4, R96, UR14, 0x1 ;  /* 0x0000000e60617c11 */ /* 0x008fc4000f8808ff */
[----:B------:R-:W-:Y:S01]  /*2250*/  LEA R205, P3, R91, UR12, 0x1 ;  /* 0x0000000c5bcd7c11 */ /* 0x000fe2000f8608ff */
[----:B------:R-:W-:Y:S01]  /*2260*/  IMAD.HI.U32 R4, R94, R100, RZ ;  /* 0x000000645e047227 */ /* 0x000fe200078e00ff */
[----:B------:R-:W-:Y:S02]  /*2270*/  ISETP.LT.AND P1, PT, R5, R90, P0 ;  /* 0x0000005a0500720c */ /* 0x000fe40000721270 */
[----:B------:R-:W-:Y:S01]  /*2280*/  LEA.HI.X.SX32 R204, R91, UR13, 0x1, P3 ;  /* 0x0000000d5bcc7c11 */ /* 0x000fe200098f0eff */
[----:B------:R-:W-:Y:S01]  /*2290*/  IMAD R21, R92, 0x2, R153 ;  /* 0x000000025c157824 */ /* 0x000fe200078e0299 */
[----:B------:R-:W-:Y:S01]  /*22a0*/  LEA.HI.X.SX32 R96, R96, UR15, 0x1, P4 ;  /* 0x0000000f60607c11 */ /* 0x000fe2000a0f0eff */
[----:B------:R-:W-:Y:S02]  /*22b0*/  IMAD.MOV R3, RZ, RZ, -R3 ;  /* 0x000000ffff037224 */ /* 0x000fe400078e0a03 */
[----:B------:R-:W-:Y:S02]  /*22c0*/  IMAD.MOV R4, RZ, RZ, -R4 ;  /* 0x000000ffff047224 */ /* 0x000fe400078e0a04 */
[----:B------:R-:W-:-:S02]  /*22d0*/  IMAD R41, R92, 0x2, R21 ;  /* 0x000000025c297824 */ /* 0x000fc400078e0215 */
[C---:B------:R-:W-:Y:S02]  /*22e0*/  IMAD R133, R95.reuse, R12, R133 ;  /* 0x0000000c5f857224 */ /* 0x040fe400078e0285 */
[C---:B------:R-:W-:Y:S02]  /*22f0*/  IMAD R103, R95.reuse, R8, R103 ;  /* 0x000000085f677224 */ /* 0x040fe400078e0267 */
[C---:B------:R-:W-:Y:S02]  /*2300*/  IMAD R104, R95.reuse, R3, R104 ;  /* 0x000000035f687224 */ /* 0x040fe400078e0268 */
[----:B------:R-:W-:Y:S02]  /*2310*/  IMAD R100, R95, R4, R100 ;  /* 0x000000045f647224 */ /* 0x000fe400078e0264 */
[----:B------:R-:W-:Y:S01]  /*2320*/  IMAD R60, R92, 0x2, R41 ;  /* 0x000000025c3c7824 */ /* 0x000fe200078e0229 */
[----:B-1----:R-:W-:Y:S06]  /*2330*/  BRA.U UP0, `(.L_x_5) ;  /* 0x0000000100187547 */ /* 0x002fec000b800000 */
[----:B------:R-:W-:Y:S01]  /*2340*/  ELECT P3, URZ, PT ;  /* 0x0000000000ff782f */ /* 0x000fe20003860000 */
[----:B------:R-:W-:Y:S01]  /*2350*/  IMAD.MOV.U32 R3, RZ, RZ, 0x1 ;  /* 0x00000001ff037424 */ /* 0x000fe200078e00ff */
[----:B------:R-:W-:Y:S01]  /*2360*/  UMOV UR5, 0x40 ;  /* 0x0000004000057882 */ /* 0x000fe20000000000 */
[----:B------:R-:W-:Y:S01]  /*2370*/  UVIRTCOUNT.DEALLOC.SMPOOL 0x80 ;  /* 0x000000800000784c */ /* 0x000fe20000000000 */
[----:B------:R-:W-:-:S09]  /*2380*/  ULEA UR5, UR4, UR5, 0x18 ;  /* 0x0000000504057291 */ /* 0x000fd2000f8ec0ff */
[----:B------:R0:W-:Y:S03]  /*2390*/  @P3 STS.U8 [UR5], R3 ;  /* 0x00000003ff003988 */ /* 0x0001e60008000005 */
.L_x_5:
[----:B------:R-:W-:Y:S01]  /*23a0*/  STTM.x128 tmem[UR11], RZ ;  /* 0x000000ff000079ed */ /* 0x000fe200083c000b */
[----:B------:R-:W1:Y:S02]  /*23b0*/  FENCE.VIEW.ASYNC.T ;  /* 0x00000000000073c6 */ /* 0x000e640000000200 */
[----:B-1----:R-:W-:Y:S01]  /*23c0*/  VOTEU.ALL UP1, P2 ;  /* 0x0000000000ff7886 */ /* 0x002fe20001020000 */
[----:B------:R-:W-:Y:S01]  /*23d0*/  VOTEU.ALL UP2, P2 ;  /* 0x0000000000ff7886 */ /* 0x000fe20001040000 */
[C---:B0-----:R-:W-:Y:S01]  /*23e0*/  LOP3.LUT R3, R99.reuse, 0x10, RZ, 0xfc, !PT ;  /* 0x0000001063037812 */ /* 0x041fe200078efcff */
[----:B------:R-:W-:Y:S01]  /*23f0*/  IMAD R154, R92, 0x2, R60 ;  /* 0x000000025c9a7824 */ /* 0x000fe200078e023c */
[----:B------:R-:W-:Y:S01]  /*2400*/  LOP3.LUT R4, R99, 0x8, RZ, 0xfc, !PT ;  /* 0x0000000863047812 */ /* 0x000fe200078efcff */
[----:B------:R-:W-:Y:S01]  /*2410*/  STL [R1+0x7e0], R219 ;  /* 0x0007e0db01007387 */ /* 0x000fe20000100800 */
[----:B------:R-:W-:-:S04]  /*2420*/  @!UP1 UIADD3 UR4, UPT, UPT, -UR6, 0x100000, URZ ;  /* 0x0010000006049890 */ /* 0x000fc8000fffe1ff */
[----:B------:R-:W-:Y:S02]  /*2430*/  @!UP1 USHF.L.U32 UR5, UR4, 0xb, URZ ;  /* 0x0000000b04059899 */ /* 0x000fe400080006ff */
[----:B------:R-:W-:Y:S01]  /*2440*/  @!UP1 USHF.L.U32 UR4, UR4, 0x1, URZ ;  /* 0x0000000104049899 */ /* 0x000fe200080006ff */
[C---:B------:R-:W-:Y:S01]  /*2450*/  IMAD R23, R92.reuse, 0x2, R154 ;  /* 0x000000025c177824 */ /* 0x040fe200078e029a */
[-C--:B------:R-:W-:Y:S01]  /*2460*/  ISETP.LT.AND P3, PT, R3, R90.reuse, P0 ;  /* 0x0000005a0300720c */ /* 0x080fe20000761270 */
[----:B------:R-:W-:Y:S01]  /*2470*/  BAR.SYNC.DEFER_BLOCKING 0x0 ;  /* 0x0000000000007b1d */ /* 0x000fe20000010000 */
[CC--:B------:R-:W-:Y:S01]  /*2480*/  LEA R3, P5, R9.reuse, R205.reuse, 0x1 ;  /* 0x000000cd09037211 */ /* 0x0c0fe200078a08ff */
[----:B------:R-:W-:Y:S01]  /*2490*/  IMAD R40, R92, 0x2, R23 ;  /* 0x000000025c287824 */ /* 0x000fe200078e0217 */
[----:B------:R-:W-:Y:S02]  /*24a0*/  ISETP.LT.AND P4, PT, R4, R90, P0 ;  /* 0x0000005a0400720c */ /* 0x000fe40000781270 */
[----:B------:R-:W-:Y:S01]  /*24b0*/  LEA.HI.X.SX32 R4, R9, R204, 0x1, P5 ;  /* 0x000000cc09047211 */ /* 0x000fe200028f0eff */
[----:B------:R-:W-:Y:S01]  /*24c0*/  @P1 IMAD.MOV.U32 R6, RZ, RZ, R3 ;  /* 0x000000ffff061224 */ /* 0x000fe200078e0003 */
[----:B------:R-:W-:Y:S01]  /*24d0*/  LEA R5, P5, R11, R205, 0x1 ;  /* 0x000000cd0b057211 */ /* 0x000fe200078a08ff */
[----:B------:R-:W-:Y:S01]  /*24e0*/  STL [R1+0x7d8], R166 ;  /* 0x0007d8a601007387 */ /* 0x000fe20000100800 */
[----:B------:R-:W-:Y:S01]  /*24f0*/  PRMT R240, RZ, 0x7610, R240 ;  /* 0x00007610fff07816 */ /* 0x000fe200000000f0 */
[----:B------:R-:W-:Y:S01]  /*2500*/  @P1 IMAD.MOV.U32 R7, RZ, RZ, R4 ;  /* 0x000000ffff071224 */ /* 0x000fe200078e0004 */
[C---:B------:R-:W-:Y:S01]  /*2510*/  LOP3.LUT R14, R99.reuse, 0x18, RZ, 0xfc, !PT ;  /* 0x00000018630e7812 */ /* 0x040fe200078efcff */
[----:B------:R-:W-:Y:S01]  /*2520*/  STL [R1+0x7c8], R217 ;  /* 0x0007c8d901007387 */ /* 0x000fe20000100800 */
[----:B------:R-:W-:Y:S01]  /*2530*/  PRMT R244, RZ, 0x7610, R244 ;  /* 0x00007610fff47816 */ /* 0x000fe200000000f4 */
[C---:B------:R-:W-:Y:S01]  /*2540*/  IMAD R65, R92.reuse, 0x2, R40 ;  /* 0x000000025c417824 */ /* 0x040fe200078e0228 */
[----:B------:R-:W-:Y:S01]  /*2550*/  LOP3.LUT R12, R99, 0x20, RZ, 0xfc, !PT ;  /* 0x00000020630c7812 */ /* 0x000fe200078efcff */
[----:B------:R-:W0:Y:S01]  /*2560*/  LDCU UR9, c[0x0][0x3b0] ;  /* 0x00007600ff0977ac */ /* 0x000e220008000800 */
[----:B------:R-:W1:Y:S02]  /*2570*/  FENCE.VIEW.ASYNC.S ;  /* 0x00000000000073c6 */ /* 0x000e640000000000 */
[----:B-1----:R1:W2:Y:S02]  /*2580*/  @!UP2 SYNCS.EXCH.64 URZ, [UR8], UR4 ;  /* 0x0000000408ffa5b2 */ /* 0x0022a40008000100 */
[----:B--2---:R-:W-:Y:S01]  /*2590*/  BAR.SYNC.DEFER_BLOCKING 0x0 ;  /* 0x0000000000007b1d */ /* 0x004fe20000010000 */
[----:B------:R-:W-:Y:S01]  /*25a0*/  @P4 IMAD.MOV.U32 R10, RZ, RZ, R5 ;  /* 0x000000ffff0a4224 */ /* 0x000fe200078e0005 */
[----:B------:R-:W-:Y:S01]  /*25b0*/  PRMT R241, RZ, 0x7610, R241 ;  /* 0x00007610fff17816 */ /* 0x000fe200000000f1 */
[----:B------:R-:W-:Y:S01]  /*25c0*/  IMAD R155, R92, 0x2, R65 ;  /* 0x000000025c9b7824 */ /* 0x000fe200078e0241 */
[----:B------:R-:W-:-:S02]  /*25d0*/  PRMT R245, RZ, 0x7610, R245 ;  /* 0x00007610fff57816 */ /* 0x000fc400000000f5 */
[C---:B------:R-:W-:Y:S01]  /*25e0*/  LOP3.LUT R16, R99.reuse, 0x30, RZ, 0xfc, !PT ;  /* 0x0000003063107812 */ /* 0x040fe200078efcff */
[----:B------:R-:W-:Y:S01]  /*25f0*/  IMAD R25, R92, 0x2, R155 ;  /* 0x000000025c197824 */ /* 0x000fe200078e029b */
[----:B------:R-:W-:Y:S01]  /*2600*/  PRMT R248, RZ, 0x7610, R248 ;  /* 0x00007610fff87816 */ /* 0x000fe200000000f8 */
[----:B------:R-:W-:Y:S01]  /*2610*/  STL [R1+0x7c0], R238 ;  /* 0x0007c0ee01007387 */ /* 0x000fe20000100800 */
[----:B------:R-:W-:-:S03]  /*2620*/  LOP3.LUT R18, R99, 0x38, RZ, 0xfc, !PT ;  /* 0x0000003863127812 */ /* 0x000fc600078efcff */
[----:B------:R-:W-:Y:S04]  /*2630*/  STL [R1+0x7bc], R243 ;  /* 0x0007bcf301007387 */ /* 0x000fe80000100800 */
[----:B------:R-:W-:Y:S04]  /*2640*/  STL [R1+0x7b8], R216 ;  /* 0x0007b8d801007387 */ /* 0x000fe80000100800 */
[----:B------:R-:W-:Y:S04]  /*2650*/  STL [R1+0x794], R218 ;  /* 0x000794da01007387 */ /* 0x000fe80000100800 */
[----:B------:R2:W3:Y:S04]  /*2660*/  @P1 LDG.E.U16 R207, desc[UR24][R6.64] ;  /* 0x0000001806cf1981 */ /* 0x0004e8000c1e1500 */
[----:B------:R-:W-:Y:S04]  /*2670*/  STL [R1+0x78c], R225 ;  /* 0x00078ce101007387 */ /* 0x000fe80000100800 */
[----:B------:R-:W-:Y:S01]  /*2680*/  STL [R1+0x788], R221 ;  /* 0x000788dd01007387 */ /* 0x000fe20000100800 */
[----:B--2---:R-:W-:-:S02]  /*2690*/  LEA.HI.X.SX32 R7, R11, R204, 0x1, P5 ;  /* 0x000000cc0b077211 */ /* 0x004fc400028f0eff */
[C---:B------:R-:W-:Y:S01]  /*26a0*/  LEA R6, P1, R13.reuse, R205, 0x1 ;  /* 0x000000cd0d067211 */ /* 0x040fe200078208ff */
[----:B------:R-:W-:Y:S02]  /*26b0*/  STL [R1+0x784], R233 ;  /* 0x000784e901007387 */ /* 0x000fe40000100800 */
[----:B------:R-:W-:Y:S01]  /*26c0*/  @P4 IMAD.MOV.U32 R11, RZ, RZ, R7 ;  /* 0x000000ffff0b4224 */ /* 0x000fe200078e0007 */
[----:B------:R-:W-:Y:S01]  /*26d0*/  LEA.HI.X.SX32 R8, R13, R204, 0x1, P1 ;  /* 0x000000cc0d087211 */ /* 0x000fe200008f0eff */
[----:B------:R-:W-:Y:S04]  /*26e0*/  STL [R1+0x780], R220 ;  /* 0x000780dc01007387 */ /* 0x000fe80000100800 */
[----:B------:R2:W4:Y:S01]  /*26f0*/  @P4 LDG.E.U16 R240, desc[UR24][R10.64] ;  /* 0x000000180af04981 */ /* 0x000522000c1e1500 */
[----:B------:R-:W-:-:S02]  /*2700*/  ISETP.LT.AND P4, PT, R14, R90, P0 ;  /* 0x0000005a0e00720c */ /* 0x000fc40000781270 */
[----:B------:R-:W-:Y:S01]  /*2710*/  LEA R9, P1, R15, R205, 0x1 ;  /* 0x000000cd0f097211 */ /* 0x000fe200078208ff */
[----:B------:R-:W-:Y:S04]  /*2720*/  STL [R1+0x77c], R169 ;  /* 0x00077ca901007387 */ /* 0x000fe80000100800 */
[----:B------:R-:W-:Y:S01]  /*2730*/  STL [R1+0x76c], R222 ;  /* 0x00076cde01007387 */ /* 0x000fe20000100800 */
[----:B--2---:R-:W-:Y:S02]  /*2740*/  @P3 IMAD.MOV.U32 R10, RZ, RZ, R6 ;  /* 0x000000ffff0a3224 */ /* 0x004fe400078e0006 */
[----:B------:R-:W-:Y:S01]  /*2750*/  @P3 IMAD.MOV.U32 R11, RZ, RZ, R8 ;  /* 0x000000ffff0b3224 */ /* 0x000fe200078e0008 */
[----:B------:R-:W-:Y:S04]  /*2760*/  STL [R1+0x768], R224 ;  /* 0x000768e001007387 */ /* 0x000fe80000100800 */
[----:B------:R2:W4:Y:S01]  /*2770*/  @P3 LDG.E.U16 R244, desc[UR24][R10.64] ;  /* 0x000000180af43981 */ /* 0x000522000c1e1500 */
[----:B------:R-:W-:-:S02]  /*2780*/  ISETP.LT.AND P3, PT, R12, R90, P0 ;  /* 0x0000005a0c00720c */ /* 0x000fc40000761270 */
[----:B------:R-:W-:Y:S01]  /*2790*/  LOP3.LUT R12, R99, 0x28, RZ, 0xfc, !PT ;  /* 0x00000028630c7812 */ /* 0x000fe200078efcff */
[----:B------:R-:W-:Y:S01]  /*27a0*/  @P4 IMAD.MOV.U32 R14, RZ, RZ, R9 ;  /* 0x000000ffff0e4224 */ /* 0x000fe200078e0009 */
[----:B------:R-:W-:Y:S01]  /*27b0*/  STL [R1+0x764], R223 ;  /* 0x000764df01007387 */ /* 0x000fe20000100800 */
[----:B------:R-:W-:-:S03]  /*27c0*/  PRMT R252, RZ, 0x7610, R252 ;  /* 0x00007610fffc7816 */ /* 0x000fc600000000fc */
[----:B------:R-:W-:Y:S01]  /*27d0*/  STL [R1+0x754], R251 ;  /* 0x000754fb01007387 */ /* 0x000fe20000100800 */
[----:B--2---:R-:W-:Y:S02]  /*27e0*/  LEA.HI.X.SX32 R11, R15, R204, 0x1, P1 ;  /* 0x000000cc0f0b7211 */ /* 0x004fe400008f0eff */
[CC--:B------:R-:W-:Y:S01]  /*27f0*/  LEA R10, P5, R17.reuse, R205.reuse, 0x1 ;  /* 0x000000cd110a7211 */ /* 0x0c0fe200078a08ff */
[----:B------:R-:W-:Y:S01]  /*2800*/  STL [R1+0x748], R164 ;  /* 0x000748a401007387 */ /* 0x000fe20000100800 */
[----:B------:R-:W-:Y:S01]  /*2810*/  ISETP.LT.AND P1, PT, R12, R90, P0 ;  /* 0x0000005a0c00720c */ /* 0x000fe20000721270 */
[----:B------:R-:W-:Y:S01]  /*2820*/  @P4 IMAD.MOV.U32 R15, RZ, RZ, R11 ;  /* 0x000000ffff0f4224 */ /* 0x000fe200078e000b */
[----:B------:R-:W-:Y:S01]  /*2830*/  LEA.HI.X.SX32 R12, R17, R204, 0x1, P5 ;  /* 0x000000cc110c7211 */ /* 0x000fe200028f0eff */
[----:B------:R-:W-:Y:S04]  /*2840*/  STL [R1+0x740], R229 ;  /* 0x000740e501007387 */ /* 0x000fe80000100800 */
[----:B------:R2:W4:Y:S01]  /*2850*/  @P4 LDG.E.U16 R241, desc[UR24][R14.64] ;  /* 0x000000180ef14981 */ /* 0x000522000c1e1500 */
[----:B------:R-:W-:Y:S01]  /*2860*/  LEA R13, P4, R19, R205, 0x1 ;  /* 0x000000cd130d7211 */ /* 0x000fe200078808ff */
[----:B------:R-:W-:-:S02]  /*2870*/  IMAD R45, R92, 0x2, R25 ;  /* 0x000000025c2d7824 */ /* 0x000fc400078e0219 */
[----:B------:R-:W-:Y:S01]  /*2880*/  STL [R1+0x730], R227 ;  /* 0x000730e301007387 */ /* 0x000fe20000100800 */
[----:B------:R-:W-:-:S03]  /*2890*/  PRMT R249, RZ, 0x7610, R249 ;  /* 0x00007610fff97816 */ /* 0x000fc600000000f9 */
[----:B------:R-:W-:Y:S01]  /*28a0*/  STL [R1+0x728], R226 ;  /* 0x000728e201007387 */ /* 0x000fe20000100800 */
[----:B--2---:R-:W-:Y:S02]  /*28b0*/  @P3 IMAD.MOV.U32 R14, RZ, RZ, R10 ;  /* 0x000000ffff0e3224 */ /* 0x004fe400078e000a */
[----:B------:R-:W-:Y:S01]  /*28c0*/  @P3 IMAD.MOV.U32 R15, RZ, RZ, R12 ;  /* 0x000000ffff0f3224 */ /* 0x000fe200078e000c */
[----:B------:R-:W-:Y:S04]  /*28d0*/  STL [R1+0x710], R228 ;  /* 0x000710e401007387 */ /* 0x000fe80000100800 */
[----:B------:R2:W4:Y:S01]  /*28e0*/  @P3 LDG.E.U16 R245, desc[UR24][R14.64] ;  /* 0x000000180ef53981 */ /* 0x000522000c1e1500 */
[----:B------:R-:W-:Y:S01]  /*28f0*/  ISETP.LT.AND P3, PT, R16, R90, P0 ;  /* 0x0000005a1000720c */ /* 0x000fe20000761270 */
[----:B------:R-:W-:-:S02]  /*2900*/  @P1 IMAD.MOV.U32 R16, RZ, RZ, R13 ;  /* 0x000000ffff101224 */ /* 0x000fc400078e000d */
[----:B------:R-:W-:Y:S01]  /*2910*/  STL [R1+0x708], R231 ;  /* 0x000708e701007387 */ /* 0x000fe20000100800 */
[----:B------:R-:W-:-:S03]  /*2920*/  IMAD R64, R92, 0x2, R45 ;  /* 0x000000025c407824 */ /* 0x000fc600078e022d */
[----:B------:R-:W-:Y:S01]  /*2930*/  STL [R1+0x704], R232 ;  /* 0x000704e801007387 */ /* 0x000fe20000100800 */
[----:B--2---:R-:W-:-:S03]  /*2940*/  LEA.HI.X.SX32 R14, R19, R204, 0x1, P4 ;  /* 0x000000cc130e7211 */ /* 0x004fc600020f0eff */
[----:B------:R-:W-:Y:S02]  /*2950*/  STL [R1+0x6fc], R167 ;  /* 0x0006fca701007387 */ /* 0x000fe40000100800 */
[----:B------:R-:W-:Y:S01]  /*2960*/  @P1 IMAD.MOV.U32 R17, RZ, RZ, R14 ;  /* 0x000000ffff111224 */ /* 0x000fe200078e000e */
[----:B------:R-:W-:Y:S01]  /*2970*/  ISETP.LT.AND P4, PT, R18, R90, P0 ;  /* 0x0000005a1200720c */ /* 0x000fe20000781270 */
[----:B------:R-:W-:Y:S04]  /*2980*/  STL [R1+0x6f8], R250 ;  /* 0x0006f8fa01007387 */ /* 0x000fe80000100800 */
[----:B------:R2:W4:Y:S01]  /*2990*/  @P1 LDG.E.U16 R248, desc[UR24][R16.64] ;  /* 0x0000001810f81981 */ /* 0x000522000c1e1500 */
[----:B------:R-:W-:Y:S02]  /*29a0*/  LEA R15, P1, R21, R205, 0x1 ;  /* 0x000000cd150f7211 */ /* 0x000fe400078208ff */
[----:B------:R-:W-:Y:S01]  /*29b0*/  LOP3.LUT R19, R99, 0x40, RZ, 0xfc, !PT ;  /* 0x0000004063137812 */ /* 0x000fe200078efcff */
[----:B------:R-:W-:Y:S02]  /*29c0*/  STL [R1+0x6e4], R247 ;  /* 0x0006e4f701007387 */ /* 0x000fe40000100800 */
[----:B------:R-:W-:-:S02]  /*29d0*/  @P3 IMAD.MOV.U32 R20, RZ, RZ, R15 ;  /* 0x000000ffff143224 */ /* 0x000fc400078e000f */
[----:B------:R-:W-:Y:S01]  /*29e0*/  STL [R1+0x6d4], R230 ;  /* 0x0006d4e601007387 */ /* 0x000fe20000100800 */
[-C--:B--2---:R-:W-:Y:S02]  /*29f0*/  LEA.HI.X.SX32 R17, R21, R204.reuse, 0x1, P1 ;  /* 0x000000cc15117211 */ /* 0x084fe400008f0eff */
[CC--:B------:R-:W-:Y:S01]  /*2a00*/  LEA R16, P5, R23.reuse, R205.reuse, 0x1 ;  /* 0x000000cd17107211 */ /* 0x0c0fe200078a08ff */
[----:B------:R-:W-:Y:S02]  /*2a10*/  STL [R1+0x6cc], R163 ;  /* 0x0006cca301007387 */ /* 0x000fe40000100800 */
[----:B------:R-:W-:Y:S01]  /*2a20*/  @P3 IMAD.MOV.U32 R21, RZ, RZ, R17 ;  /* 0x000000ffff153224 */ /* 0x000fe200078e0011 */
[----:B------:R-:W-:Y:S01]  /*2a30*/  LEA.HI.X.SX32 R18, R23, R204, 0x1, P5 ;  /* 0x000000cc17127211 */ /* 0x000fe200028f0eff */
[----:B------:R-:W-:Y:S01]  /*2a40*/  IMAD R156, R92, 0x2, R64 ;  /* 0x000000025c9c7824 */ /* 0x000fe200078e0240 */
[----:B------:R-:W-:Y:S01]  /*2a50*/  ISETP.LT.AND P1, PT, R19, R90, P0 ;  /* 0x0000005a1300720c */ /* 0x000fe20000721270 */
[----:B------:R-:W-:Y:S04]  /*2a60*/  STL [R1+0x6c4], R235 ;  /* 0x0006c4eb01007387 */ /* 0x000fe80000100800 */
[----:B------:R2:W4:Y:S01]  /*2a70*/  @P3 LDG.E.U16 R252, desc[UR24][R20.64] ;  /* 0x0000001814fc3981 */ /* 0x000522000c1e1500 */
[----:B------:R-:W-:-:S02]  /*2a80*/  LEA R19, P3, R25, R205, 0x1 ;  /* 0x000000cd19137211 */ /* 0x000fc400078608ff */
[C---:B------:R-:W-:Y:S01]  /*2a90*/  LOP3.LUT R23, R99.reuse, 0x48, RZ, 0xfc, !PT ;  /* 0x0000004863177812 */ /* 0x040fe200078efcff */
[----:B------:R-:W-:Y:S01]  /*2aa0*/  STL [R1+0x6c0], R234 ;  /* 0x0006c0ea01007387 */ /* 0x000fe20000100800 */
[----:B------:R-:W-:Y:S01]  /*2ab0*/  LOP3.LUT R22, R99, 0x50, RZ, 0xfc, !PT ;  /* 0x0000005063167812 */ /* 0x000fe200078efcff */
[----:B------:R-:W-:Y:S02]  /*2ac0*/  IMAD R27, R92, 0x2, R156 ;  /* 0x000000025c1b7824 */ /* 0x000fe400078e029c */
[----:B------:R-:W-:Y:S01]  /*2ad0*/  STL [R1+0x6bc], R242 ;  /* 0x0006bcf201007387 */ /* 0x000fe20000100800 */
[----:B--2---:R-:W-:Y:S02]  /*2ae0*/  @P4 IMAD.MOV.U32 R20, RZ, RZ, R16 ;  /* 0x000000ffff144224 */ /* 0x004fe400078e0010 */
[----:B------:R-:W-:Y:S01]  /*2af0*/  @P4 IMAD.MOV.U32 R21, RZ, RZ, R18 ;  /* 0x000000ffff154224 */ /* 0x000fe200078e0012 */
[----:B------:R-:W-:Y:S04]  /*2b00*/  STL [R1+0x6b8], R239 ;  /* 0x0006b8ef01007387 */ /* 0x000fe80000100800 */
[----:B------:R2:W4:Y:S01]  /*2b10*/  @P4 LDG.E.U16 R249, desc[UR24][R20.64] ;  /* 0x0000001814f94981 */ /* 0x000522000c1e1500 */
[----:B------:R-:W-:-:S02]  /*2b20*/  PRMT R24, RZ, 0x7610, R24 ;  /* 0x00007610ff187816 */ /* 0x000fc40000000018 */
[----:B------:R-:W-:Y:S01]  /*2b30*/  ISETP.LT.AND P4, PT, R22, R90, P0 ;  /* 0x0000005a1600720c */ /* 0x000fe20000781270 */
[----:B------:R-:W-:Y:S01]  /*2b40*/  STL [R1+0x6b0], R246 ;  /* 0x0006b0f601007387 */ /* 0x000fe20000100800 */
[----:B------:R-:W-:-:S03]  /*2b50*/  @P1 IMAD.MOV.U32 R22, RZ, RZ, R19 ;  /* 0x000000ffff161224 */ /* 0x000fc600078e0013 */
[----:B------:R-:W-:Y:S01]  /*2b60*/  STL [R1+0x6ac], R165 ;  /* 0x0006aca501007387 */ /* 0x000fe20000100800 */
[----:B--2---:R-:W-:Y:S02]  /*2b70*/  LEA.HI.X.SX32 R20, R25, R204, 0x1, P3 ;  /* 0x000000cc19147211 */ /* 0x004fe400018f0eff */
[----:B------:R-:W-:Y:S01]  /*2b80*/  ISETP.LT.AND P3, PT, R23, R90, P0 ;  /* 0x0000005a1700720c */ /* 0x000fe20000761270 */
[----:B------:R-:W-:Y:S02]  /*2b90*/  STL [R1+0x6a8], R168 ;  /* 0x0006a8a801007387 */ /* 0x000fe40000100800 */
[----:B------:R-:W-:Y:S01]  /*2ba0*/  @P1 IMAD.MOV.U32 R23, RZ, RZ, R20 ;  /* 0x000000ffff171224 */ /* 0x000fe200078e0014 */
[----:B------:R-:W-:Y:S01]  /*2bb0*/  LEA R21, P5, R27, R205, 0x1 ;  /* 0x000000cd1b157211 */ /* 0x000fe200078a08ff */
[----:B------:R-:W-:Y:S04]  /*2bc0*/  STL [R1+0x6a4], R162 ;  /* 0x0006a4a201007387 */ /* 0x000fe80000100800 */
[----:B------:R-:W-:Y:S04]  /*2bd0*/  STL [R1+0x6a0], R149 ;  /* 0x0006a09501007387 */ /* 0x000fe80000100800 */
[----:B------:R-:W-:Y:S04]  /*2be0*/  STL [R1+0x69c], R150 ;  /* 0x00069c9601007387 */ /* 0x000fe80000100800 */
[----:B------:R-:W-:Y:S04]  /*2bf0*/  STL [R1+0x698], R151 ;  /* 0x0006989701007387 */ /* 0x000fe80000100800 */
[----:B------:R-:W-:Y:S04]  /*2c00*/  STL [R1+0x694], R152 ;  /* 0x0006949801007387 */ /* 0x000fe80000100800 */
[----:B------:R2:W4:Y:S04]  /*2c10*/  @P1 LDG.E.U16 R24, desc[UR24][R22.64] ;  /* 0x0000001816181981 */ /* 0x000528000c1e1500 */
[----:B------:R-:W-:Y:S01]  /*2c20*/  STL [R1+0x690], R153 ;  /* 0x0006909901007387 */ /* 0x000fe20000100800 */
[----:B------:R-:W-:-:S03]  /*2c30*/  IMAD R44, R92, 0x2, R27 ;  /* 0x000000025c2c7824 */ /* 0x000fc600078e021b */
[----:B------:R-:W-:Y:S01]  /*2c40*/  STL [R1+0x68c], R236 ;  /* 0x00068cec01007387 */ /* 0x000fe20000100800 */
[----:B--2---:R-:W-:-:S03]  /*2c50*/  LEA.HI.X.SX32 R23, R27, R204, 0x1, P5 ;  /* 0x000000cc1b177211 */ /* 0x004fc600028f0eff */
[----:B------:R-:W-:Y:S01]  /*2c60*/  STL [R1+0x5d4], R93 ;  /* 0x0005d45d01007387 */ /* 0x000fe20000100800 */
[----:B------:R-:W-:-:S03]  /*2c70*/  @P3 IMAD.MOV.U32 R26, RZ, RZ, R21 ;  /* 0x000000ffff1a3224 */ /* 0x000fc600078e0015 */
[----:B------:R2:W-:Y:S01]  /*2c80*/  STL [R1+0x6b4], R93 ;  /* 0x0006b45d01007387 */ /* 0x0005e20000100800 */
[----:B------:R-:W-:Y:S02]  /*2c90*/  @P3 IMAD.MOV.U32 R27, RZ, RZ, R23 ;  /* 0x000000ffff1b3224 */ /* 0x000fe400078e0017 */
[C---:B------:R-:W-:Y:S01]  /*2ca0*/  IMAD R67, R92.reuse, 0x2, R44 ;  /* 0x000000025c437824 */ /* 0x040fe200078e022c */
[----:B------:R-:W-:Y:S01]  /*2cb0*/  STL [R1+0x6c8], R154 ;  /* 0x0006c89a01007387 */ /* 0x000fe20000100800 */
[----:B--2---:R-:W-:Y:S02]  /*2cc0*/  PRMT R93, RZ, 0x7610, R93 ;  /* 0x00007610ff5d7816 */ /* 0x004fe4000000005d */
[C---:B------:R-:W-:Y:S01]  /*2cd0*/  IMAD R159, R92.reuse, 0x2, R67 ;  /* 0x000000025c9f7824 */ /* 0x040fe200078e0243 */
[----:B------:R-:W-:Y:S04]  /*2ce0*/  STL [R1+0x6d0], R155 ;  /* 0x0006d09b01007387 */ /* 0x000fe80000100800 */
[----:B------:R2:W4:Y:S01]  /*2cf0*/  @P3 LDG.E.U16 R93, desc[UR24][R26.64] ;  /* 0x000000181a5d3981 */ /* 0x000522000c1e1500 */
[----:B------:R-:W-:-:S03]  /*2d00*/  IMAD R31, R92, 0x2, R159 ;  /* 0x000000025c1f7824 */ /* 0x000fc600078e029f */
[----:B------:R-:W-:Y:S01]  /*2d10*/  STL [R1+0x5dc], R3 ;  /* 0x0005dc0301007387 */ /* 0x000fe20000100800 */
[----:B------:R-:W-:-:S03]  /*2d20*/  IMAD R48, R92, 0x2, R31 ;  /* 0x000000025c307824 */ /* 0x000fc600078e021f */
[----:B------:R-:W-:Y:S04]  /*2d30*/  STL [R1+0x6d8], R3 ;  /* 0x0006d80301007387 */ /* 0x000fe80000100800 */
[----:B------:R-:W-:Y:S04]  /*2d40*/  STL [R1+0x5d8], R4 ;  /* 0x0005d80401007387 */ /* 0x000fe80000100800 */
[----:B------:R-:W-:Y:S01]  /*2d50*/  STL [R1+0x6dc], R4 ;  /* 0x0006dc0401007387 */ /* 0x000fe20000100800 */
[----:B------:R-:W-:-:S04]  /*2d60*/  IMAD R68, R92, 0x2, R48 ;  /* 0x000000025c447824 */ /* 0x000fc800078e0230 */
[----:B------:R-:W-:-:S04]  /*2d70*/  IMAD R160, R92, 0x2, R68 ;  /* 0x000000025ca07824 */ /* 0x000fc800078e0244 */
[----:B------:R-:W-:-:S04]  /*2d80*/  IMAD R171, R92, 0x2, R160 ;  /* 0x000000025cab7824 */ /* 0x000fc800078e02a0 */
[----:B------:R-:W-:-:S04]  /*2d90*/  IMAD R173, R92, 0x2, R171 ;  /* 0x000000025cad7824 */ /* 0x000fc800078e02ab */
[----:B------:R-:W-:-:S04]  /*2da0*/  IMAD R175, R92, 0x2, R173 ;  /* 0x000000025caf7824 */ /* 0x000fc800078e02ad */
[----:B------:R-:W-:-:S04]  /*2db0*/  IMAD R177, R92, 0x2, R175 ;  /* 0x000000025cb17824 */ /* 0x000fc800078e02af */
[----:B------:R-:W-:Y:S01]  /*2dc0*/  IMAD R179, R92, 0x2, R177 ;  /* 0x000000025cb37824 */ /* 0x000fe200078e02b1 */
[----:B------:R-:W-:-:S03]  /*2dd0*/  LEA R22, P1, R31, R205, 0x1 ;  /* 0x000000cd1f167211 */ /* 0x000fc600078208ff */
[----:B------:R-:W-:-:S04]  /*2de0*/  IMAD R181, R92, 0x2, R179 ;  /* 0x000000025cb57824 */ /* 0x000fc800078e02b3 */
[----:B------:R-:W-:Y:S01]  /*2df0*/  IMAD R183, R92, 0x2, R181 ;  /* 0x000000025cb77824 */ /* 0x000fe200078e02b5 */
[----:B------:R-:W-:-:S03]  /*2e00*/  PRMT R91, RZ, 0x7610, R91 ;  /* 0x00007610ff5b7816 */ /* 0x000fc6000000005b */
[----:B------:R-:W-:Y:S01]  /*2e10*/  IMAD R185, R92, 0x2, R183 ;  /* 0x000000025cb97824 */ /* 0x000fe200078e02b7 */
[----:B---3--:R-:W-:Y:S04]  /*2e20*/  STL [R1+0x6e0], R207 ;  /* 0x0006e0cf01007387 */ /* 0x008fe80000100800 */
[----:B------:R-:W-:Y:S04]  /*2e30*/  STL [R1+0x5e4], R5 ;  /* 0x0005e40501007387 */ /* 0x000fe80000100800 */
[----:B------:R-:W-:Y:S04]  /*2e40*/  STL [R1+0x6e8], R5 ;  /* 0x0006e80501007387 */ /* 0x000fe80000100800 */
[----:B------:R-:W-:Y:S04]  /*2e50*/  STL [R1+0x5e0], R7 ;  /* 0x0005e00701007387 */ /* 0x000fe80000100800 */
[----:B------:R-:W-:Y:S04]  /*2e60*/  STL [R1+0x6ec], R7 ;  /* 0x0006ec0701007387 */ /* 0x000fe80000100800 */
[----:B----4-:R-:W-:Y:S04]  /*2e70*/  STL [R1+0x6f0], R240 ;  /* 0x0006f0f001007387 */ /* 0x010fe80000100800 */
[----:B------:R-:W-:Y:S04]  /*2e80*/  STL [R1+0x5ec], R6 ;  /* 0x0005ec0601007387 */ /* 0x000fe80000100800 */
        /* <DEDUP_REMOVED lines=29> */
[----:B------:R-:W-:Y:S01]  /*3060*/  STL [R1+0x618], R20 ;  /* 0x0006181401007387 */ /* 0x000fe20000100800 */
[----:B--2---:R-:W-:-:S03]  /*3070*/  @P4 IMAD.MOV.U32 R26, RZ, RZ, R22 ;  /* 0x000000ffff1a4224 */ /* 0x004fc600078e0016 */
[----:B------:R2:W-:Y:S04]  /*3080*/  STL [R1+0xc], R24 ;  /* 0x00000c1801007387 */ /* 0x0005e80000100800 */
[----:B------:R-:W-:Y:S01]  /*3090*/  STL [R1+0x624], R21 ;  /* 0x0006241501007387 */ /* 0x000fe20000100800 */
[----:B--2---:R-:W-:-:S03]  /*30a0*/  LEA.HI.X.SX32 R24, R31, R204, 0x1, P1 ;  /* 0x000000cc1f187211 */ /* 0x004fc600008f0eff */
[----:B------:R-:W-:Y:S02]  /*30b0*/  STL [R1+0x620], R23 ;  /* 0x0006201701007387 */ /* 0x000fe40000100800 */
[----:B------:R-:W-:Y:S02]  /*30c0*/  @P4 IMAD.MOV.U32 R27, RZ, RZ, R24 ;  /* 0x000000ffff1b4224 */ /* 0x000fe400078e0018 */
[----:B------:R-:W-:Y:S04]  /*30d0*/  STL [R1+0x74c], R185 ;  /* 0x00074cb901007387 */ /* 0x000fe80000100800 */
[----:B------:R2:W3:Y:S01]  /*30e0*/  @P4 LDG.E.U16 R91, desc[UR24][R26.64] ;  /* 0x000000181a5b4981 */ /* 0x0004e2000c1e1500 */
[----:B------:R-:W-:-:S03]  /*30f0*/  LEA R172, P1, R171, R205, 0x1 ;  /* 0x000000cdabac7211 */ /* 0x000fc600078208ff */
[----:B------:R4:W-:Y:S02]  /*3100*/  STL [R1+0x10], R93 ;  /* 0x0000105d01007387 */ /* 0x0009e40000100800 */
[----:B----4-:R-:W-:-:S04]  /*3110*/  LOP3.LUT R93, R99, 0x58, RZ, 0xfc, !PT ;  /* 0x00000058635d7812 */ /* 0x010fc800078efcff */
[----:B------:R-:W-:Y:S02]  /*3120*/  ISETP.LT.AND P4, PT, R93, R90, P0 ;  /* 0x0000005a5d00720c */ /* 0x000fe40000781270 */
[----:B--2---:R-:W-:Y:S02]  /*3130*/  LOP3.LUT R26, R99, 0x68, RZ, 0xfc, !PT ;  /* 0x00000068631a7812 */ /* 0x004fe400078efcff */
[----:B------:R-:W-:Y:S02]  /*3140*/  LEA.HI.X.SX32 R171, R171, R204, 0x1, P1 ;  /* 0x000000ccabab7211 */ /* 0x000fe400008f0eff */
[----:B------:R-:W-:Y:S02]  /*3150*/  PRMT R31, RZ, 0x7610, R31 ;  /* 0x00007610ff1f7816 */ /* 0x000fe4000000001f */
[----:B------:R-:W-:-:S05]  /*3160*/  ISETP.LT.AND P1, PT, R26, R90, P0 ;  /* 0x0000005a1a00720c */ /* 0x000fca0000721270 */
[----:B------:R-:W-:Y:S02]  /*3170*/  @P4 IMAD.MOV.U32 R26, RZ, RZ, R172 ;  /* 0x000000ffff1a4224 */ /* 0x000fe400078e00ac */
[----:B------:R-:W-:-:S05]  /*3180*/  @P4 IMAD.MOV.U32 R27, RZ, RZ, R171 ;  /* 0x000000ffff1b4224 */ /* 0x000fca00078e00ab */
[----:B------:R2:W4:Y:S01]  /*3190*/  @P4 LDG.E.U16 R31, desc[UR24][R26.64] ;  /* 0x000000181a1f4981 */ /* 0x000522000c1e1500 */
[----:B------:R-:W-:-:S03]  /*31a0*/  IMAD R187, R92, 0x2, R185 ;  /* 0x000000025cbb7824 */ /* 0x000fc600078e02b9 */
[----:B------:R-:W-:Y:S04]  /*31b0*/  STL [R1+0x62c], R22 ;  /* 0x00062c1601007387 */ /* 0x000fe80000100800 */
[----:B------:R-:W-:Y:S01]  /*31c0*/  STL [R1+0x628], R24 ;  /* 0x0006281801007387 */ /* 0x000fe20000100800 */
[----:B------:R-:W-:Y:S01]  /*31d0*/  IMAD R189, R92, 0x2, R187 ;  /* 0x000000025cbd7824 */ /* 0x000fe200078e02bb */
[----:B------:R-:W-:-:S03]  /*31e0*/  LEA R180, P5, R179, R205, 0x1 ;  /* 0x000000cdb3b47211 */ /* 0x000fc600078a08ff */
[----:B------:R-:W-:Y:S01]  /*31f0*/  IMAD R191, R92, 0x2, R189 ;  /* 0x000000025cbf7824 */ /* 0x000fe200078e02bd */
[----:B------:R-:W-:-:S03]  /*3200*/  LEA.HI.X.SX32 R179, R179, R204, 0x1, P5 ;  /* 0x000000ccb3b37211 */ /* 0x000fc600028f0eff */
[C---:B------:R-:W-:Y:S01]  /*3210*/  IMAD R193, R92.reuse, 0x2, R191 ;  /* 0x000000025cc17824 */ /* 0x040fe200078e02bf */
[C---:B------:R-:W-:Y:S02]  /*3220*/  LEA R188, P4, R187.reuse, R205, 0x1 ;  /* 0x000000cdbbbc7211 */ /* 0x040fe400078808ff */
[----:B------:R-:W-:Y:S02]  /*3230*/  PRMT R12, RZ, 0x7610, R12 ;  /* 0x00007610ff0c7816 */ /* 0x000fe4000000000c */
[----:B------:R-:W-:Y:S02]  /*3240*/  LEA.HI.X.SX32 R187, R187, R204, 0x1, P4 ;  /* 0x000000ccbbbb7211 */ /* 0x000fe400020f0eff */
[----:B------:R-:W-:Y:S01]  /*3250*/  PRMT R14, RZ, 0x7610, R14 ;  /* 0x00007610ff0e7816 */ /* 0x000fe2000000000e */
[----:B------:R-:W-:-:S04]  /*3260*/  IMAD R195, R92, 0x2, R193 ;  /* 0x000000025cc37824 */ /* 0x000fc800078e02c1 */
[----:B------:R-:W-:Y:S01]  /*3270*/  IMAD R197, R92, 0x2, R195 ;  /* 0x000000025cc57824 */ /* 0x000fe200078e02c3 */
[----:B------:R-:W-:Y:S01]  /*3280*/  PRMT R25, RZ, 0x7610, R25 ;  /* 0x00007610ff197816 */ /* 0x000fe20000000019 */
[----:B---3--:R3:W-:Y:S02]  /*3290*/  STL [R1+0x1c], R91 ;  /* 0x00001c5b01007387 */ /* 0x0087e40000100800 */
[----:B---3--:R-:W-:-:S04]  /*32a0*/  LOP3.LUT R91, R99, 0x60, RZ, 0xfc, !PT ;  /* 0x00000060635b7812 */ /* 0x008fc800078efcff */
[----:B------:R-:W-:Y:S01]  /*32b0*/  ISETP.LT.AND P3, PT, R91, R90, P0 ;  /* 0x0000005a5b00720c */ /* 0x000fe20000761270 */
[----:B------:R-:W-:Y:S04]  /*32c0*/  STL [R1+0x750], R193 ;  /* 0x000750c101007387 */ /* 0x000fe80000100800 */
[----:B------:R-:W-:Y:S04]  /*32d0*/  STL [R1+0x634], R172 ;  /* 0x000634ac01007387 */ /* 0x000fe80000100800 */
[----:B------:R-:W-:Y:S04]  /*32e0*/  STL [R1+0x630], R171 ;  /* 0x000630ab01007387 */ /* 0x000fe80000100800 */
[----:B--2---:R-:W-:Y:S01]  /*32f0*/  @P3 IMAD.MOV.U32 R26, RZ, RZ, R180 ;  /* 0x000000ffff1a3224 */ /* 0x004fe200078e00b4 */
[----:B------:R-:W-:Y:S01]  /*3300*/  STL [R1+0x63c], R180 ;  /* 0x00063cb401007387 */ /* 0x000fe20000100800 */
[----:B------:R-:W-:-:S03]  /*3310*/  @P3 IMAD.MOV.U32 R27, RZ, RZ, R179 ;  /* 0x000000ffff1b3224 */ /* 0x000fc600078e00b3 */
[----:B------:R-:W-:Y:S04]  /*3320*/  STL [R1+0x638], R179 ;  /* 0x000638b301007387 */ /* 0x000fe80000100800 */
[----:B------:R2:W3:Y:S04]  /*3330*/  @P3 LDG.E.U16 R12, desc[UR24][R26.64] ;  /* 0x000000181a0c3981 */ /* 0x0004e8000c1e1500 */
[----:B----4-:R4:W-:Y:S01]  /*3340*/  STL [R1], R31 ;  /* 0x0000001f01007387 */ /* 0x0109e20000100800 */
[----:B--2---:R-:W-:Y:S02]  /*3350*/  @P1 IMAD.MOV.U32 R26, RZ, RZ, R188 ;  /* 0x000000ffff1a1224 */ /* 0x004fe400078e00bc */
[----:B------:R-:W-:-:S05]  /*3360*/  @P1 IMAD.MOV.U32 R27, RZ, RZ, R187 ;  /* 0x000000ffff1b1224 */ /* 0x000fca00078e00bb */
[----:B------:R2:W3:Y:S01]  /*3370*/  @P1 LDG.E.U16 R14, desc[UR24][R26.64] ;  /* 0x000000181a0e1981 */ /* 0x0004e2000c1e1500 */
[----:B----4-:R-:W-:-:S04]  /*3380*/  LOP3.LUT R31, R99, 0x70, RZ, 0xfc, !PT ;  /* 0x00000070631f7812 */ /* 0x010fc800078efcff */
[----:B------:R-:W-:Y:S02]  /*3390*/  ISETP.LT.AND P5, PT, R31, R90, P0 ;  /* 0x0000005a1f00720c */ /* 0x000fe400007a1270 */
[----:B------:R-:W-:Y:S02]  /*33a0*/  LEA R196, P1, R195, R205, 0x1 ;  /* 0x000000cdc3c47211 */ /* 0x000fe400078208ff */
[----:B--2---:R-:W-:Y:S02]  /*33b0*/  LOP3.LUT R26, R99, 0x2, RZ, 0xfc, !PT ;  /* 0x00000002631a7812 */ /* 0x004fe400078efcff */
[----:B------:R-:W-:Y:S02]  /*33c0*/  LEA.HI.X.SX32 R195, R195, R204, 0x1, P1 ;  /* 0x000000ccc3c37211 */ /* 0x000fe400008f0eff */
[----:B------:R-:W-:-:S05]  /*33d0*/  ISETP.LT.AND P3, PT, R26, R90, P0 ;  /* 0x0000005a1a00720c */ /* 0x000fca0000761270 */
[----:B------:R-:W-:Y:S02]  /*33e0*/  @P5 IMAD.MOV.U32 R26, RZ, RZ, R196 ;  /* 0x000000ffff1a5224 */ /* 0x000fe400078e00c4 */
[----:B------:R-:W-:-:S05]  /*33f0*/  @P5 IMAD.MOV.U32 R27, RZ, RZ, R195 ;  /* 0x000000ffff1b5224 */ /* 0x000fca00078e00c3 */
[----:B------:R2:W4:Y:S01]  /*3400*/  @P5 LDG.E.U16 R25, desc[UR24][R26.64] ;  /* 0x000000181a195981 */ /* 0x000522000c1e1500 */
[----:B------:R-:W-:-:S04]  /*3410*/  IMAD R199, R92, 0x2, R197 ;  /* 0x000000025cc77824 */ /* 0x000fc800078e02c5 */
[----:B------:R-:W-:-:S04]  /*3420*/  IMAD R201, R92, 0x2, R199 ;  /* 0x000000025cc97824 */ /* 0x000fc800078e02c7 */
[----:B------:R-:W-:Y:S01]  /*3430*/  IMAD R148, R92, 0x2, R201 ;  /* 0x000000025c947824 */ /* 0x000fe200078e02c9 */
[----:B------:R-:W-:Y:S01]  /*3440*/  PRMT R11, RZ, 0x7610, R11 ;  /* 0x00007610ff0b7816 */ /* 0x000fe2000000000b */
[----:B------:R-:W-:Y:S01]  /*3450*/  IMAD.MOV.U32 R166, RZ, RZ, R30 ;  /* 0x000000ffffa67224 */ /* 0x000fe200078e001e */
[----:B------:R-:W-:Y:S02]  /*3460*/  PRMT R8, RZ, 0x7610, R8 ;  /* 0x00007610ff087816 */ /* 0x000fe40000000008 */
[----:B------:R-:W-:Y:S01]  /*3470*/  PRMT R10, RZ, 0x7610, R10 ;  /* 0x00007610ff0a7816 */ /* 0x000fe2000000000a */
[----:B---3--:R3:W-:Y:S02]  /*3480*/  STL [R1+0x40], R12 ;  /* 0x0000400c01007387 */ /* 0x0087e40000100800 */
[----:B---3--:R-:W-:-:S04]  /*3490*/  LOP3.LUT R12, R99, 0x78, RZ, 0xfc, !PT ;  /* 0x00000078630c7812 */ /* 0x008fc800078efcff */
[----:B------:R-:W-:Y:S02]  /*34a0*/  ISETP.LT.AND P4, PT, R12, R90, P0 ;  /* 0x0000005a0c00720c */ /* 0x000fe40000781270 */
[C---:B------:R-:W-:Y:S01]  /*34b0*/  LEA R12, P6, R148.reuse, R205, 0x1 ;  /* 0x000000cd940c7211 */ /* 0x040fe200078c08ff */
[----:B------:R-:W-:Y:S03]  /*34c0*/  STL [R1+0x644], R188 ;  /* 0x000644bc01007387 */ /* 0x000fe60000100800 */
[----:B------:R-:W-:Y:S01]  /*34d0*/  LEA.HI.X.SX32 R203, R148, R204, 0x1, P6 ;  /* 0x000000cc94cb7211 */ /* 0x000fe200030f0eff */
[----:B------:R-:W-:Y:S04]  /*34e0*/  STL [R1+0x640], R187 ;  /* 0x000640bb01007387 */ /* 0x000fe80000100800 */
[----:B------:R-:W-:Y:S04]  /*34f0*/  STL [R1+0x758], R201 ;  /* 0x000758c901007387 */ /* 0x000fe80000100800 */
[----:B------:R3:W-:Y:S01]  /*3500*/  STL [R1+0x3c], R14 ;  /* 0x00003c0e01007387 */ /* 0x0007e20000100800 */
[----:B--2---:R-:W-:-:S03]  /*3510*/  @P4 IMAD.MOV.U32 R26, RZ, RZ, R12 ;  /* 0x000000ffff1a4224 */ /* 0x004fc600078e000c */
[----:B------:R-:W-:Y:S01]  /*3520*/  STL [R1+0xc4], R12 ;  /* 0x0000c40c01007387 */ /* 0x000fe20000100800 */
[----:B------:R-:W-:-:S03]  /*3530*/  @P4 IMAD.MOV.U32 R27, RZ, RZ, R203 ;  /* 0x000000ffff1b4224 */ /* 0x000fc600078e00cb */
[----:B------:R-:W-:Y:S04]  /*3540*/  STL [R1+0x64c], R196 ;  /* 0x00064cc401007387 */ /* 0x000fe80000100800 */
[----:B------:R-:W-:Y:S04]  /*3550*/  STL [R1+0x648], R195 ;  /* 0x000648c301007387 */ /* 0x000fe80000100800 */
[----:B----4-:R2:W-:Y:S01]  /*3560*/  STL [R1+0x30], R25 ;  /* 0x0000301901007387 */ /* 0x0105e20000100800 */
[----:B---3--:R-:W-:-:S03]  /*3570*/  LOP3.LUT R14, R99, 0xa, RZ, 0xfc, !PT ;  /* 0x0000000a630e7812 */ /* 0x008fc600078efcff */
[----:B------:R3:W4:Y:S01]  /*3580*/  @P4 LDG.E.U16 R11, desc[UR24][R26.64] ;  /* 0x000000181a0b4981 */ /* 0x000722000c1e1500 */
[----:B--2---:R-:W-:-:S04]  /*3590*/  LEA R25, P5, R29, R205, 0x1 ;  /* 0x000000cd1d197211 */ /* 0x004fc800078a08ff */
[----:B---3--:R-:W-:Y:S02]  /*35a0*/  LEA.HI.X.SX32 R27, R29, R204, 0x1, P5 ;  /* 0x000000cc1d1b7211 */ /* 0x008fe400028f0eff */
[----:B------:R-:W-:Y:S01]  /*35b0*/  ISETP.LT.AND P1, PT, R14, R90, P0 ;  /* 0x0000005a0e00720c */ /* 0x000fe20000721270 */
[----:B------:R-:W-:Y:S02]  /*35c0*/  @P3 IMAD.MOV.U32 R30, RZ, RZ, R25 ;  /* 0x000000ffff1e3224 */ /* 0x000fe400078e0019 */
[----:B------:R-:W-:Y:S01]  /*35d0*/  @P3 IMAD.MOV.U32 R31, RZ, RZ, R27 ;  /* 0x000000ffff1f3224 */ /* 0x000fe200078e001b */
[----:B------:R-:W-:-:S04]  /*35e0*/  LEA R26, P4, R28, R205, 0x1 ;  /* 0x000000cd1c1a7211 */ /* 0x000fc800078808ff */
[----:B------:R2:W3:Y:S01]  /*35f0*/  @P3 LDG.E.U16 R8, desc[UR24][R30.64] ;  /* 0x000000181e083981 */ /* 0x0004e2000c1e1500 */
[----:B------:R-:W-:-:S04]  /*3600*/  LEA.HI.X.SX32 R28, R28, R204, 0x1, P4 ;  /* 0x000000cc1c1c7211 */ /* 0x000fc800020f0eff */
[----:B--2---:R-:W-:Y:S02]  /*3610*/  @P1 IMAD.MOV.U32 R30, RZ, RZ, R26 ;  /* 0x000000ffff1e1224 */ /* 0x004fe400078e001a */
[----:B------:R-:W-:-:S05]  /*3620*/  @P1 IMAD.MOV.U32 R31, RZ, RZ, R28 ;  /* 0x000000ffff1f1224 */ /* 0x000fca00078e001c */
[----:B------:R2:W3:Y:S04]  /*3630*/  @P1 LDG.E.U16 R10, desc[UR24][R30.64] ;  /* 0x000000181e0a1981 */ /* 0x0004e8000c1e1500 */
[----:B------:R-:W-:Y:S01]  /*3640*/  STL [R1+0x650], R203 ;  /* 0x000650cb01007387 */ /* 0x000fe20000100800 */
[----:B------:R-:W-:Y:S01]  /*3650*/  LEA R29, P4, R33, R205, 0x1 ;  /* 0x000000cd211d7211 */ /* 0x000fe200078808ff */
[----:B------:R-:W-:-:S03]  /*3660*/  IMAD.MOV.U32 R219, RZ, RZ, R35 ;  /* 0x000000ffffdb7224 */ /* 0x000fc600078e0023 */
[-C--:B--2---:R-:W-:Y:S02]  /*3670*/  LEA.HI.X.SX32 R31, R33, R204.reuse, 0x1, P4 ;  /* 0x000000cc211f7211 */ /* 0x084fe400020f0eff */
[CC--:B------:R-:W-:Y:S01]  /*3680*/  LEA R30, P5, R32.reuse, R205.reuse, 0x1 ;  /* 0x000000cd201e7211 */ /* 0x0c0fe200078a08ff */
[----:B------:R-:W-:Y:S01]  /*3690*/  IMAD.MOV.U32 R91, RZ, RZ, R34 ;  /* 0x000000ffff5b7224 */ /* 0x000fe200078e0022 */
[----:B------:R-:W-:Y:S02]  /*36a0*/  PRMT R9, RZ, 0x7610, R9 ;  /* 0x00007610ff097816 */ /* 0x000fe40000000009 */
[----:B------:R-:W-:Y:S02]  /*36b0*/  LEA.HI.X.SX32 R32, R32, R204, 0x1, P5 ;  /* 0x000000cc20207211 */ /* 0x000fe400028f0eff */
[----:B------:R-:W-:Y:S02]  /*36c0*/  PRMT R7, RZ, 0x7610, R7 ;  /* 0x00007610ff077816 */ /* 0x000fe40000000007 */
[----:B------:R-:W-:Y:S01]  /*36d0*/  LEA R33, P5, R37, R205, 0x1 ;  /* 0x000000cd25217211 */ /* 0x000fe200078a08ff */
[----:B------:R-:W-:Y:S01]  /*36e0*/  IMAD.MOV.U32 R238, RZ, RZ, R219 ;  /* 0x000000ffffee7224 */ /* 0x000fe200078e00db */
[----:B------:R-:W-:Y:S01]  /*36f0*/  PRMT R4, RZ, 0x7610, R4 ;  /* 0x00007610ff047816 */ /* 0x000fe20000000004 */
[----:B------:R-:W-:-:S02]  /*3700*/  IMAD.MOV.U32 R217, RZ, RZ, R39 ;  /* 0x000000ffffd97224 */ /* 0x000fc400078e0027 */
[----:B------:R-:W-:Y:S01]  /*3710*/  IMAD.MOV.U32 R219, RZ, RZ, R38 ;  /* 0x000000ffffdb7224 */ /* 0x000fe200078e0026 */
[----:B------:R-:W-:Y:S01]  /*3720*/  PRMT R6, RZ, 0x7610, R6 ;  /* 0x00007610ff067816 */ /* 0x000fe20000000006 */
[----:B----4-:R2:W-:Y:S04]  /*3730*/  STL [R1+0x2c], R11 ;  /* 0x00002c0b01007387 */ /* 0x0105e80000100800 */
[----:B------:R-:W-:Y:S01]  /*3740*/  STL [R1+0x658], R25 ;  /* 0x0006581901007387 */ /* 0x000fe20000100800 */
[----:B--2---:R-:W-:-:S03]  /*3750*/  LOP3.LUT R11, R99, 0x12, RZ, 0xfc, !PT ;  /* 0x00000012630b7812 */ /* 0x004fc600078efcff */
[----:B------:R-:W-:Y:S01]  /*3760*/  STL [R1+0x654], R27 ;  /* 0x0006541b01007387 */ /* 0x000fe20000100800 */
[----:B------:R-:W-:-:S03]  /*3770*/  ISETP.LT.AND P3, PT, R11, R90, P0 ;  /* 0x0000005a0b00720c */ /* 0x000fc60000761270 */
[----:B---3--:R2:W-:Y:S02]  /*3780*/  STL [R1+0x20], R8 ;  /* 0x0000200801007387 */ /* 0x0085e40000100800 */
[----:B--2---:R-:W-:-:S04]  /*3790*/  LOP3.LUT R8, R99, 0x1a, RZ, 0xfc, !PT ;  /* 0x0000001a63087812 */ /* 0x004fc800078efcff */
[----:B------:R-:W-:Y:S01]  /*37a0*/  ISETP.LT.AND P1, PT, R8, R90, P0 ;  /* 0x0000005a0800720c */ /* 0x000fe20000721270 */
[----:B------:R-:W-:Y:S03]  /*37b0*/  STL [R1+0x660], R26 ;  /* 0x0006601a01007387 */ /* 0x000fe60000100800 */
[----:B------:R-:W-:Y:S01]  /*37c0*/  @P3 IMAD.MOV.U32 R34, RZ, RZ, R29 ;  /* 0x000000ffff223224 */ /* 0x000fe200078e001d */
[----:B------:R-:W-:Y:S01]  /*37d0*/  STL [R1+0x65c], R28 ;  /* 0x00065c1c01007387 */ /* 0x000fe20000100800 */
[----:B------:R-:W-:-:S03]  /*37e0*/  @P3 IMAD.MOV.U32 R35, RZ, RZ, R31 ;  /* 0x000000ffff233224 */ /* 0x000fc600078e001f */
[----:B------:R2:W-:Y:S04]  /*37f0*/  STL [R1+0x50], R10 ;  /* 0x0000500a01007387 */ /* 0x0005e80000100800 */
[----:B------:R3:W4:Y:S01]  /*3800*/  @P3 LDG.E.U16 R9, desc[UR24][R34.64] ;  /* 0x0000001822093981 */ /* 0x000722000c1e1500 */
[----:B--2---:R-:W-:-:S04]  /*3810*/  LOP3.LUT R10, R99, 0x22, RZ, 0xfc, !PT ;  /* 0x00000022630a7812 */ /* 0x004fc800078efcff */
[----:B------:R-:W-:Y:S01]  /*3820*/  ISETP.LT.AND P4, PT, R10, R90, P0 ;  /* 0x0000005a0a00720c */ /* 0x000fe20000781270 */
[----:B---3--:R-:W-:Y:S02]  /*3830*/  @P1 IMAD.MOV.U32 R34, RZ, RZ, R30 ;  /* 0x000000ffff221224 */ /* 0x008fe400078e001e */
[----:B------:R-:W-:Y:S01]  /*3840*/  @P1 IMAD.MOV.U32 R35, RZ, RZ, R32 ;  /* 0x000000ffff231224 */ /* 0x000fe200078e0020 */
[----:B------:R-:W-:-:S04]  /*3850*/  LOP3.LUT R8, R99, 0x2a, RZ, 0xfc, !PT ;  /* 0x0000002a63087812 */ /* 0x000fc800078efcff */
[----:B------:R2:W3:Y:S01]  /*3860*/  @P1 LDG.E.U16 R7, desc[UR24][R34.64] ;  /* 0x0000001822071981 */ /* 0x0004e2000c1e1500 */
[----:B------:R-:W-:-:S04]  /*3870*/  ISETP.LT.AND P3, PT, R8, R90, P0 ;  /* 0x0000005a0800720c */ /* 0x000fc80000761270 */
[----:B------:R-:W-:Y:S01]  /*3880*/  @P4 IMAD.MOV.U32 R38, RZ, RZ, R33 ;  /* 0x000000ffff264224 */ /* 0x000fe200078e0021 */
[----:B--2---:R-:W-:Y:S02]  /*3890*/  LEA.HI.X.SX32 R35, R37, R204, 0x1, P5 ;  /* 0x000000cc25237211 */ /* 0x004fe400028f0eff */
[----:B------:R-:W-:-:S03]  /*38a0*/  LEA R34, P1, R36, R205, 0x1 ;  /* 0x000000cd24227211 */ /* 0x000fc600078208ff */
[----:B------:R-:W-:Y:S01]  /*38b0*/  @P4 IMAD.MOV.U32 R39, RZ, RZ, R35 ;  /* 0x000000ffff274224 */ /* 0x000fe200078e0023 */
[----:B------:R-:W-:-:S04]  /*38c0*/  LEA.HI.X.SX32 R36, R36, R204, 0x1, P1 ;  /* 0x000000cc24247211 */ /* 0x000fc800008f0eff */
[----:B------:R2:W4:Y:S02]  /*38d0*/  @P4 LDG.E.U16 R4, desc[UR24][R38.64] ;  /* 0x0000001826044981 */ /* 0x000524000c1e1500 */
[----:B--2---:R-:W-:Y:S02]  /*38e0*/  @P3 IMAD.MOV.U32 R38, RZ, RZ, R34 ;  /* 0x000000ffff263224 */ /* 0x004fe400078e0022 */
[----:B------:R-:W-:-:S05]  /*38f0*/  @P3 IMAD.MOV.U32 R39, RZ, RZ, R36 ;  /* 0x000000ffff273224 */ /* 0x000fca00078e0024 */
[----:B------:R2:W4:Y:S04]  /*3900*/  @P3 LDG.E.U16 R6, desc[UR24][R38.64] ;  /* 0x0000001826063981 */ /* 0x000528000c1e1500 */
[----:B------:R-:W-:Y:S04]  /*3910*/  STL [R1+0x668], R29 ;  /* 0x0006681d01007387 */ /* 0x000fe80000100800 */
[----:B------:R-:W-:Y:S04]  /*3920*/  STL [R1+0x664], R31 ;  /* 0x0006641f01007387 */ /* 0x000fe80000100800 */
[----:B------:R-:W-:Y:S04]  /*3930*/  STL [R1+0x670], R30 ;  /* 0x0006701e01007387 */ /* 0x000fe80000100800 */
[----:B------:R-:W-:Y:S01]  /*3940*/  STL [R1+0x66c], R32 ;  /* 0x00066c2001007387 */ /* 0x000fe20000100800 */
[----:B------:R-:W-:-:S02]  /*3950*/  LEA R37, P3, R41, R205, 0x1 ;  /* 0x000000cd29257211 */ /* 0x000fc400078608ff */
[CC--:B--2---:R-:W-:Y:S02]  /*3960*/  LEA R38, P5, R40.reuse, R205.reuse, 0x1 ;  /* 0x000000cd28267211 */ /* 0x0c4fe400078a08ff */
[-C--:B------:R-:W-:Y:S01]  /*3970*/  LEA.HI.X.SX32 R39, R41, R204.reuse, 0x1, P3 ;  /* 0x000000cc29277211 */ /* 0x080fe200018f0eff */
[----:B------:R-:W-:Y:S01]  /*3980*/  IMAD.MOV.U32 R243, RZ, RZ, R43 ;  /* 0x000000fffff37224 */ /* 0x000fe200078e002b */
[----:B------:R-:W-:Y:S01]  /*3990*/  PRMT R5, RZ, 0x7610, R5 ;  /* 0x00007610ff057816 */ /* 0x000fe20000000005 */
[----:B------:R-:W-:Y:S01]  /*39a0*/  IMAD.MOV.U32 R218, RZ, RZ, R42 ;  /* 0x000000ffffda7224 */ /* 0x000fe200078e002a */
[----:B------:R-:W-:Y:S02]  /*39b0*/  LEA.HI.X.SX32 R40, R40, R204, 0x1, P5 ;  /* 0x000000cc28287211 */ /* 0x000fe400028f0eff */
[----:B------:R-:W-:Y:S02]  /*39c0*/  PRMT R3, RZ, 0x7610, R3 ;  /* 0x00007610ff037816 */ /* 0x000fe40000000003 */
[----:B------:R-:W-:Y:S01]  /*39d0*/  LEA R41, P5, R45, R205, 0x1 ;  /* 0x000000cd2d297211 */ /* 0x000fe200078a08ff */
[----:B------:R-:W-:-:S02]  /*39e0*/  IMAD.MOV.U32 R216, RZ, RZ, R238 ;  /* 0x000000ffffd87224 */ /* 0x000fc400078e00ee */
[----:B------:R-:W-:Y:S02]  /*39f0*/  IMAD.MOV.U32 R238, RZ, RZ, R217 ;  /* 0x000000ffffee7224 */ /* 0x000fe400078e00d9 */
[----:B------:R-:W-:Y:S02]  /*3a00*/  IMAD.MOV.U32 R217, RZ, RZ, R219 ;  /* 0x000000ffffd97224 */ /* 0x000fe400078e00db */
[----:B------:R-:W-:Y:S02]  /*3a10*/  IMAD.MOV.U32 R219, RZ, RZ, R47 ;  /* 0x000000ffffdb7224 */ /* 0x000fe400078e002f */
[----:B------:R-:W-:Y:S01]  /*3a20*/  IMAD.MOV.U32 R225, RZ, RZ, R46 ;  /* 0x000000ffffe17224 */ /* 0x000fe200078e002e */
[----:B---3--:R2:W-:Y:S04]  /*3a30*/  STL [R1+0x60], R7 ;  /* 0x0000600701007387 */ /* 0x0085e80000100800 */
[----:B------:R-:W-:Y:S01]  /*3a40*/  STL [R1+0x678], R33 ;  /* 0x0006782101007387 */ /* 0x000fe20000100800 */
[----:B--2---:R-:W-:-:S03]  /*3a50*/  LOP3.LUT R7, R99, 0x32, RZ, 0xfc, !PT ;  /* 0x0000003263077812 */ /* 0x004fc600078efcff */
[----:B------:R-:W-:Y:S01]  /*3a60*/  STL [R1+0x674], R35 ;  /* 0x0006742301007387 */ /* 0x000fe20000100800 */
[----:B------:R-:W-:-:S03]  /*3a70*/  ISETP.LT.AND P4, PT, R7, R90, P0 ;  /* 0x0000005a0700720c */ /* 0x000fc60000781270 */
[----:B----4-:R2:W-:Y:S02]  /*3a80*/  STL [R1+0x4c], R4 ;  /* 0x00004c0401007387 */ /* 0x0105e40000100800 */
[----:B--2---:R-:W-:Y:S02]  /*3a90*/  LOP3.LUT R4, R99, 0x3a, RZ, 0xfc, !PT ;  /* 0x0000003a63047812 */ /* 0x004fe400078efcff */
[----:B------:R-:W-:Y:S02]  /*3aa0*/  STL [R1+0x680], R34 ;  /* 0x0006802201007387 */ /* 0x000fe40000100800 */
[----:B------:R-:W-:Y:S02]  /*3ab0*/  ISETP.LT.AND P1, PT, R4, R90, P0 ;  /* 0x0000005a0400720c */ /* 0x000fe40000721270 */
[----:B------:R-:W-:Y:S02]  /*3ac0*/  STL [R1+0x67c], R36 ;  /* 0x00067c2401007387 */ /* 0x000fe40000100800 */
[----:B------:R-:W-:-:S02]  /*3ad0*/  @P4 IMAD.MOV.U32 R42, RZ, RZ, R37 ;  /* 0x000000ffff2a4224 */ /* 0x000fc400078e0025 */
        /* <DEDUP_REMOVED lines=8> */
[----:B------:R2:W-:Y:S04]  /*3b60*/  STL [R1+0x688], R37 ;  /* 0x0006882501007387 */ /* 0x0005e80000100800 */
[----:B------:R3:W4:Y:S05]  /*3b70*/  @P1 LDG.E.U16 R3, desc[UR24][R42.64] ;  /* 0x000000182a031981 */ /* 0x00072a000c1e1500 */
[----:B------:R-:W-:Y:S01]  /*3b80*/  @P3 IMAD.MOV.U32 R46, RZ, RZ, R41 ;  /* 0x000000ffff2e3224 */ /* 0x000fe200078e0029 */
[----:B--2---:R-:W-:-:S02]  /*3b90*/  PRMT R37, RZ, 0x7610, R37 ;  /* 0x00007610ff257816 */ /* 0x004fc40000000025 */
[----:B---3--:R-:W-:-:S05]  /*3ba0*/  LEA.HI.X.SX32 R43, R45, R204, 0x1, P5 ;  /* 0x000000cc2d2b7211 */ /* 0x008fca00028f0eff */
[----:B------:R-:W-:-:S05]  /*3bb0*/  @P3 IMAD.MOV.U32 R47, RZ, RZ, R43 ;  /* 0x000000ffff2f3224 */ /* 0x000fca00078e002b */
[----:B------:R2:W3:Y:S01]  /*3bc0*/  @P3 LDG.E.U16 R37, desc[UR24][R46.64] ;  /* 0x000000182e253981 */ /* 0x0004e2000c1e1500 */
[----:B------:R-:W-:-:S04]  /*3bd0*/  LOP3.LUT R4, R99, 0x4a, RZ, 0xfc, !PT ;  /* 0x0000004a63047812 */ /* 0x000fc800078efcff */
[----:B------:R-:W-:Y:S02]  /*3be0*/  ISETP.LT.AND P4, PT, R4, R90, P0 ;  /* 0x0000005a0400720c */ /* 0x000fe40000781270 */
[C---:B------:R-:W-:Y:S01]  /*3bf0*/  LEA R42, P1, R44.reuse, R205, 0x1 ;  /* 0x000000cd2c2a7211 */ /* 0x040fe200078208ff */
[----:B------:R0:W-:Y:S03]  /*3c00*/  STL [R1+0x684], R39 ;  /* 0x0006842701007387 */ /* 0x0001e60000100800 */
[----:B------:R-:W-:Y:S01]  /*3c10*/  LEA.HI.X.SX32 R44, R44, R204, 0x1, P1 ;  /* 0x000000cc2c2c7211 */ /* 0x000fe200008f0eff */
[----:B------:R-:W-:Y:S01]  /*3c20*/  STL [R1+0x760], R38 ;  /* 0x0007602601007387 */ /* 0x000fe20000100800 */
[----:B------:R-:W-:-:S03]  /*3c30*/  LOP3.LUT R4, R99, 0x52, RZ, 0xfc, !PT ;  /* 0x0000005263047812 */ /* 0x000fc600078efcff */
[----:B------:R-:W-:Y:S01]  /*3c40*/  STL [R1+0x75c], R40 ;  /* 0x00075c2801007387 */ /* 0x000fe20000100800 */
[----:B0-----:R-:W-:Y:S01]  /*3c50*/  PRMT R39, RZ, 0x7610, R39 ;  /* 0x00007610ff277816 */ /* 0x001fe20000000027 */
[----:B--2---:R-:W-:Y:S02]  /*3c60*/  @P4 IMAD.MOV.U32 R46, RZ, RZ, R42 ;  /* 0x000000ffff2e4224 */ /* 0x004fe400078e002a */
[----:B------:R-:W-:Y:S01]  /*3c70*/  STL [R1+0x778], R41 ;  /* 0x0007782901007387 */ /* 0x000fe20000100800 */
[----:B------:R-:W-:Y:S01]  /*3c80*/  @P4 IMAD.MOV.U32 R47, RZ, RZ, R44 ;  /* 0x000000ffff2f4224 */ /* 0x000fe200078e002c */
[----:B------:R-:W-:Y:S02]  /*3c90*/  ISETP.LT.AND P3, PT, R4, R90, P0 ;  /* 0x0000005a0400720c */ /* 0x000fe40000761270 */
[----:B------:R-:W-:Y:S04]  /*3ca0*/  STL [R1+0x774], R43 ;  /* 0x0007742b01007387 */ /* 0x000fe80000100800 */
[----:B------:R0:W2:Y:S01]  /*3cb0*/  @P4 LDG.E.U16 R39, desc[UR24][R46.64] ;  /* 0x000000182e274981 */ /* 0x0000a2000c1e1500 */
[----:B------:R-:W-:Y:S01]  /*3cc0*/  LEA R45, P4, R48, R205, 0x1 ;  /* 0x000000cd302d7211 */ /* 0x000fe200078808ff */
[----:B------:R-:W-:-:S02]  /*3cd0*/  IMAD.MOV.U32 R221, RZ, RZ, R217 ;  /* 0x000000ffffdd7224 */ /* 0x000fc400078e00d9 */
[----:B------:R-:W-:Y:S01]  /*3ce0*/  IMAD.MOV.U32 R217, RZ, RZ, R174 ;  /* 0x000000ffffd97224 */ /* 0x000fe200078e00ae */
[C---:B------:R-:W-:Y:S01]  /*3cf0*/  LEA R174, P5, R173.reuse, R205, 0x1 ;  /* 0x000000cdadae7211 */ /* 0x040fe200078a08ff */
[----:B------:R-:W-:Y:S01]  /*3d00*/  IMAD.MOV.U32 R233, RZ, RZ, R218 ;  /* 0x000000ffffe97224 */ /* 0x000fe200078e00da */
[-C--:B0-----:R-:W-:Y:S01]  /*3d10*/  LEA.HI.X.SX32 R46, R48, R204.reuse, 0x1, P4 ;  /* 0x000000cc302e7211 */ /* 0x081fe200020f0eff */
[----:B------:R-:W-:Y:S01]  /*3d20*/  IMAD.MOV.U32 R218, RZ, RZ, R166 ;  /* 0x000000ffffda7224 */ /* 0x000fe200078e00a6 */
[----:B------:R-:W-:Y:S01]  /*3d30*/  PRMT R34, RZ, 0x7610, R34 ;  /* 0x00007610ff227816 */ /* 0x000fe20000000022 */
[----:B------:R-:W-:Y:S01]  /*3d40*/  IMAD.MOV.U32 R166, RZ, RZ, R49 ;  /* 0x000000ffffa67224 */ /* 0x000fe200078e0031 */
[----:B------:R-:W-:Y:S01]  /*3d50*/  LEA.HI.X.SX32 R173, R173, R204, 0x1, P5 ;  /* 0x000000ccadad7211 */ /* 0x000fe200028f0eff */
[----:B------:R-:W-:Y:S02]  /*3d60*/  @P3 IMAD.MOV.U32 R48, RZ, RZ, R45 ;  /* 0x000000ffff303224 */ /* 0x000fe400078e002d */
[----:B------:R-:W-:Y:S01]  /*3d70*/  @P3 IMAD.MOV.U32 R49, RZ, RZ, R46 ;  /* 0x000000ffff313224 */ /* 0x000fe200078e002e */
[----:B------:R-:W-:-:S04]  /*3d80*/  PRMT R36, RZ, 0x7610, R36 ;  /* 0x00007610ff247816 */ /* 0x000fc80000000024 */
[----:B------:R0:W2:Y:S04]  /*3d90*/  @P3 LDG.E.U16 R34, desc[UR24][R48.64] ;  /* 0x0000001830223981 */ /* 0x0000a8000c1e1500 */
[----:B---3--:R-:W-:Y:S04]  /*3da0*/  STL [R1+0x790], R37 ;  /* 0x0007902501007387 */ /* 0x008fe80000100800 */
[----:B----4-:R3:W-:Y:S02]  /*3db0*/  STL [R1+0xac], R3 ;  /* 0x0000ac0301007387 */ /* 0x0107e40000100800 */
[----:B---3--:R-:W-:-:S04]  /*3dc0*/  LOP3.LUT R3, R99, 0x5a, RZ, 0xfc, !PT ;  /* 0x0000005a63037812 */ /* 0x008fc800078efcff */
[----:B------:R-:W-:-:S13]  /*3dd0*/  ISETP.LT.AND P1, PT, R3, R90, P0 ;  /* 0x0000005a0300720c */ /* 0x000fda0000721270 */
[----:B0-----:R-:W-:Y:S02]  /*3de0*/  @P1 IMAD.MOV.U32 R48, RZ, RZ, R174 ;  /* 0x000000ffff301224 */ /* 0x001fe400078e00ae */
[----:B------:R-:W-:-:S05]  /*3df0*/  @P1 IMAD.MOV.U32 R49, RZ, RZ, R173 ;  /* 0x000000ffff311224 */ /* 0x000fca00078e00ad */
[----:B------:R0:W3:Y:S01]  /*3e00*/  @P1 LDG.E.U16 R36, desc[UR24][R48.64] ;  /* 0x0000001830241981 */ /* 0x0000e2000c1e1500 */
[----:B------:R-:W-:Y:S01]  /*3e10*/  LOP3.LUT R4, R99, 0x62, RZ, 0xfc, !PT ;  /* 0x0000006263047812 */ /* 0x000fe200078efcff */
[----:B------:R-:W-:-:S03]  /*3e20*/  IMAD.MOV.U32 R169, RZ, RZ, R218 ;  /* 0x000000ffffa97224 */ /* 0x000fc600078e00da */
[----:B------:R-:W-:Y:S01]  /*3e30*/  ISETP.LT.AND P4, PT, R4, R90, P0 ;  /* 0x0000005a0400720c */ /* 0x000fe20000781270 */
[----:B------:R-:W-:Y:S02]  /*3e40*/  IMAD.MOV.U32 R218, RZ, RZ, R216 ;  /* 0x000000ffffda7224 */ /* 0x000fe400078e00d8 */
[----:B------:R-:W-:Y:S01]  /*3e50*/  IMAD.MOV.U32 R216, RZ, RZ, R182 ;  /* 0x000000ffffd87224 */ /* 0x000fe200078e00b6 */
[-C--:B------:R-:W-:Y:S02]  /*3e60*/  LEA R182, P5, R181, R205.reuse, 0x1 ;  /* 0x000000cdb5b67211 */ /* 0x080fe400078a08ff */
[----:B------:R-:W-:Y:S02]  /*3e70*/  LOP3.LUT R3, R99, 0x6a, RZ, 0xfc, !PT ;  /* 0x0000006a63037812 */ /* 0x000fe400078efcff */
[----:B------:R-:W-:Y:S02]  /*3e80*/  LEA.HI.X.SX32 R181, R181, R204, 0x1, P5 ;  /* 0x000000ccb5b57211 */ /* 0x000fe400028f0eff */
[-C--:B------:R-:W-:Y:S01]  /*3e90*/  ISETP.LT.AND P3, PT, R3, R90.reuse, P0 ;  /* 0x0000005a0300720c */ /* 0x080fe20000761270 */
[----:B------:R-:W-:Y:S01]  /*3ea0*/  IMAD.MOV.U32 R220, RZ, RZ, R221 ;  /* 0x000000ffffdc7224 */ /* 0x000fe200078e00dd */
[----:B------:R-:W-:Y:S01]  /*3eb0*/  LOP3.LUT R3, R99, 0x72, RZ, 0xfc, !PT ;  /* 0x0000007263037812 */ /* 0x000fe200078efcff */
[----:B------:R-:W-:Y:S01]  /*3ec0*/  IMAD.MOV.U32 R221, RZ, RZ, R190 ;  /* 0x000000ffffdd7224 */ /* 0x000fe200078e00be */
[----:B------:R-:W-:Y:S01]  /*3ed0*/  PRMT R33, RZ, 0x7610, R33 ;  /* 0x00007610ff217816 */ /* 0x000fe20000000021 */
[----:B0-----:R-:W-:Y:S01]  /*3ee0*/  @P4 IMAD.MOV.U32 R48, RZ, RZ, R182 ;  /* 0x000000ffff304224 */ /* 0x001fe200078e00b6 */
[----:B------:R-:W-:Y:S01]  /*3ef0*/  LEA R190, P6, R189, R205, 0x1 ;  /* 0x000000cdbdbe7211 */ /* 0x000fe200078c08ff */
[----:B------:R-:W-:Y:S01]  /*3f00*/  @P4 IMAD.MOV.U32 R49, RZ, RZ, R181 ;  /* 0x000000ffff314224 */ /* 0x000fe200078e00b5 */
[----:B------:R-:W-:Y:S01]  /*3f10*/  ISETP.LT.AND P1, PT, R3, R90, P0 ;  /* 0x0000005a0300720c */ /* 0x000fe20000721270 */
[----:B------:R-:W-:Y:S01]  /*3f20*/  IMAD.MOV.U32 R222, RZ, RZ, R198 ;  /* 0x000000ffffde7224 */ /* 0x000fe200078e00c6 */
[----:B------:R-:W-:-:S02]  /*3f30*/  LEA.HI.X.SX32 R189, R189, R204, 0x1, P6 ;  /* 0x000000ccbdbd7211 */ /* 0x000fc400030f0eff */
[----:B------:R0:W4:Y:S01]  /*3f40*/  @P4 LDG.E.U16 R33, desc[UR24][R48.64] ;  /* 0x0000001830214981 */ /* 0x000122000c1e1500 */
[C---:B------:R-:W-:Y:S02]  /*3f50*/  LEA R198, P4, R197.reuse, R205, 0x1 ;  /* 0x000000cdc5c67211 */ /* 0x040fe400078808ff */
[----:B------:R-:W-:Y:S02]  /*3f60*/  PRMT R35, RZ, 0x7610, R35 ;  /* 0x00007610ff237816 */ /* 0x000fe40000000023 */
[----:B------:R-:W-:Y:S01]  /*3f70*/  LEA.HI.X.SX32 R197, R197, R204, 0x1, P4 ;  /* 0x000000ccc5c57211 */ /* 0x000fe200020f0eff */
[----:B0-----:R-:W-:Y:S02]  /*3f80*/  @P3 IMAD.MOV.U32 R48, RZ, RZ, R190 ;  /* 0x000000ffff303224 */ /* 0x001fe400078e00be */
[----:B------:R-:W-:Y:S01]  /*3f90*/  @P3 IMAD.MOV.U32 R49, RZ, RZ, R189 ;  /* 0x000000ffff313224 */ /* 0x000fe200078e00bd */
[----:B------:R-:W-:Y:S02]  /*3fa0*/  LOP3.LUT R4, R99, 0x7a, RZ, 0xfc, !PT ;  /* 0x0000007a63047812 */ /* 0x000fe400078efcff */
[----:B------:R-:W-:-:S02]  /*3fb0*/  PRMT R30, RZ, 0x7610, R30 ;  /* 0x00007610ff1e7816 */ /* 0x000fc4000000001e */
[----:B------:R0:W4:Y:S01]  /*3fc0*/  @P3 LDG.E.U16 R35, desc[UR24][R48.64] ;  /* 0x0000001830233981 */ /* 0x000122000c1e1500 */
[----:B------:R-:W-:Y:S01]  /*3fd0*/  IMAD R148, R92, 0x2, R148 ;  /* 0x000000025c947824 */ /* 0x000fe200078e0294 */
[-C--:B------:R-:W-:Y:S02]  /*3fe0*/  ISETP.LT.AND P4, PT, R4, R90.reuse, P0 ;  /* 0x0000005a0400720c */ /* 0x080fe40000781270 */
[----:B------:R-:W-:Y:S01]  /*3ff0*/  LOP3.LUT R3, R99, 0x4, RZ, 0xfc, !PT ;  /* 0x0000000463037812 */ /* 0x000fe200078efcff */
[----:B0-----:R-:W-:Y:S02]  /*4000*/  @P1 IMAD.MOV.U32 R48, RZ, RZ, R198 ;  /* 0x000000ffff301224 */ /* 0x001fe400078e00c6 */
[----:B------:R-:W-:Y:S01]  /*4010*/  @P1 IMAD.MOV.U32 R49, RZ, RZ, R197 ;  /* 0x000000ffff311224 */ /* 0x000fe200078e00c5 */
[----:B------:R-:W-:Y:S01]  /*4020*/  ISETP.LT.AND P3, PT, R3, R90, P0 ;  /* 0x0000005a0300720c */ /* 0x000fe20000761270 */
[----:B------:R-:W-:-:S03]  /*4030*/  IMAD.MOV.U32 R224, RZ, RZ, R222 ;  /* 0x000000ffffe07224 */ /* 0x000fc600078e00de */
[----:B------:R0:W4:Y:S01]  /*4040*/  @P1 LDG.E.U16 R30, desc[UR24][R48.64] ;  /* 0x00000018301e1981 */ /* 0x000122000c1e1500 */
[-C--:B------:R-:W-:Y:S01]  /*4050*/  LEA R4, P1, R148, R205.reuse, 0x1 ;  /* 0x000000cd94047211 */ /* 0x080fe200078208ff */
[----:B------:R-:W-:Y:S01]  /*4060*/  IMAD.MOV.U32 R222, RZ, RZ, R169 ;  /* 0x000000ffffde7224 */ /* 0x000fe200078e00a9 */
[----:B------:R-:W-:Y:S01]  /*4070*/  LEA R47, P5, R50, R205, 0x1 ;  /* 0x000000cd322f7211 */ /* 0x000fe200078a08ff */
[----:B------:R0:W-:Y:S01]  /*4080*/  STL [R1+0x90], R5 ;  /* 0x0000900501007387 */ /* 0x0001e20000100800 */
[----:B------:R-:W-:Y:S02]  /*4090*/  IMAD.MOV.U32 R169, RZ, RZ, R220 ;  /* 0x000000ffffa97224 */ /* 0x000fe400078e00dc */
[----:B------:R-:W-:Y:S02]  /*40a0*/  IMAD.MOV.U32 R220, RZ, RZ, R233 ;  /* 0x000000ffffdc7224 */ /* 0x000fe400078e00e9 */
[----:B------:R-:W-:Y:S01]  /*40b0*/  IMAD.MOV.U32 R233, RZ, RZ, R225 ;  /* 0x000000ffffe97224 */ /* 0x000fe200078e00e1 */
[----:B------:R-:W-:Y:S01]  /*40c0*/  PRMT R32, RZ, 0x7610, R32 ;  /* 0x00007610ff207816 */ /* 0x000fe20000000020 */
[----:B------:R-:W-:Y:S01]  /*40d0*/  IMAD.MOV.U32 R225, RZ, RZ, R238 ;  /* 0x000000ffffe17224 */ /* 0x000fe200078e00ee */
[-C--:B0-----:R-:W-:Y:S01]  /*40e0*/  LEA.HI.X.SX32 R5, R148, R204.reuse, 0x1, P1 ;  /* 0x000000cc94057211 */ /* 0x081fe200008f0eff */
[----:B------:R-:W-:Y:S01]  /*40f0*/  IMAD.MOV.U32 R238, RZ, RZ, R51 ;  /* 0x000000ffffee7224 */ /* 0x000fe200078e0033 */
[----:B------:R-:W-:Y:S01]  /*4100*/  LEA.HI.X.SX32 R48, R50, R204, 0x1, P5 ;  /* 0x000000cc32307211 */ /* 0x000fe200028f0eff */
[----:B------:R-:W-:Y:S01]  /*4110*/  @P4 IMAD.MOV.U32 R50, RZ, RZ, R4 ;  /* 0x000000ffff324224 */ /* 0x000fe200078e0004 */
[----:B------:R-:W-:Y:S01]  /*4120*/  LOP3.LUT R6, R99, 0xc, RZ, 0xfc, !PT ;  /* 0x0000000c63067812 */ /* 0x000fe200078efcff */
[----:B------:R-:W-:Y:S01]  /*4130*/  @P4 IMAD.MOV.U32 R51, RZ, RZ, R5 ;  /* 0x000000ffff334224 */ /* 0x000fe200078e0005 */
[----:B------:R-:W-:-:S02]  /*4140*/  PRMT R29, RZ, 0x7610, R29 ;  /* 0x00007610ff1d7816 */ /* 0x000fc4000000001d */
[-C--:B------:R-:W-:Y:S02]  /*4150*/  ISETP.LT.AND P1, PT, R6, R90.reuse, P0 ;  /* 0x0000005a0600720c */ /* 0x080fe40000721270 */
[----:B------:R0:W4:Y:S01]  /*4160*/  @P4 LDG.E.U16 R32, desc[UR24][R50.64] ;  /* 0x0000001832204981 */ /* 0x000122000c1e1500 */
[----:B------:R-:W-:Y:S02]  /*4170*/  LOP3.LUT R3, R99, 0x14, RZ, 0xfc, !PT ;  /* 0x0000001463037812 */ /* 0x000fe400078efcff */
[----:B------:R-:W-:Y:S01]  /*4180*/  LEA R49, P5, R53, R205, 0x1 ;  /* 0x000000cd35317211 */ /* 0x000fe200078a08ff */
[----:B------:R-:W-:Y:S01]  /*4190*/  STL [R1+0x79c], R42 ;  /* 0x00079c2a01007387 */ /* 0x000fe20000100800 */
[----:B------:R-:W-:Y:S01]  /*41a0*/  ISETP.LT.AND P4, PT, R3, R90, P0 ;  /* 0x0000005a0300720c */ /* 0x000fe20000781270 */
[----:B0-----:R-:W-:Y:S02]  /*41b0*/  @P3 IMAD.MOV.U32 R50, RZ, RZ, R47 ;  /* 0x000000ffff323224 */ /* 0x001fe400078e002f */
[----:B------:R-:W-:Y:S01]  /*41c0*/  @P3 IMAD.MOV.U32 R51, RZ, RZ, R48 ;  /* 0x000000ffff333224 */ /* 0x000fe200078e0030 */
[----:B------:R-:W-:Y:S01]  /*41d0*/  STL [R1+0x798], R44 ;  /* 0x0007982c01007387 */ /* 0x000fe20000100800 */
[----:B------:R-:W-:-:S03]  /*41e0*/  IMAD.MOV.U32 R223, RZ, RZ, R224 ;  /* 0x000000ffffdf7224 */ /* 0x000fc600078e00e0 */
[----:B------:R0:W4:Y:S01]  /*41f0*/  @P3 LDG.E.U16 R29, desc[UR24][R50.64] ;  /* 0x00000018321d3981 */ /* 0x000122000c1e1500 */
[----:B------:R-:W-:-:S03]  /*4200*/  IMAD.MOV.U32 R251, RZ, RZ, R169 ;  /* 0x000000fffffb7224 */ /* 0x000fc600078e00a9 */
[----:B--2---:R-:W-:Y:S01]  /*4210*/  STL [R1+0x7a4], R39 ;  /* 0x0007a42701007387 */ /* 0x004fe20000100800 */
[----:B------:R-:W-:Y:S02]  /*4220*/  IMAD.MOV.U32 R224, RZ, RZ, R220 ;  /* 0x000000ffffe07224 */ /* 0x000fe400078e00dc */
[----:B------:R-:W-:Y:S01]  /*4230*/  IMAD.MOV.U32 R169, RZ, RZ, R233 ;  /* 0x000000ffffa97224 */ /* 0x000fe200078e00e9 */
[----:B------:R-:W-:Y:S01]  /*4240*/  STL [R1+0x7b4], R45 ;  /* 0x0007b42d01007387 */ /* 0x000fe20000100800 */
[----:B0-----:R-:W-:Y:S01]  /*4250*/  LEA.HI.X.SX32 R51, R53, R204, 0x1, P5 ;  /* 0x000000cc35337211 */ /* 0x001fe200028f0eff */
[----:B------:R-:W-:Y:S02]  /*4260*/  IMAD.MOV.U32 R220, RZ, RZ, R225 ;  /* 0x000000ffffdc7224 */ /* 0x000fe400078e00e1 */
[----:B------:R-:W-:Y:S01]  /*4270*/  STL [R1+0x7ac], R46 ;  /* 0x0007ac2e01007387 */ /* 0x000fe20000100800 */
[----:B------:R-:W-:Y:S01]  /*4280*/  LEA R50, P3, R52, R205, 0x1 ;  /* 0x000000cd34327211 */ /* 0x000fe200078608ff */
[----:B------:R-:W-:Y:S01]  /*4290*/  IMAD.MOV.U32 R233, RZ, RZ, R238 ;  /* 0x000000ffffe97224 */ /* 0x000fe200078e00ee */
[----:B------:R-:W-:Y:S01]  /*42a0*/  PRMT R31, RZ, 0x7610, R31 ;  /* 0x00007610ff1f7816 */ /* 0x000fe2000000001f */
[----:B------:R-:W-:Y:S01]  /*42b0*/  STL [R1+0x7c4], R34 ;  /* 0x0007c42201007387 */ /* 0x000fe20000100800 */
[----:B------:R-:W-:-:S02]  /*42c0*/  IMAD.MOV.U32 R238, RZ, RZ, R55 ;  /* 0x000000ffffee7224 */ /* 0x000fc400078e0037 */
[----:B------:R-:W-:Y:S01]  /*42d0*/  IMAD.MOV.U32 R225, RZ, RZ, R54 ;  /* 0x000000ffffe17224 */ /* 0x000fe200078e0036 */
[----:B------:R-:W-:Y:S01]  /*42e0*/  STL [R1+0x7d0], R174 ;  /* 0x0007d0ae01007387 */ /* 0x000fe20000100800 */
[----:B------:R-:W-:Y:S01]  /*42f0*/  @P1 IMAD.MOV.U32 R54, RZ, RZ, R49 ;  /* 0x000000ffff361224 */ /* 0x000fe200078e0031 */
[----:B------:R-:W-:Y:S01]  /*4300*/  LEA.HI.X.SX32 R52, R52, R204, 0x1, P3 ;  /* 0x000000cc34347211 */ /* 0x000fe200018f0eff */
[----:B------:R-:W-:Y:S01]  /*4310*/  @P1 IMAD.MOV.U32 R55, RZ, RZ, R51 ;  /* 0x000000ffff371224 */ /* 0x000fe200078e0033 */
[----:B------:R-:W-:Y:S01]  /*4320*/  STL [R1+0x7cc], R173 ;  /* 0x0007ccad01007387 */ /* 0x000fe20000100800 */
[----:B------:R-:W-:-:S03]  /*4330*/  PRMT R26, RZ, 0x7610, R26 ;  /* 0x00007610ff1a7816 */ /* 0x000fc6000000001a */
[----:B------:R0:W2:Y:S01]  /*4340*/  @P1 LDG.E.U16 R31, desc[UR24][R54.64] ;  /* 0x00000018361f1981 */ /* 0x0000a2000c1e1500 */
[----:B------:R-:W-:Y:S01]  /*4350*/  LOP3.LUT R3, R99, 0x24, RZ, 0xfc, !PT ;  /* 0x0000002463037812 */ /* 0x000fe200078efcff */
[----:B0-----:R-:W-:Y:S02]  /*4360*/  @P4 IMAD.MOV.U32 R54, RZ, RZ, R50 ;  /* 0x000000ffff364224 */ /* 0x001fe400078e0032 */
[----:B------:R-:W-:Y:S01]  /*4370*/  @P4 IMAD.MOV.U32 R55, RZ, RZ, R52 ;  /* 0x000000ffff374224 */ /* 0x000fe200078e0034 */
[----:B------:R-:W-:-:S04]  /*4380*/  ISETP.LT.AND P1, PT, R3, R90, P0 ;  /* 0x0000005a0300720c */ /* 0x000fc80000721270 */
[----:B------:R0:W2:Y:S01]  /*4390*/  @P4 LDG.E.U16 R26, desc[UR24][R54.64] ;  /* 0x00000018361a4981 */ /* 0x0000a2000c1e1500 */
[CC--:B------:R-:W-:Y:S01]  /*43a0*/  LEA R53, P4, R57.reuse, R205.reuse, 0x1 ;  /* 0x000000cd39357211 */ /* 0x0c0fe200078808ff */
[----:B------:R-:W-:Y:S02]  /*43b0*/  IMAD.MOV.U32 R229, RZ, RZ, R251 ;  /* 0x000000ffffe57224 */ /* 0x000fe400078e00fb */
[----:B------:R-:W-:Y:S02]  /*43c0*/  IMAD.MOV.U32 R164, RZ, RZ, R169 ;  /* 0x000000ffffa47224 */ /* 0x000fe400078e00a9 */
[----:B------:R-:W-:Y:S02]  /*43d0*/  IMAD.MOV.U32 R251, RZ, RZ, R220 ;  /* 0x000000fffffb7224 */ /* 0x000fe400078e00dc */
[----:B------:R-:W-:Y:S01]  /*43e0*/  IMAD.MOV.U32 R169, RZ, RZ, R225 ;  /* 0x000000ffffa97224 */ /* 0x000fe200078e00e1 */
[----:B0-----:R-:W-:Y:S01]  /*43f0*/  LEA.HI.X.SX32 R55, R57, R204, 0x1, P4 ;  /* 0x000000cc39377211 */ /* 0x001fe200020f0eff */
[----:B------:R-:W-:Y:S01]  /*4400*/  IMAD.MOV.U32 R225, RZ, RZ, R217 ;  /* 0x000000ffffe17224 */ /* 0x000fe200078e00d9 */
[----:B------:R-:W-:Y:S01]  /*4410*/  LEA R54, P5, R56, R205, 0x1 ;  /* 0x000000cd38367211 */ /* 0x000fe200078a08ff */
[----:B------:R-:W-:Y:S01]  /*4420*/  IMAD.MOV.U32 R220, RZ, RZ, R91 ;  /* 0x000000ffffdc7224 */ /* 0x000fe200078e005b */
[----:B------:R-:W-:Y:S01]  /*4430*/  PRMT R28, RZ, 0x7610, R28 ;  /* 0x00007610ff1c7816 */ /* 0x000fe2000000001c */
[----:B------:R-:W-:-:S02]  /*4440*/  IMAD.MOV.U32 R217, RZ, RZ, R59 ;  /* 0x000000ffffd97224 */ /* 0x000fc400078e003b */
[----:B------:R-:W-:Y:S01]  /*4450*/  IMAD.MOV.U32 R91, RZ, RZ, R58 ;  /* 0x000000ffff5b7224 */ /* 0x000fe200078e003a */
[----:B------:R-:W-:Y:S02]  /*4460*/  LEA.HI.X.SX32 R56, R56, R204, 0x1, P5 ;  /* 0x000000cc38387211 */ /* 0x000fe400028f0eff */
[----:B------:R-:W-:Y:S02]  /*4470*/  PRMT R25, RZ, 0x7610, R25 ;  /* 0x00007610ff197816 */ /* 0x000fe40000000019 */
[----:B------:R-:W-:Y:S02]  /*4480*/  LOP3.LUT R3, R99, 0x34, RZ, 0xfc, !PT ;  /* 0x0000003463037812 */ /* 0x000fe400078efcff */
[----:B------:R-:W-:Y:S01]  /*4490*/  LEA R57, P5, R61, R205, 0x1 ;  /* 0x000000cd3d397211 */ /* 0x000fe200078a08ff */
[----:B------:R-:W-:Y:S02]  /*44a0*/  IMAD.MOV.U32 R227, RZ, RZ, R164 ;  /* 0x000000ffffe37224 */ /* 0x000fe400078e00a4 */
[----:B------:R-:W-:-:S02]  /*44b0*/  IMAD.MOV.U32 R226, RZ, RZ, R229 ;  /* 0x000000ffffe27224 */ /* 0x000fc400078e00e5 */
[----:B------:R-:W-:Y:S01]  /*44c0*/  IMAD.MOV.U32 R164, RZ, RZ, R217 ;  /* 0x000000ffffa47224 */ /* 0x000fe200078e00d9 */
[----:B------:R-:W-:Y:S01]  /*44d0*/  PRMT R27, RZ, 0x7610, R27 ;  /* 0x00007610ff1b7816 */ /* 0x000fe2000000001b */
[----:B------:R-:W-:Y:S02]  /*44e0*/  IMAD.MOV.U32 R229, RZ, RZ, R251 ;  /* 0x000000ffffe57224 */ /* 0x000fe400078e00fb */
[----:B------:R-:W-:Y:S02]  /*44f0*/  IMAD.MOV.U32 R217, RZ, RZ, R91 ;  /* 0x000000ffffd97224 */ /* 0x000fe400078e005b */
[----:B------:R-:W-:Y:S02]  /*4500*/  IMAD.MOV.U32 R251, RZ, RZ, R63 ;  /* 0x000000fffffb7224 */ /* 0x000fe400078e003f */
[----:B------:R-:W-:Y:S01]  /*4510*/  IMAD.MOV.U32 R91, RZ, RZ, R62 ;  /* 0x000000ffff5b7224 */ /* 0x000fe200078e003e */
[----:B------:R-:W-:Y:S01]  /*4520*/  PRMT R203, RZ, 0x7610, R203 ;  /* 0x00007610ffcb7816 */ /* 0x000fe200000000cb */
[----:B------:R-:W-:-:S02]  /*4530*/  IMAD.MOV.U32 R231, RZ, RZ, R226 ;  /* 0x000000ffffe77224 */ /* 0x000fc400078e00e2 */
[----:B------:R-:W-:Y:S02]  /*4540*/  IMAD.MOV.U32 R228, RZ, RZ, R227 ;  /* 0x000000ffffe47224 */ /* 0x000fe400078e00e3 */
        /* <DEDUP_REMOVED lines=8> */
[----:B------:R-:W-:Y:S01]  /*45d0*/  IMAD.MOV.U32 R231, RZ, RZ, R66 ;  /* 0x000000ffffe77224 */ /* 0x000fe200078e0042 */
[----:B------:R-:W-:Y:S02]  /*45e0*/  PRMT R188, RZ, 0x7610, R188 ;  /* 0x00007610ffbc7816 */ /* 0x000fe400000000bc */
[----:B------:R-:W-:Y:S01]  /*45f0*/  PRMT R187, RZ, 0x7610, R187 ;  /* 0x00007610ffbb7816 */ /* 0x000fe200000000bb */
[----:B------:R-:W-:Y:S02]  /*4600*/  IMAD.MOV.U32 R167, RZ, RZ, R226 ;  /* 0x000000ffffa77224 */ /* 0x000fe400078e00e2 */
[----:B------:R-:W-:Y:S02]  /*4610*/  IMAD.MOV.U32 R226, RZ, RZ, R176 ;  /* 0x000000ffffe27224 */ /* 0x000fe400078e00b0 */
[----:B------:R-:W-:Y:S01]  /*4620*/  IMAD.MOV.U32 R250, RZ, RZ, R231 ;  /* 0x000000fffffa7224 */ /* 0x000fe200078e00e7 */
[----:B---3--:R-:W-:Y:S04]  /*4630*/  STL [R1+0x7d4], R36 ;  /* 0x0007d42401007387 */ /* 0x008fe80000100800 */
[----:B------:R-:W-:Y:S04]  /*4640*/  STL [R1+0x7dc], R181 ;  /* 0x0007dcb501007387 */ /* 0x000fe80000100800 */
[----:B------:R0:W-:Y:S02]  /*4650*/  STL [R1+0xcc], R4 ;  /* 0x0000cc0401007387 */ /* 0x0001e40000100800 */
[----:B0-----:R-:W-:-:S04]  /*4660*/  LOP3.LUT R4, R99, 0x1c, RZ, 0xfc, !PT ;  /* 0x0000001c63047812 */ /* 0x001fc800078efcff */
[----:B------:R-:W-:Y:S02]  /*4670*/  ISETP.LT.AND P3, PT, R4, R90, P0 ;  /* 0x0000005a0400720c */ /* 0x000fe40000761270 */
[----:B------:R-:W-:-:S04]  /*4680*/  LOP3.LUT R4, R99, 0x2c, RZ, 0xfc, !PT ;  /* 0x0000002c63047812 */ /* 0x000fc800078efcff */
[----:B------:R-:W-:-:S07]  /*4690*/  ISETP.LT.AND P4, PT, R4, R90, P0 ;  /* 0x0000005a0400720c */ /* 0x000fce0000781270 */
[----:B------:R-:W-:Y:S02]  /*46a0*/  @P3 IMAD.MOV.U32 R58, RZ, RZ, R53 ;  /* 0x000000ffff3a3224 */ /* 0x000fe400078e0035 */
[----:B------:R-:W-:-:S05]  /*46b0*/  @P3 IMAD.MOV.U32 R59, RZ, RZ, R55 ;  /* 0x000000ffff3b3224 */ /* 0x000fca00078e0037 */
[----:B------:R0:W3:Y:S01]  /*46c0*/  @P3 LDG.E.U16 R28, desc[UR24][R58.64] ;  /* 0x000000183a1c3981 */ /* 0x0000e2000c1e1500 */
[----:B------:R-:W-:Y:S01]  /*46d0*/  ISETP.LT.AND P3, PT, R3, R90, P0 ;  /* 0x0000005a0300720c */ /* 0x000fe20000761270 */
[----:B0-----:R-:W-:Y:S02]  /*46e0*/  @P1 IMAD.MOV.U32 R58, RZ, RZ, R54 ;  /* 0x000000ffff3a1224 */ /* 0x001fe400078e0036 */
[----:B------:R-:W-:-:S05]  /*46f0*/  @P1 IMAD.MOV.U32 R59, RZ, RZ, R56 ;  /* 0x000000ffff3b1224 */ /* 0x000fca00078e0038 */
[----:B------:R0:W2:Y:S01]  /*4700*/  @P1 LDG.E.U16 R25, desc[UR24][R58.64] ;  /* 0x000000183a191981 */ /* 0x0000a2000c1e1500 */
[----:B------:R-:W-:Y:S01]  /*4710*/  @P4 IMAD.MOV.U32 R62, RZ, RZ, R57 ;  /* 0x000000ffff3e4224 */ /* 0x000fe200078e0039 */
[----:B0-----:R-:W-:Y:S02]  /*4720*/  LEA.HI.X.SX32 R59, R61, R204, 0x1, P5 ;  /* 0x000000cc3d3b7211 */ /* 0x001fe400028f0eff */
[----:B------:R-:W-:-:S03]  /*4730*/  LEA R58, P1, R60, R205, 0x1 ;  /* 0x000000cd3c3a7211 */ /* 0x000fc600078208ff */
[----:B------:R-:W-:Y:S01]  /*4740*/  @P4 IMAD.MOV.U32 R63, RZ, RZ, R59 ;  /* 0x000000ffff3f4224 */ /* 0x000fe200078e003b */
[----:B------:R-:W-:Y:S02]  /*4750*/  LEA.HI.X.SX32 R60, R60, R204, 0x1, P1 ;  /* 0x000000cc3c3c7211 */ /* 0x000fe400008f0eff */
[C---:B------:R-:W-:Y:S02]  /*4760*/  LOP3.LUT R4, R99.reuse, 0x3c, RZ, 0xfc, !PT ;  /* 0x0000003c63047812 */ /* 0x040fe400078efcff */
[----:B------:R0:W2:Y:S02]  /*4770*/  @P4 LDG.E.U16 R27, desc[UR24][R62.64] ;  /* 0x000000183e1b4981 */ /* 0x0000a4000c1e1500 */
[----:B------:R-:W-:Y:S02]  /*4780*/  ISETP.LT.AND P4, PT, R4, R90, P0 ;  /* 0x0000005a0400720c */ /* 0x000fe40000781270 */
[----:B------:R-:W-:Y:S01]  /*4790*/  LOP3.LUT R3, R99, 0x44, RZ, 0xfc, !PT ;  /* 0x0000004463037812 */ /* 0x000fe200078efcff */
[----:B0-----:R-:W-:-:S02]  /*47a0*/  @P3 IMAD.MOV.U32 R62, RZ, RZ, R58 ;  /* 0x000000ffff3e3224 */ /* 0x001fc400078e003a */
[----:B------:R-:W-:Y:S01]  /*47b0*/  @P3 IMAD.MOV.U32 R63, RZ, RZ, R60 ;  /* 0x000000ffff3f3224 */ /* 0x000fe200078e003c */
[----:B------:R-:W-:-:S04]  /*47c0*/  ISETP.LT.AND P1, PT, R3, R90, P0 ;  /* 0x0000005a0300720c */ /* 0x000fc80000721270 */
[----:B------:R0:W2:Y:S01]  /*47d0*/  @P3 LDG.E.U16 R203, desc[UR24][R62.64] ;  /* 0x000000183ecb3981 */ /* 0x0000a2000c1e1500 */
[-C--:B------:R-:W-:Y:S02]  /*47e0*/  LEA R61, P3, R65, R205.reuse, 0x1 ;  /* 0x000000cd413d7211 */ /* 0x080fe400078608ff */
[----:B------:R-:W-:Y:S02]  /*47f0*/  LOP3.LUT R4, R99, 0x4c, RZ, 0xfc, !PT ;  /* 0x0000004c63047812 */ /* 0x000fe400078efcff */
[-C--:B0-----:R-:W-:Y:S02]  /*4800*/  LEA.HI.X.SX32 R63, R65, R204.reuse, 0x1, P3 ;  /* 0x000000cc413f7211 */ /* 0x081fe400018f0eff */
[C---:B------:R-:W-:Y:S01]  /*4810*/  LEA R62, P6, R64.reuse, R205, 0x1 ;  /* 0x000000cd403e7211 */ /* 0x040fe200078c08ff */
[----:B------:R-:W-:Y:S02]  /*4820*/  @P4 IMAD.MOV.U32 R80, RZ, RZ, R61 ;  /* 0x000000ffff504224 */ /* 0x000fe400078e003d */
[----:B------:R-:W-:Y:S01]  /*4830*/  @P4 IMAD.MOV.U32 R81, RZ, RZ, R63 ;  /* 0x000000ffff514224 */ /* 0x000fe200078e003f */
[----:B------:R-:W-:-:S02]  /*4840*/  LEA.HI.X.SX32 R64, R64, R204, 0x1, P6 ;  /* 0x000000cc40407211 */ /* 0x000fc400030f0eff */
[-C--:B------:R-:W-:Y:S02]  /*4850*/  ISETP.LT.AND P5, PT, R4, R90.reuse, P0 ;  /* 0x0000005a0400720c */ /* 0x080fe400007a1270 */
[----:B------:R-:W-:Y:S01]  /*4860*/  LOP3.LUT R3, R99, 0x54, RZ, 0xfc, !PT ;  /* 0x0000005463037812 */ /* 0x000fe200078efcff */
[----:B------:R0:W2:Y:S01]  /*4870*/  @P4 LDG.E.U16 R196, desc[UR24][R80.64] ;  /* 0x0000001850c44981 */ /* 0x0000a2000c1e1500 */
[----:B------:R-:W-:Y:S02]  /*4880*/  LEA R65, P4, R67, R205, 0x1 ;  /* 0x000000cd43417211 */ /* 0x000fe400078808ff */
[----:B------:R-:W-:Y:S02]  /*4890*/  ISETP.LT.AND P3, PT, R3, R90, P0 ;  /* 0x0000005a0300720c */ /* 0x000fe40000761270 */
[----:B------:R-:W-:Y:S01]  /*48a0*/  LEA.HI.X.SX32 R67, R67, R204, 0x1, P4 ;  /* 0x000000cc43437211 */ /* 0x000fe200020f0eff */
[----:B0-----:R-:W-:Y:S02]  /*48b0*/  @P1 IMAD.MOV.U32 R80, RZ, RZ, R62 ;  /* 0x000000ffff501224 */ /* 0x001fe400078e003e */
[----:B------:R-:W-:-:S05]  /*48c0*/  @P1 IMAD.MOV.U32 R81, RZ, RZ, R64 ;  /* 0x000000ffff511224 */ /* 0x000fca00078e0040 */
[----:B------:R0:W2:Y:S01]  /*48d0*/  @P1 LDG.E.U16 R195, desc[UR24][R80.64] ;  /* 0x0000001850c31981 */ /* 0x0000a2000c1e1500 */
[----:B------:R-:W-:-:S04]  /*48e0*/  LEA R66, P1, R68, R205, 0x1 ;  /* 0x000000cd44427211 */ /* 0x000fc800078208ff */
[----:B------:R-:W-:Y:S01]  /*48f0*/  LEA.HI.X.SX32 R68, R68, R204, 0x1, P1 ;  /* 0x000000cc44447211 */ /* 0x000fe200008f0eff */
[----:B0-----:R-:W-:Y:S02]  /*4900*/  @P5 IMAD.MOV.U32 R80, RZ, RZ, R65 ;  /* 0x000000ffff505224 */ /* 0x001fe400078e0041 */
[----:B------:R-:W-:Y:S01]  /*4910*/  @P5 IMAD.MOV.U32 R81, RZ, RZ, R67 ;  /* 0x000000ffff515224 */ /* 0x000fe200078e0043 */
[----:B------:R-:W-:-:S04]  /*4920*/  LOP3.LUT R4, R99, 0x5c, RZ, 0xfc, !PT ;  /* 0x0000005c63047812 */ /* 0x000fc800078efcff */
[----:B------:R0:W2:Y:S01]  /*4930*/  @P5 LDG.E.U16 R188, desc[UR24][R80.64] ;  /* 0x0000001850bc5981 */ /* 0x0000a2000c1e1500 */
[-C--:B------:R-:W-:Y:S02]  /*4940*/  ISETP.LT.AND P1, PT, R4, R90.reuse, P0 ;  /* 0x0000005a0400720c */ /* 0x080fe40000721270 */
[----:B------:R-:W-:Y:S01]  /*4950*/  LOP3.LUT R3, R99, 0x64, RZ, 0xfc, !PT ;  /* 0x0000006463037812 */ /* 0x000fe200078efcff */
[----:B0-----:R-:W-:Y:S02]  /*4960*/  @P3 IMAD.MOV.U32 R80, RZ, RZ, R66 ;  /* 0x000000ffff503224 */ /* 0x001fe400078e0042 */
[----:B------:R-:W-:Y:S01]  /*4970*/  @P3 IMAD.MOV.U32 R81, RZ, RZ, R68 ;  /* 0x000000ffff513224 */ /* 0x000fe200078e0044 */
[----:B------:R-:W-:-:S04]  /*4980*/  ISETP.LT.AND P4, PT, R3, R90, P0 ;  /* 0x0000005a0300720c */ /* 0x000fc80000781270 */
[----:B------:R0:W2:Y:S01]  /*4990*/  @P3 LDG.E.U16 R187, desc[UR24][R80.64] ;  /* 0x0000001850bb3981 */ /* 0x0000a2000c1e1500 */
[CC--:B------:R-:W-:Y:S01]  /*49a0*/  LEA R176, P3, R175.reuse, R205.reuse, 0x1 ;  /* 0x000000cdafb07211 */ /* 0x0c0fe200078608ff */
[----:B------:R-:W-:Y:S02]  /*49b0*/  IMAD.MOV.U32 R231, RZ, RZ, R219 ;  /* 0x000000ffffe77224 */ /* 0x000fe400078e00db */
[----:B------:R-:W-:Y:S01]  /*49c0*/  IMAD.MOV.U32 R219, RZ, RZ, R184 ;  /* 0x000000ffffdb7224 */ /* 0x000fe200078e00b8 */
[-C--:B------:R-:W-:Y:S02]  /*49d0*/  LEA.HI.X.SX32 R175, R175, R204.reuse, 0x1, P3 ;  /* 0x000000ccafaf7211 */ /* 0x080fe400018f0eff */
[C---:B------:R-:W-:Y:S02]  /*49e0*/  LEA R184, P5, R183.reuse, R205, 0x1 ;  /* 0x000000cdb7b87211 */ /* 0x040fe400078a08ff */
[----:B------:R-:W-:Y:S01]  /*49f0*/  PRMT R180, RZ, 0x7610, R180 ;  /* 0x00007610ffb47816 */ /* 0x000fe200000000b4 */
[----:B0-----:R-:W-:Y:S01]  /*4a00*/  @P1 IMAD.MOV.U32 R80, RZ, RZ, R176 ;  /* 0x000000ffff501224 */ /* 0x001fe200078e00b0 */
[----:B------:R-:W-:Y:S01]  /*4a10*/  LEA.HI.X.SX32 R183, R183, R204, 0x1, P5 ;  /* 0x000000ccb7b77211 */ /* 0x000fe200028f0eff */
[----:B------:R-:W-:Y:S01]  /*4a20*/  @P1 IMAD.MOV.U32 R81, RZ, RZ, R175 ;  /* 0x000000ffff511224 */ /* 0x000fe200078e00af */
[----:B------:R-:W-:-:S04]  /*4a30*/  PRMT R179, RZ, 0x7610, R179 ;  /* 0x00007610ffb37816 */ /* 0x000fc800000000b3 */
[----:B------:R0:W2:Y:S01]  /*4a40*/  @P1 LDG.E.U16 R180, desc[UR24][R80.64] ;  /* 0x0000001850b41981 */ /* 0x0000a2000c1e1500 */
[----:B------:R-:W-:Y:S02]  /*4a50*/  IMAD.MOV.U32 R247, RZ, RZ, R167 ;  /* 0x000000fffff77224 */ /* 0x000fe400078e00a7 */
[----:B------:R-:W-:Y:S02]  /*4a60*/  IMAD.MOV.U32 R167, RZ, RZ, R226 ;  /* 0x000000ffffa77224 */ /* 0x000fe400078e00e2 */
[----:B------:R-:W-:Y:S02]  /*4a70*/  IMAD.MOV.U32 R226, RZ, RZ, R192 ;  /* 0x000000ffffe27224 */ /* 0x000fe400078e00c0 */
[----:B0-----:R-:W-:Y:S02]  /*4a80*/  @P4 IMAD.MOV.U32 R80, RZ, RZ, R184 ;  /* 0x000000ffff504224 */ /* 0x001fe400078e00b8 */
[----:B------:R-:W-:Y:S01]  /*4a90*/  @P4 IMAD.MOV.U32 R81, RZ, RZ, R183 ;  /* 0x000000ffff514224 */ /* 0x000fe200078e00b7 */
[----:B------:R-:W-:-:S04]  /*4aa0*/  LEA R192, P1, R191, R205, 0x1 ;  /* 0x000000cdbfc07211 */ /* 0x000fc800078208ff */
[----:B------:R0:W2:Y:S01]  /*4ab0*/  @P4 LDG.E.U16 R179, desc[UR24][R80.64] ;  /* 0x0000001850b34981 */ /* 0x0000a2000c1e1500 */
[----:B------:R-:W-:Y:S02]  /*4ac0*/  ISETP.GT.U32.AND P4, PT, R95, R147, PT ;  /* 0x000000935f00720c */ /* 0x000fe40003f84070 */
[----:B------:R-:W-:Y:S02]  /*4ad0*/  LEA.HI.X.SX32 R191, R191, R204, 0x1, P1 ;  /* 0x000000ccbfbf7211 */ /* 0x000fe400008f0eff */
[----:B------:R-:W-:Y:S01]  /*4ae0*/  ISETP.GT.U32.AND P1, PT, R95, R76, PT ;  /* 0x0000004c5f00720c */ /* 0x000fe20003f24070 */
[----:B------:R-:W-:-:S08]  /*4af0*/  IMAD.MOV.U32 R234, RZ, RZ, R200 ;  /* 0x000000ffffea7224 */ /* 0x000fd000078e00c8 */
[----:B------:R-:W-:-:S04]  /*4b00*/  @!P4 IMAD.IADD R147, R147, 0x1, -R95 ;  /* 0x000000019393c824 */ /* 0x000fc800078e0a5f */
[----:B------:R-:W-:Y:S01]  /*4b10*/  @!P1 IMAD.IADD R76, R76, 0x1, -R95 ;  /* 0x000000014c4c9824 */ /* 0x000fe200078e0a5f */
[----:B------:R-:W-:Y:S02]  /*4b20*/  ISETP.GT.U32.AND P4, PT, R95, R147, PT ;  /* 0x000000935f00720c */ /* 0x000fe40003f84070 */
[----:B------:R-:W-:-:S04]  /*4b30*/  LEA R200, P1, R199, R205, 0x1 ;  /* 0x000000cdc7c87211 */ /* 0x000fc800078208ff */
[----:B------:R-:W-:Y:S02]  /*4b40*/  LEA.HI.X.SX32 R199, R199, R204, 0x1, P1 ;  /* 0x000000ccc7c77211 */ /* 0x000fe400008f0eff */
[----:B------:R-:W-:Y:S01]  /*4b50*/  ISETP.GT.U32.AND P1, PT, R95, R75, PT ;  /* 0x0000004b5f00720c */ /* 0x000fe20003f24070 */
[----:B------:R-:W-:Y:S02]  /*4b60*/  IMAD.MOV.U32 R242, RZ, RZ, R229 ;  /* 0x000000fffff27224 */ /* 0x000fe400078e00e5 */
[----:B------:R-:W-:Y:S02]  /*4b70*/  IMAD.MOV.U32 R230, RZ, RZ, R227 ;  /* 0x000000ffffe67224 */ /* 0x000fe400078e00e3 */
[----:B------:R-:W-:Y:S02]  /*4b80*/  IMAD.MOV.U32 R235, RZ, RZ, R82 ;  /* 0x000000ffffeb7224 */ /* 0x000fe400078e0052 */
[----:B------:R-:W-:Y:S01]  /*4b90*/  @!P4 IMAD.IADD R147, R147, 0x1, -R95 ;  /* 0x000000019393c824 */ /* 0x000fe200078e0a5f */
[----:B------:R-:W-:Y:S01]  /*4ba0*/  ISETP.GE.AND P4, PT, R242, RZ, PT ;  /* 0x000000fff200720c */ /* 0x000fe20003f86270 */
[----:B------:R-:W-:-:S02]  /*4bb0*/  IMAD.MOV.U32 R163, RZ, RZ, R230 ;  /* 0x000000ffffa37224 */ /* 0x000fc400078e00e6 */
[----:B------:R-:W-:Y:S02]  /*4bc0*/  IMAD.MOV.U32 R230, RZ, RZ, R247 ;  /* 0x000000ffffe67224 */ /* 0x000fe400078e00f7 */
[----:B------:R-:W-:Y:S02]  /*4bd0*/  IMAD.MOV.U32 R242, RZ, RZ, R234 ;  /* 0x000000fffff27224 */ /* 0x000fe400078e00ea */
[----:B------:R-:W-:Y:S01]  /*4be0*/  IMAD.MOV.U32 R247, RZ, RZ, R250 ;  /* 0x000000fffff77224 */ /* 0x000fe200078e00fa */
[C---:B------:R-:W-:Y:S01]  /*4bf0*/  LOP3.LUT R34, R0.reuse, 0xc2, RZ, 0xfc, !PT ;  /* 0x000000c200227812 */ /* 0x040fe200078efcff */
[----:B------:R-:W-:Y:S02]  /*4c00*/  IMAD.MOV.U32 R250, RZ, RZ, R228 ;  /* 0x000000fffffa7224 */ /* 0x000fe400078e00e4 */
[----:B------:R-:W-:Y:S02]  /*4c10*/  IMAD.MOV.U32 R234, RZ, RZ, R235 ;  /* 0x000000ffffea7224 */ /* 0x000fe400078e00eb */
[----:B------:R-:W-:Y:S01]  /*4c20*/  IMAD.MOV.U32 R228, RZ, RZ, R216 ;  /* 0x000000ffffe47224 */ /* 0x000fe200078e00d8 */
[----:B------:R-:W-:Y:S01]  /*4c30*/  LOP3.LUT R216, R0, 0xca, RZ, 0xfc, !PT ;  /* 0x000000ca00d87812 */ /* 0x000fe200078efcff */
[----:B------:R-:W-:-:S02]  /*4c40*/  IMAD.MOV.U32 R235, RZ, RZ, R163 ;  /* 0x000000ffffeb7224 */ /* 0x000fc400078e00a3 */
[----:B------:R-:W-:Y:S02]  /*4c50*/  IMAD.MOV.U32 R229, RZ, RZ, R223 ;  /* 0x000000ffffe57224 */ /* 0x000fe400078e00df */
[----:B------:R-:W-:Y:S02]  /*4c60*/  IMAD.MOV.U32 R163, RZ, RZ, R219 ;  /* 0x000000ffffa37224 */ /* 0x000fe400078e00db */
[----:B------:R-:W-:Y:S01]  /*4c70*/  @!P1 IMAD.IADD R75, R75, 0x1, -R95 ;  /* 0x000000014b4b9824 */ /* 0x000fe200078e0a5f */
[----:B------:R-:W-:Y:S01]  /*4c80*/  ISETP.GE.AND P1, PT, R242, RZ, PT ;  /* 0x000000fff200720c */ /* 0x000fe20003f26270 */
[----:B------:R-:W-:Y:S01]  /*4c90*/  IMAD.MOV.U32 R242, RZ, RZ, R234 ;  /* 0x000000fffff27224 */ /* 0x000fe200078e00ea */
[----:B------:R0:W-:Y:S01]  /*4ca0*/  STL [R1+0xc8], R5 ;  /* 0x0000c80501007387 */ /* 0x0001e20000100800 */
[----:B------:R-:W-:Y:S02]  /*4cb0*/  IMAD.MOV.U32 R234, RZ, RZ, R235 ;  /* 0x000000ffffea7224 */ /* 0x000fe400078e00eb */
[----:B------:R-:W-:Y:S01]  /*4cc0*/  IMAD.MOV.U32 R235, RZ, RZ, R163 ;  /* 0x000000ffffeb7224 */ /* 0x000fe200078e00a3 */
[----:B------:R-:W-:Y:S01]  /*4cd0*/  STL [R1+0x574], R34 ;  /* 0x0005742201007387 */ /* 0x000fe20000100800 */
[----:B------:R-:W-:-:S03]  /*4ce0*/  IMAD.MOV.U32 R163, RZ, RZ, R229 ;  /* 0x000000ffffa37224 */ /* 0x000fc600078e00e5 */
[----:B------:R-:W-:Y:S01]  /*4cf0*/  STL [R1+0x570], R216 ;  /* 0x000570d801007387 */ /* 0x000fe20000100800 */
[----:B------:R-:W-:-:S03]  /*4d00*/  IMAD.MOV.U32 R239, RZ, RZ, R234 ;  /* 0x000000ffffef7224 */ /* 0x000fc600078e00ea */
[----:B------:R-:W2:Y:S01]  /*4d10*/  LDL R229, [R1+0x514] ;  /* 0x0005140001e57983 */ /* 0x000ea20000100800 */
[----:B------:R-:W-:-:S03]  /*4d20*/  IMAD.MOV.U32 R234, RZ, RZ, R163 ;  /* 0x000000ffffea7224 */ /* 0x000fc600078e00a3 */
[----:B------:R-:W3:Y:S04]  /*4d30*/  LDL R163, [R1+0x53c] ;  /* 0x00053c0001a37983 */ /* 0x000ee80000100800 */
[----:B------:R-:W4:Y:S01]  /*4d40*/  LDL R219, [R1+0x524] ;  /* 0x0005240001db7983 */ /* 0x000f220000100800 */
[C---:B------:R-:W-:Y:S02]  /*4d50*/  ISETP.GT.U32.AND P6, PT, R95.reuse, R79, PT ;  /* 0x0000004f5f00720c */ /* 0x040fe40003fc4070 */
[----:B------:R-:W-:Y:S02]  /*4d60*/  ISETP.GT.U32.AND P5, PT, R95, R77, PT ;  /* 0x0000004d5f00720c */ /* 0x000fe40003fa4070 */
[----:B------:R-:W-:-:S09]  /*4d70*/  LOP3.LUT R3, R99, 0x6c, RZ, 0xfc, !PT ;  /* 0x0000006c63037812 */ /* 0x000fd200078efcff */
[----:B------:R-:W-:Y:S01]  /*4d80*/  @!P6 IMAD.IADD R79, R79, 0x1, -R95 ;  /* 0x000000014f4fe824 */ /* 0x000fe200078e0a5f */
[----:B------:R-:W-:-:S04]  /*4d90*/  ISETP.LT.AND P3, PT, R3, R90, P0 ;  /* 0x0000005a0300720c */ /* 0x000fc80000761270 */
[----:B------:R-:W-:Y:S01]  /*4da0*/  ISETP.GT.U32.AND P6, PT, R95, R79, PT ;  /* 0x0000004f5f00720c */ /* 0x000fe20003fc4070 */
[----:B------:R-:W-:Y:S01]  /*4db0*/  @!P5 IMAD.IADD R77, R77, 0x1, -R95 ;  /* 0x000000014d4dd824 */ /* 0x000fe200078e0a5f */
[----:B------:R-:W-:Y:S02]  /*4dc0*/  PRMT R172, RZ, 0x7610, R172 ;  /* 0x00007610ffac7816 */ /* 0x000fe400000000ac */
[----:B------:R-:W-:Y:S02]  /*4dd0*/  LOP3.LUT R3, R99, 0x74, RZ, 0xfc, !PT ;  /* 0x0000007463037812 */ /* 0x000fe400078efcff */
[----:B------:R-:W-:-:S03]  /*4de0*/  ISETP.GT.U32.AND P5, PT, R95, R77, PT ;  /* 0x0000004d5f00720c */ /* 0x000fc60003fa4070 */
[----:B0-----:R-:W-:-:S04]  /*4df0*/  @P3 IMAD.MOV.U32 R80, RZ, RZ, R192 ;  /* 0x000000ffff503224 */ /* 0x001fc800078e00c0 */
[----:B------:R-:W-:Y:S01]  /*4e00*/  @!P6 IMAD.IADD R79, R79, 0x1, -R95 ;  /* 0x000000014f4fe824 */ /* 0x000fe200078e0a5f */
[----:B------:R-:W-:Y:S01]  /*4e10*/  ISETP.GT.U32.AND P6, PT, R95, R76, PT ;  /* 0x0000004c5f00720c */ /* 0x000fe20003fc4070 */
[----:B------:R-:W-:-:S05]  /*4e20*/  @P3 IMAD.MOV.U32 R81, RZ, RZ, R191 ;  /* 0x000000ffff513224 */ /* 0x000fca00078e00bf */
[----:B------:R0:W4:Y:S01]  /*4e30*/  @P3 LDG.E.U16 R172, desc[UR24][R80.64] ;  /* 0x0000001850ac3981 */ /* 0x000122000c1e1500 */
[----:B------:R-:W-:Y:S01]  /*4e40*/  ISETP.LT.AND P3, PT, R3, R90, P0 ;  /* 0x0000005a0300720c */ /* 0x000fe20000761270 */
[----:B------:R-:W-:Y:S01]  /*4e50*/  @!P5 IMAD.IADD R77, R77, 0x1, -R95 ;  /* 0x000000014d4dd824 */ /* 0x000fe200078e0a5f */
[----:B------:R-:W-:-:S04]  /*4e60*/  ISETP.GT.U32.AND P5, PT, R95, R74, PT ;  /* 0x0000004a5f00720c */ /* 0x000fc80003fa4070 */
[----:B------:R-:W-:Y:S01]  /*4e70*/  @!P6 IMAD.IADD R76, R76, 0x1, -R95 ;  /* 0x000000014c4ce824 */ /* 0x000fe200078e0a5f */
[----:B------:R-:W-:Y:S02]  /*4e80*/  ISETP.GE.AND P6, PT, R0, RZ, PT ;  /* 0x000000ff0000720c */ /* 0x000fe40003fc6270 */
[----:B------:R-:W-:-:S04]  /*4e90*/  PRMT R171, RZ, 0x7610, R171 ;  /* 0x00007610ffab7816 */ /* 0x000fc800000000ab */
[----:B0-----:R-:W-:Y:S02]  /*4ea0*/  @P3 IMAD.MOV.U32 R80, RZ, RZ, R200 ;  /* 0x000000ffff503224 */ /* 0x001fe400078e00c8 */
[----:B------:R-:W-:Y:S02]  /*4eb0*/  @P3 IMAD.MOV.U32 R81, RZ, RZ, R199 ;  /* 0x000000ffff513224 */ /* 0x000fe400078e00c7 */
[----:B------:R-:W-:-:S03]  /*4ec0*/  @!P5 IMAD.IADD R74, R74, 0x1, -R95 ;  /* 0x000000014a4ad824 */ /* 0x000fc600078e0a5f */
[----:B------:R0:W4:Y:S01]  /*4ed0*/  @P3 LDG.E.U16 R171, desc[UR24][R80.64] ;  /* 0x0000001850ab3981 */ /* 0x000122000c1e1500 */
[C---:B------:R-:W-:Y:S01]  /*4ee0*/  ISETP.GT.U32.AND P3, PT, R95.reuse, R72, PT ;  /* 0x000000485f00720c */ /* 0x040fe20003f64070 */
[----:B------:R-:W-:Y:S01]  /*4ef0*/  @!P6 IMAD.MOV R77, RZ, RZ, -R77 ;  /* 0x000000ffff4de224 */ /* 0x000fe200078e0a4d */
[----:B------:R-:W-:Y:S01]  /*4f00*/  ISETP.GT.U32.AND P6, PT, R95, R75, PT ;  /* 0x0000004b5f00720c */ /* 0x000fe20003fc4070 */
[----:B0-----:R-:W-:-:S04]  /*4f10*/  IMAD.MOV.U32 R81, RZ, RZ, R79 ;  /* 0x000000ffff517224 */ /* 0x001fc800078e004f */
[----:B------:R-:W-:Y:S01]  /*4f20*/  @!P4 IMAD.MOV R81, RZ, RZ, -R81 ;  /* 0x000000ffff51c224 */ /* 0x000fe200078e0a51 */
[----:B------:R-:W-:-:S05]  /*4f30*/  ISETP.GT.U32.AND P4, PT, R95, R74, PT ;  /* 0x0000004a5f00720c */ /* 0x000fca0003f84070 */
[--C-:B------:R-:W-:Y:S01]  /*4f40*/  @!P3 IMAD.IADD R72, R72, 0x1, -R95.reuse ;  /* 0x000000014848b824 */ /* 0x100fe200078e0a5f */
[----:B------:R-:W-:Y:S01]  /*4f50*/  ISETP.GE.AND P3, PT, R242, RZ, PT ;  /* 0x000000fff200720c */ /* 0x000fe20003f66270 */
[----:B------:R-:W-:Y:S01]  /*4f60*/  @!P6 IMAD.IADD R75, R75, 0x1, -R95 ;  /* 0x000000014b4be824 */ /* 0x000fe200078e0a5f */
[C---:B------:R-:W-:Y:S02]  /*4f70*/  ISETP.GT.U32.AND P6, PT, R95.reuse, R146, PT ;  /* 0x000000925f00720c */ /* 0x040fe40003fc4070 */
[C---:B------:R-:W-:Y:S01]  /*4f80*/  ISETP.GT.U32.AND P5, PT, R95.reuse, R72, PT ;  /* 0x000000485f00720c */ /* 0x040fe20003fa4070 */
[----:B------:R-:W-:Y:S02]  /*4f90*/  IMAD.MOV.U32 R242, RZ, RZ, R235 ;  /* 0x000000fffff27224 */ /* 0x000fe400078e00eb */
[----:B------:R-:W-:Y:S01]  /*4fa0*/  @!P4 IMAD.IADD R74, R74, 0x1, -R95 ;  /* 0x000000014a4ac824 */ /* 0x000fe200078e0a5f */
[C---:B------:R-:W-:Y:S01]  /*4fb0*/  ISETP.GT.U32.AND P4, PT, R95.reuse, R145, PT ;  /* 0x000000915f00720c */ /* 0x040fe20003f84070 */
[----:B------:R-:W-:Y:S01]  /*4fc0*/  @!P1 IMAD.MOV R76, RZ, RZ, -R76 ;  /* 0x000000ffff4c9224 */ /* 0x000fe200078e0a4c */
[----:B------:R-:W-:-:S03]  /*4fd0*/  ISETP.GT.U32.AND P1, PT, R95, R73, PT ;  /* 0x000000495f00720c */ /* 0x000fc60003f24070 */
[----:B------:R-:W-:Y:S01]  /*4fe0*/  @!P3 IMAD.MOV R147, RZ, RZ, -R147 ;  /* 0x000000ffff93b224 */ /* 0x000fe200078e0a93 */
[----:B------:R-:W-:Y:S01]  /*4ff0*/  ISETP.GE.AND P3, PT, R239, RZ, PT ;  /* 0x000000ffef00720c */ /* 0x000fe20003f66270 */
[--C-:B------:R-:W-:Y:S02]  /*5000*/  @!P6 IMAD.IADD R146, R146, 0x1, -R95.reuse ;  /* 0x000000019292e824 */ /* 0x100fe400078e0a5f */
[----:B------:R-:W-:Y:S02]  /*5010*/  IMAD.MOV.U32 R239, RZ, RZ, R242 ;  /* 0x000000ffffef7224 */ /* 0x000fe400078e00f2 */
[----:B------:R-:W-:Y:S01]  /*5020*/  IMAD.MOV.U32 R242, RZ, RZ, R234 ;  /* 0x000000fffff27224 */ /* 0x000fe200078e00ea */
[----:B------:R-:W-:Y:S01]  /*5030*/  ISETP.GT.U32.AND P6, PT, R95, R146, PT ;  /* 0x000000925f00720c */ /* 0x000fe20003fc4070 */
[--C-:B------:R-:W-:Y:S02]  /*5040*/  @!P5 IMAD.IADD R72, R72, 0x1, -R95.reuse ;  /* 0x000000014848d824 */ /* 0x100fe400078e0a5f */
[----:B------:R-:W-:Y:S01]  /*5050*/  @!P4 IMAD.IADD R145, R145, 0x1, -R95 ;  /* 0x000000019191c824 */ /* 0x000fe200078e0a5f */
[----:B------:R-:W-:Y:S01]  /*5060*/  ISETP.GE.AND P5, PT, R239, RZ, PT ;  /* 0x000000ffef00720c */ /* 0x000fe20003fa6270 */
[----:B------:R-:W-:-:S02]  /*5070*/  IMAD.MOV.U32 R239, RZ, RZ, R222 ;  /* 0x000000ffffef7224 */ /* 0x000fc400078e00de */
[----:B------:R-:W-:Y:S01]  /*5080*/  @!P1 IMAD.IADD R73, R73, 0x1, -R95 ;  /* 0x0000000149499824 */ /* 0x000fe200078e0a5f */
[----:B------:R-:W-:Y:S01]  /*5090*/  ISETP.GT.U32.AND P4, PT, R95, R145, PT ;  /* 0x000000915f00720c */ /* 0x000fe20003f84070 */
[----:B------:R-:W-:Y:S02]  /*50a0*/  IMAD.MOV.U32 R223, RZ, RZ, R221 ;  /* 0x000000ffffdf7224 */ /* 0x000fe400078e00dd */
[----:B------:R-:W-:Y:S02]  /*50b0*/  IMAD.MOV.U32 R221, RZ, RZ, R89 ;  /* 0x000000ffffdd7224 */ /* 0x000fe400078e0059 */
[----:B------:R-:W-:Y:S01]  /*50c0*/  @!P6 IMAD.IADD R146, R146, 0x1, -R95 ;  /* 0x000000019292e824 */ /* 0x000fe200078e0a5f */
[----:B------:R-:W-:-:S07]  /*50d0*/  LOP3.LUT R42, R0, 0xd2, RZ, 0xfc, !PT ;  /* 0x000000d2002a7812 */ /* 0x000fce00078efcff */
[----:B------:R-:W-:Y:S01]  /*50e0*/  @!P4 IMAD.IADD R145, R145, 0x1, -R95 ;  /* 0x000000019191c824 */ /* 0x000fe200078e0a5f */
[----:B------:R-:W-:Y:S01]  /*50f0*/  STL [R1+0x56c], R42 ;  /* 0x00056c2a01007387 */ /* 0x000fe20000100800 */
[----:B--2---:R-:W-:-:S04]  /*5100*/  IMAD.MOV.U32 R235, RZ, RZ, R229 ;  /* 0x000000ffffeb7224 */ /* 0x004fc800078e00e5 */
[----:B------:R-:W-:Y:S02]  /*5110*/  IMAD.MOV.U32 R234, RZ, RZ, R235 ;  /* 0x000000ffffea7224 */ /* 0x000fe400078e00eb */
[----:B---3--:R-:W-:-:S04]  /*5120*/  IMAD.MOV.U32 R235, RZ, RZ, R163 ;  /* 0x000000ffffeb7224 */ /* 0x008fc800078e00a3 */
[----:B------:R-:W-:-:S05]  /*5130*/  IMAD.MOV.U32 R246, RZ, RZ, R235 ;  /* 0x000000fffff67224 */ /* 0x000fca00078e00eb */
[----:B------:R-:W-:Y:S01]  /*5140*/  ISETP.GE.AND P1, PT, R246, RZ, PT ;  /* 0x000000fff600720c */ /* 0x000fe20003f26270 */
[----:B------:R-:W-:Y:S02]  /*5150*/  IMAD.MOV.U32 R246, RZ, RZ, R239 ;  /* 0x000000fffff67224 */ /* 0x000fe400078e00ef */
[----:B------:R-:W-:Y:S02]  /*5160*/  IMAD.MOV.U32 R239, RZ, RZ, R242 ;  /* 0x000000ffffef7224 */ /* 0x000fe400078e00f2 */
[----:B------:R-:W-:Y:S01]  /*5170*/  IMAD.MOV.U32 R163, RZ, RZ, R230 ;  /* 0x000000ffffa37224 */ /* 0x000fe200078e00e6 */
[----:B------:R-:W-:Y:S01]  /*5180*/  ISETP.GE.AND P6, PT, R246, RZ, PT ;  /* 0x000000fff600720c */ /* 0x000fe20003fc6270 */
[----:B------:R-:W-:Y:S02]  /*5190*/  IMAD.MOV.U32 R230, RZ, RZ, R247 ;  /* 0x000000ffffe67224 */ /* 0x000fe400078e00f7 */
[----:B----4-:R-:W-:Y:S02]  /*51a0*/  IMAD.MOV.U32 R242, RZ, RZ, R219 ;  /* 0x000000fffff27224 */ /* 0x010fe400078e00db */
[----:B------:R-:W-:-:S02]  /*51b0*/  IMAD.MOV.U32 R247, RZ, RZ, R250 ;  /* 0x000000fffff77224 */ /* 0x000fc400078e00fa */
[----:B------:R-:W-:Y:S02]  /*51c0*/  IMAD.MOV.U32 R246, RZ, RZ, R239 ;  /* 0x000000fffff67224 */ /* 0x000fe400078e00ef */
[----:B------:R-:W-:Y:S02]  /*51d0*/  IMAD.MOV.U32 R235, RZ, RZ, R163 ;  /* 0x000000ffffeb7224 */ /* 0x000fe400078e00a3 */
[----:B------:R-:W-:Y:S02]  /*51e0*/  IMAD.MOV.U32 R163, RZ, RZ, R230 ;  /* 0x000000ffffa37224 */ /* 0x000fe400078e00e6 */
[----:B------:R-:W-:Y:S02]  /*51f0*/  IMAD.MOV.U32 R239, RZ, RZ, R242 ;  /* 0x000000ffffef7224 */ /* 0x000fe400078e00f2 */
[----:B------:R-:W-:Y:S01]  /*5200*/  IMAD.MOV.U32 R229, RZ, RZ, R221 ;  /* 0x000000ffffe57224 */ /* 0x000fe200078e00dd */
[----:B------:R-:W-:Y:S01]  /*5210*/  LOP3.LUT R221, R0, 0xda, RZ, 0xfc, !PT ;  /* 0x000000da00dd7812 */ /* 0x000fe200078efcff */
[----:B------:R-:W-:-:S02]  /*5220*/  IMAD.MOV.U32 R230, RZ, RZ, R247 ;  /* 0x000000ffffe67224 */ /* 0x000fc400078e00f7 */
[----:B------:R-:W-:Y:S01]  /*5230*/  IMAD.MOV.U32 R242, RZ, RZ, R231 ;  /* 0x000000fffff27224 */ /* 0x000fe200078e00e7 */
[----:B------:R-:W-:Y:S01]  /*5240*/  ISETP.GE.AND P4, PT, R246, RZ, PT ;  /* 0x000000fff600720c */ /* 0x000fe20003f86270 */
[----:B------:R-:W-:Y:S02]  /*5250*/  IMAD.MOV.U32 R247, RZ, RZ, R91 ;  /* 0x000000fffff77224 */ /* 0x000fe400078e005b */
[----:B------:R-:W-:Y:S02]  /*5260*/  IMAD.MOV.U32 R246, RZ, RZ, R239 ;  /* 0x000000fffff67224 */ /* 0x000fe400078e00ef */
[----:B------:R-:W-:Y:S02]  /*5270*/  IMAD.MOV.U32 R250, RZ, RZ, R251 ;  /* 0x000000fffffa7224 */ /* 0x000fe400078e00fb */
[----:B------:R-:W-:Y:S01]  /*5280*/  IMAD.MOV.U32 R239, RZ, RZ, R242 ;  /* 0x000000ffffef7224 */ /* 0x000fe200078e00f2 */
[----:B------:R-:W2:Y:S01]  /*5290*/  LDL R251, [R1+0x4dc] ;  /* 0x0004dc0001fb7983 */ /* 0x000ea20000100800 */
[----:B------:R-:W-:-:S02]  /*52a0*/  IMAD.MOV.U32 R242, RZ, RZ, R234 ;  /* 0x000000fffff27224 */ /* 0x000fc400078e00ea */
[----:B------:R-:W-:Y:S01]  /*52b0*/  IMAD.MOV.U32 R234, RZ, RZ, R247 ;  /* 0x000000ffffea7224 */ /* 0x000fe200078e00f7 */
[----:B------:R-:W-:Y:S04]  /*52c0*/  STL [R1+0x568], R221 ;  /* 0x000568dd01007387 */ /* 0x000fe80000100800 */
[----:B------:R-:W3:Y:S01]  /*52d0*/  LDL R247, [R1+0x4fc] ;  /* 0x0004fc0001f77983 */ /* 0x000ee20000100800 */
[----:B------:R-:W-:Y:S01]  /*52e0*/  @!P3 IMAD.MOV R75, RZ, RZ, -R75 ;  /* 0x000000ffff4bb224 */ /* 0x000fe200078e0a4b */
[C---:B------:R-:W-:Y:S01]  /*52f0*/  ISETP.GT.U32.AND P3, PT, R95.reuse, R73, PT ;  /* 0x000000495f00720c */ /* 0x040fe20003f64070 */
[----:B------:R-:W-:Y:S01]  /*5300*/  @!P5 IMAD.MOV R72, RZ, RZ, -R72 ;  /* 0x000000ffff48d224 */ /* 0x000fe200078e0a48 */
[C---:B------:R-:W-:Y:S01]  /*5310*/  ISETP.GT.U32.AND P5, PT, R95.reuse, R70, PT ;  /* 0x000000465f00720c */ /* 0x040fe20003fa4070 */
[----:B------:R-:W-:Y:S01]  /*5320*/  @!P1 IMAD.MOV R74, RZ, RZ, -R74 ;  /* 0x000000ffff4a9224 */ /* 0x000fe200078e0a4a */
[----:B------:R-:W-:Y:S01]  /*5330*/  ISETP.GT.U32.AND P1, PT, R95, R144, PT ;  /* 0x000000905f00720c */ /* 0x000fe20003f24070 */
[----:B------:R-:W-:Y:S01]  /*5340*/  IMAD.MOV.U32 R227, RZ, RZ, R101 ;  /* 0x000000ffffe37224 */ /* 0x000fe200078e0065 */
[C---:B------:R-:W-:Y:S01]  /*5350*/  LOP3.LUT R151, R0.reuse, 0xe2, RZ, 0xfc, !PT ;  /* 0x000000e200977812 */ /* 0x040fe200078efcff */
[----:B------:R-:W4:Y:S01]  /*5360*/  LDL R219, [R1+0x5ac] ;  /* 0x0005ac0001db7983 */ /* 0x000f220000100800 */
[----:B------:R-:W-:-:S03]  /*5370*/  LOP3.LUT R193, R0, 0xf2, RZ, 0xfc, !PT ;  /* 0x000000f200c17812 */ /* 0x000fc600078efcff */
[----:B------:R-:W2:Y:S02]  /*5380*/  LDL R231, [R1+0x584] ;  /* 0x0005840001e77983 */ /* 0x000ea40000100800 */
[--C-:B------:R-:W-:Y:S01]  /*5390*/  @!P3 IMAD.IADD R73, R73, 0x1, -R95.reuse ;  /* 0x000000014949b824 */ /* 0x100fe200078e0a5f */
[----:B------:R-:W-:Y:S01]  /*53a0*/  ISETP.GT.U32.AND P3, PT, R95, R71, PT ;  /* 0x000000475f00720c */ /* 0x000fe20003f64070 */
[--C-:B------:R-:W-:Y:S01]  /*53b0*/  @!P5 IMAD.IADD R70, R70, 0x1, -R95.reuse ;  /* 0x000000014646d824 */ /* 0x100fe200078e0a5f */
[----:B------:R-:W-:Y:S01]  /*53c0*/  ISETP.GE.AND P5, PT, R246, RZ, PT ;  /* 0x000000fff600720c */ /* 0x000fe20003fa6270 */
[----:B------:R-:W-:-:S03]  /*53d0*/  @!P1 IMAD.IADD R144, R144, 0x1, -R95 ;  /* 0x0000000190909824 */ /* 0x000fc600078e0a5f */
[----:B------:R-:W-:-:S07]  /*53e0*/  ISETP.GT.U32.AND P1, PT, R95, R70, PT ;  /* 0x000000465f00720c */ /* 0x000fce0003f24070 */
[----:B------:R-:W-:-:S05]  /*53f0*/  @!P3 IMAD.IADD R71, R71, 0x1, -R95 ;  /* 0x000000014747b824 */ /* 0x000fca00078e0a5f */
[C---:B------:R-:W-:Y:S01]  /*5400*/  ISETP.GT.U32.AND P3, PT, R95.reuse, R71, PT ;  /* 0x000000475f00720c */ /* 0x040fe20003f64070 */
[----:B------:R-:W-:Y:S02]  /*5410*/  IMAD.MOV.U32 R246, RZ, RZ, R239 ;  /* 0x000000fffff67224 */ /* 0x000fe400078e00ef */
[----:B------:R-:W-:Y:S02]  /*5420*/  IMAD.MOV.U32 R239, RZ, RZ, R242 ;  /* 0x000000ffffef7224 */ /* 0x000fe400078e00f2 */
[----:B------:R-:W-:Y:S01]  /*5430*/  @!P5 IMAD.MOV R145, RZ, RZ, -R145 ;  /* 0x000000ffff91d224 */ /* 0x000fe200078e0a91 */
[----:B------:R-:W-:Y:S01]  /*5440*/  ISETP.GT.U32.AND P5, PT, R95, R142, PT ;  /* 0x0000008e5f00720c */ /* 0x000fe20003fa4070 */
[----:B------:R-:W-:Y:S01]  /*5450*/  @!P1 IMAD.IADD R70, R70, 0x1, -R95 ;  /* 0x0000000146469824 */ /* 0x000fe200078e0a5f */
[----:B------:R-:W-:Y:S01]  /*5460*/  ISETP.GE.AND P1, PT, R246, RZ, PT ;  /* 0x000000fff600720c */ /* 0x000fe20003f26270 */
[----:B------:R-:W-:Y:S02]  /*5470*/  IMAD.MOV.U32 R165, RZ, RZ, R239 ;  /* 0x000000ffffa57224 */ /* 0x000fe400078e00ef */
[----:B------:R-:W-:-:S02]  /*5480*/  IMAD.MOV.U32 R246, RZ, RZ, R235 ;  /* 0x000000fffff67224 */ /* 0x000fc400078e00eb */
[----:B------:R-:W-:Y:S02]  /*5490*/  IMAD.MOV.U32 R242, RZ, RZ, R234 ;  /* 0x000000fffff27224 */ /* 0x000fe400078e00ea */
[----:B------:R-:W-:Y:S01]  /*54a0*/  @!P3 IMAD.IADD R71, R71, 0x1, -R95 ;  /* 0x000000014747b824 */ /* 0x000fe200078e0a5f */
[----:B------:R-:W-:Y:S01]  /*54b0*/  ISETP.GE.AND P3, PT, R165, RZ, PT ;  /* 0x000000ffa500720c */ /* 0x000fe20003f66270 */
[----:B------:R-:W-:Y:S02]  /*54c0*/  IMAD.MOV.U32 R165, RZ, RZ, R246 ;  /* 0x000000ffffa57224 */ /* 0x000fe400078e00f6 */
[----:B------:R-:W-:Y:S02]  /*54d0*/  IMAD.MOV.U32 R246, RZ, RZ, R227 ;  /* 0x000000fffff67224 */ /* 0x000fe400078e00e3 */
[----:B------:R-:W-:Y:S01]  /*54e0*/  @!P5 IMAD.IADD R142, R142, 0x1, -R95 ;  /* 0x000000018e8ed824 */ /* 0x000fe200078e0a5f */
[----:B------:R-:W-:Y:S01]  /*54f0*/  ISETP.GE.AND P5, PT, R165, RZ, PT ;  /* 0x000000ffa500720c */ /* 0x000fe20003fa6270 */
[----:B------:R-:W-:Y:S01]  /*5500*/  STL [R1+0x564], R151 ;  /* 0x0005649701007387 */ /* 0x000fe20000100800 */
[----:B------:R-:W-:-:S02]  /*5510*/  IMAD.MOV.U32 R165, RZ, RZ, R246 ;  /* 0x000000ffffa57224 */ /* 0x000fc400078e00f6 */
[----:B---3--:R-:W-:Y:S02]  /*5520*/  IMAD.MOV.U32 R234, RZ, RZ, R247 ;  /* 0x000000ffffea7224 */ /* 0x008fe400078e00f7 */
[----:B------:R-:W-:Y:S01]  /*5530*/  IMAD.MOV.U32 R247, RZ, RZ, R223 ;  /* 0x000000fffff77224 */ /* 0x000fe200078e00df */
[----:B------:R-:W-:Y:S01]  /*5540*/  LOP3.LUT R223, R0, 0xea, RZ, 0xfc, !PT ;  /* 0x000000ea00df7812 */ /* 0x000fe200078efcff */
[----:B------:R-:W-:-:S04]  /*5550*/  IMAD.MOV.U32 R239, RZ, RZ, R234 ;  /* 0x000000ffffef7224 */ /* 0x000fc800078e00ea */
[----:B------:R-:W-:Y:S01]  /*5560*/  STL [R1+0x560], R223 ;  /* 0x000560df01007387 */ /* 0x000fe20000100800 */
[----:B------:R-:W-:Y:S02]  /*5570*/  IMAD.MOV.U32 R246, RZ, RZ, R239 ;  /* 0x000000fffff67224 */ /* 0x000fe400078e00ef */
[----:B------:R-:W-:Y:S01]  /*5580*/  IMAD.MOV.U32 R239, RZ, RZ, R242 ;  /* 0x000000ffffef7224 */ /* 0x000fe200078e00f2 */
[----:B------:R-:W-:Y:S04]  /*5590*/  STL [R1+0x55c], R193 ;  /* 0x00055cc101007387 */ /* 0x000fe80000100800 */
[----:B------:R-:W3:Y:S01]  /*55a0*/  LDL R242, [R1+0x4ec] ;  /* 0x0004ec0001f27983 */ /* 0x000ee20000100800 */
[----:B------:R-:W-:Y:S01]  /*55b0*/  @!P6 IMAD.MOV R73, RZ, RZ, -R73 ;  /* 0x000000ffff49e224 */ /* 0x000fe200078e0a49 */
[C---:B------:R-:W-:Y:S01]  /*55c0*/  ISETP.GT.U32.AND P6, PT, R95.reuse, R144, PT ;  /* 0x000000905f00720c */ /* 0x040fe20003fc4070 */
[----:B------:R-:W-:Y:S01]  /*55d0*/  @!P4 IMAD.MOV R146, RZ, RZ, -R146 ;  /* 0x000000ffff92c224 */ /* 0x000fe200078e0a92 */
[----:B------:R-:W-:Y:S01]  /*55e0*/  ISETP.GT.U32.AND P4, PT, R95, R78, PT ;  /* 0x0000004e5f00720c */ /* 0x000fe20003f84070 */
[----:B------:R-:W-:-:S10]  /*55f0*/  @!P1 IMAD.MOV R70, RZ, RZ, -R70 ;  /* 0x000000ffff469224 */ /* 0x000fd400078e0a46 */
[--C-:B------:R-:W-:Y:S01]  /*5600*/  @!P6 IMAD.IADD R144, R144, 0x1, -R95.reuse ;  /* 0x000000019090e824 */ /* 0x100fe200078e0a5f */
[----:B------:R-:W-:Y:S01]  /*5610*/  ISETP.GT.U32.AND P6, PT, R95, R143, PT ;  /* 0x0000008f5f00720c */ /* 0x000fe20003fc4070 */
[----:B------:R-:W-:-:S05]  /*5620*/  @!P4 IMAD.IADD R78, R78, 0x1, -R95 ;  /* 0x000000014e4ec824 */ /* 0x000fca00078e0a5f */
[C---:B------:R-:W-:Y:S01]  /*5630*/  ISETP.GT.U32.AND P1, PT, R95.reuse, R78, PT ;  /* 0x0000004e5f00720c */ /* 0x040fe20003f24070 */
[----:B------:R-:W-:Y:S01]  /*5640*/  @!P3 IMAD.MOV R144, RZ, RZ, -R144 ;  /* 0x000000ffff90b224 */ /* 0x000fe200078e0a90 */
[----:B------:R-:W-:-:S05]  /*5650*/  ISETP.GT.U32.AND P4, PT, R95, R141, PT ;  /* 0x0000008d5f00720c */ /* 0x000fca0003f84070 */
[----:B------:R-:W-:Y:S01]  /*5660*/  @!P6 IMAD.IADD R143, R143, 0x1, -R95 ;  /* 0x000000018f8fe824 */ /* 0x000fe200078e0a5f */
[----:B------:R-:W-:-:S04]  /*5670*/  ISETP.GT.U32.AND P6, PT, R95, R142, PT ;  /* 0x0000008e5f00720c */ /* 0x000fc80003fc4070 */
[C---:B------:R-:W-:Y:S01]  /*5680*/  ISETP.GT.U32.AND P3, PT, R95.reuse, R143, PT ;  /* 0x0000008f5f00720c */ /* 0x040fe20003f64070 */
[----:B------:R-:W-:Y:S01]  /*5690*/  @!P1 IMAD.IADD R78, R78, 0x1, -R95 ;  /* 0x000000014e4e9824 */ /* 0x000fe200078e0a5f */
[C---:B------:R-:W-:Y:S01]  /*56a0*/  ISETP.GT.U32.AND P1, PT, R95.reuse, R114, PT ;  /* 0x000000725f00720c */ /* 0x040fe20003f24070 */
[----:B------:R-:W-:Y:S01]  /*56b0*/  @!P5 IMAD.MOV R71, RZ, RZ, -R71 ;  /* 0x000000ffff47d224 */ /* 0x000fe200078e0a47 */
[----:B------:R-:W-:Y:S01]  /*56c0*/  ISETP.GT.U32.AND P5, PT, R95, R140, PT ;  /* 0x0000008c5f00720c */ /* 0x000fe20003fa4070 */
[----:B------:R-:W-:-:S04]  /*56d0*/  @!P4 IMAD.IADD R141, R141, 0x1, -R95 ;  /* 0x000000018d8dc824 */ /* 0x000fc800078e0a5f */
[----:B------:R-:W-:Y:S01]  /*56e0*/  @!P6 IMAD.IADD R142, R142, 0x1, -R95 ;  /* 0x000000018e8ee824 */ /* 0x000fe200078e0a5f */
[----:B------:R-:W-:-:S03]  /*56f0*/  ISETP.GE.AND P6, PT, R165, RZ, PT ;  /* 0x000000ffa500720c */ /* 0x000fc60003fc6270 */
[--C-:B------:R-:W-:Y:S01]  /*5700*/  @!P3 IMAD.IADD R143, R143, 0x1, -R95.reuse ;  /* 0x000000018f8fb824 */ /* 0x100fe200078e0a5f */
[----:B------:R-:W-:Y:S01]  /*5710*/  ISETP.GE.AND P3, PT, R246, RZ, PT ;  /* 0x000000fff600720c */ /* 0x000fe20003f66270 */
[--C-:B------:R-:W-:Y:S01]  /*5720*/  @!P1 IMAD.IADD R114, R114, 0x1, -R95.reuse ;  /* 0x0000000172729824 */ /* 0x100fe200078e0a5f */
[----:B------:R-:W-:Y:S01]  /*5730*/  ISETP.GT.U32.AND P4, PT, R95, R141, PT ;  /* 0x0000008d5f00720c */ /* 0x000fe20003f84070 */
[----:B------:R-:W-:-:S06]  /*5740*/  @!P5 IMAD.IADD R140, R140, 0x1, -R95 ;  /* 0x000000018c8cd824 */ /* 0x000fcc00078e0a5f */
[----:B------:R-:W-:Y:S01]  /*5750*/  @!P6 IMAD.MOV R78, RZ, RZ, -R78 ;  /* 0x000000ffff4ee224 */ /* 0x000fe200078e0a4e */
[----:B------:R-:W-:-:S03]  /*5760*/  ISETP.GT.U32.AND P6, PT, R95, R114, PT ;  /* 0x000000725f00720c */ /* 0x000fc60003fc4070 */
[----:B------:R-:W-:Y:S01]  /*5770*/  @!P3 IMAD.MOV R142, RZ, RZ, -R142 ;  /* 0x000000ffff8eb224 */ /* 0x000fe200078e0a8e */
[----:B------:R-:W-:Y:S01]  /*5780*/  ISETP.GT.U32.AND P3, PT, R95, R115, PT ;  /* 0x000000735f00720c */ /* 0x000fe20003f64070 */
[----:B------:R-:W-:Y:S01]  /*5790*/  @!P4 IMAD.IADD R141, R141, 0x1, -R95 ;  /* 0x000000018d8dc824 */ /* 0x000fe200078e0a5f */
[----:B------:R-:W-:Y:S01]  /*57a0*/  ISETP.GE.AND P4, PT, R239, RZ, PT ;  /* 0x000000ffef00720c */ /* 0x000fe20003f86270 */
[----:B------:R-:W-:Y:S01]  /*57b0*/  IMAD.MOV.U32 R234, RZ, RZ, R250 ;  /* 0x000000ffffea7224 */ /* 0x000fe200078e00fa */
[C---:B------:R-:W-:Y:S01]  /*57c0*/  ISETP.GT.U32.AND P1, PT, R95.reuse, R140, PT ;  /* 0x0000008c5f00720c */ /* 0x040fe20003f24070 */
[----:B------:R-:W-:Y:S02]  /*57d0*/  IMAD.MOV.U32 R235, RZ, RZ, R163 ;  /* 0x000000ffffeb7224 */ /* 0x000fe400078e00a3 */
[----:B------:R-:W-:Y:S02]  /*57e0*/  IMAD.MOV.U32 R227, RZ, RZ, R85 ;  /* 0x000000ffffe37224 */ /* 0x000fe400078e0055 */
[----:B------:R-:W-:Y:S01]  /*57f0*/  @!P6 IMAD.IADD R114, R114, 0x1, -R95 ;  /* 0x000000017272e824 */ /* 0x000fe200078e0a5f */
[----:B------:R-:W-:-:S03]  /*5800*/  ISETP.GT.U32.AND P6, PT, R95, R111, PT ;  /* 0x0000006f5f00720c */ /* 0x000fc60003fc4070 */
[----:B------:R-:W-:Y:S02]  /*5810*/  @!P3 IMAD.IADD R115, R115, 0x1, -R95 ;  /* 0x000000017373b824 */ /* 0x000fe400078e0a5f */
[----:B------:R-:W-:-:S03]  /*5820*/  @!P4 IMAD.MOV R143, RZ, RZ, -R143 ;  /* 0x000000ffff8fc224 */ /* 0x000fc600078e0a8f */
[----:B------:R-:W-:Y:S01]  /*5830*/  ISETP.GT.U32.AND P3, PT, R95, R115, PT ;  /* 0x000000735f00720c */ /* 0x000fe20003f64070 */
[----:B------:R-:W-:-:S04]  /*5840*/  @!P1 IMAD.IADD R140, R140, 0x1, -R95 ;  /* 0x000000018c8c9824 */ /* 0x000fc800078e0a5f */
[----:B------:R-:W-:-:S05]  /*5850*/  @!P6 IMAD.IADD R111, R111, 0x1, -R95 ;  /* 0x000000016f6fe824 */ /* 0x000fca00078e0a5f */
[----:B------:R-:W-:-:S03]  /*5860*/  ISETP.GT.U32.AND P6, PT, R95, R111, PT ;  /* 0x0000006f5f00720c */ /* 0x000fc60003fc4070 */
[----:B------:R-:W-:Y:S01]  /*5870*/  @!P3 IMAD.IADD R115, R115, 0x1, -R95 ;  /* 0x000000017373b824 */ /* 0x000fe200078e0a5f */
[----:B------:R-:W-:-:S09]  /*5880*/  ISETP.GT.U32.AND P3, PT, R95, R109, PT ;  /* 0x0000006d5f00720c */ /* 0x000fd20003f64070 */
[----:B------:R-:W-:-:S04]  /*5890*/  @!P6 IMAD.IADD R111, R111, 0x1, -R95 ;  /* 0x000000016f6fe824 */ /* 0x000fc800078e0a5f */
[----:B------:R-:W-:Y:S02]  /*58a0*/  @!P3 IMAD.IADD R109, R109, 0x1, -R95 ;  /* 0x000000016d6db824 */ /* 0x000fe400078e0a5f */
[----:B------:R-:W-:Y:S02]  /*58b0*/  IMAD.MOV.U32 R163, RZ, RZ, R167 ;  /* 0x000000ffffa37224 */ /* 0x000fe400078e00a7 */
[----:B----4-:R-:W-:Y:S01]  /*58c0*/  IMAD.MOV.U32 R167, RZ, RZ, R219 ;  /* 0x000000ffffa77224 */ /* 0x010fe200078e00db */
[----:B------:R-:W-:-:S05]  /*58d0*/  IABS R89, R216 ;  /* 0x000000d800597213 */ /* 0x000fca0000000000 */
[----:B------:R-:W-:Y:S01]  /*58e0*/  IMAD.HI.U32 R80, R94, R89, RZ ;  /* 0x000000595e507227 */ /* 0x000fe200078e00ff */
[----:B------:R-:W-:-:S03]  /*58f0*/  IABS R91, R42 ;  /* 0x0000002a005b7213 */ /* 0x000fc60000000000 */
[----:B------:R-:W-:-:S04]  /*5900*/  IMAD.MOV R80, RZ, RZ, -R80 ;  /* 0x000000ffff507224 */ /* 0x000fc800078e0a50 */
[----:B------:R-:W-:Y:S02]  /*5910*/  IMAD R89, R95, R80, R89 ;  /* 0x000000505f597224 */ /* 0x000fe400078e0259 */
[----:B------:R-:W-:Y:S01]  /*5920*/  IMAD.HI.U32 R80, R94, R91, RZ ;  /* 0x0000005b5e507227 */ /* 0x000fe200078e00ff */
[----:B------:R-:W-:-:S03]  /*5930*/  IABS R101, R34 ;  /* 0x0000002200657213 */ /* 0x000fc60000000000 */
[----:B------:R-:W-:Y:S02]  /*5940*/  IMAD.MOV.U32 R250, RZ, RZ, R166 ;  /* 0x000000fffffa7224 */ /* 0x000fe400078e00a6 */
[----:B------:R-:W-:Y:S01]  /*5950*/  IMAD.MOV.U32 R166, RZ, RZ, R87 ;  /* 0x000000ffffa67224 */ /* 0x000fe200078e0057 */
[----:B------:R-:W-:Y:S01]  /*5960*/  IABS R87, R151 ;  /* 0x0000009700577213 */ /* 0x000fe20000000000 */
[----:B------:R-:W-:Y:S02]  /*5970*/  IMAD.MOV R80, RZ, RZ, -R80 ;  /* 0x000000ffff507224 */ /* 0x000fe400078e0a50 */
[----:B------:R-:W-:Y:S01]  /*5980*/  IMAD.MOV.U32 R222, RZ, RZ, R88 ;  /* 0x000000ffffde7224 */ /* 0x000fe200078e0058 */
[----:B------:R-:W-:Y:S01]  /*5990*/  IABS R88, R221 ;  /* 0x000000dd00587213 */ /* 0x000fe20000000000 */
[----:B------:R-:W-:Y:S01]  /*59a0*/  IMAD.HI.U32 R82, R94, R101, RZ ;  /* 0x000000655e527227 */ /* 0x000fe200078e00ff */
[----:B------:R-:W-:-:S03]  /*59b0*/  LOP3.LUT R185, R0, 0xfa, RZ, 0xfc, !PT ;  /* 0x000000fa00b97812 */ /* 0x000fc600078efcff */
[----:B------:R-:W-:Y:S02]  /*59c0*/  IMAD R91, R95, R80, R91 ;  /* 0x000000505f5b7224 */ /* 0x000fe400078e025b */
[----:B------:R-:W-:Y:S01]  /*59d0*/  IMAD.HI.U32 R80, R94, R87, RZ ;  /* 0x000000575e507227 */ /* 0x000fe200078e00ff */
[----:B------:R-:W-:-:S03]  /*59e0*/  IABS R85, R193 ;  /* 0x000000c100557213 */ /* 0x000fc60000000000 */
[----:B------:R-:W-:Y:S02]  /*59f0*/  IMAD.MOV R82, RZ, RZ, -R82 ;  /* 0x000000ffff527224 */ /* 0x000fe400078e0a52 */
[----:B------:R-:W-:-:S04]  /*5a00*/  IMAD.HI.U32 R79, R94, R88, RZ ;  /* 0x000000585e4f7227 */ /* 0x000fc800078e00ff */
[----:B------:R-:W-:Y:S02]  /*5a10*/  IMAD.MOV R80, RZ, RZ, -R80 ;  /* 0x000000ffff507224 */ /* 0x000fe400078e0a50 */
[----:B------:R-:W-:Y:S02]  /*5a20*/  IMAD R101, R95, R82, R101 ;  /* 0x000000525f657224 */ /* 0x000fe400078e0265 */
[----:B------:R-:W-:Y:S01]  /*5a30*/  IMAD.MOV.U32 R219, RZ, RZ, R84 ;  /* 0x000000ffffdb7224 */ /* 0x000fe200078e0054 */
[----:B------:R-:W-:Y:S01]  /*5a40*/  IABS R84, R223 ;  /* 0x000000df00547213 */ /* 0x000fe20000000000 */
[----:B------:R-:W-:Y:S02]  /*5a50*/  IMAD.MOV R79, RZ, RZ, -R79 ;  /* 0x000000ffff4f7224 */ /* 0x000fe400078e0a4f */
[----:B------:R-:W-:-:S04]  /*5a60*/  IMAD.HI.U32 R82, R94, R85, RZ ;  /* 0x000000555e527227 */ /* 0x000fc800078e00ff */
[C---:B------:R-:W-:Y:S01]  /*5a70*/  IMAD R87, R95.reuse, R80, R87 ;  /* 0x000000505f577224 */ /* 0x040fe200078e0257 */
[C-C-:B------:R-:W-:Y:S01]  /*5a80*/  LOP3.LUT R160, R98.reuse, 0x4, R99.reuse, 0xfe, !PT ;  /* 0x0000000462a07812 */ /* 0x140fe200078efe63 */
[----:B------:R-:W-:Y:S02]  /*5a90*/  IMAD R88, R95, R79, R88 ;  /* 0x0000004f5f587224 */ /* 0x000fe400078e0258 */
[----:B------:R-:W-:Y:S01]  /*5aa0*/  IMAD.MOV R82, RZ, RZ, -R82 ;  /* 0x000000ffff527224 */ /* 0x000fe200078e0a52 */
[----:B------:R-:W-:Y:S01]  /*5ab0*/  LOP3.LUT R5, R98, 0x1c, R99, 0xfe, !PT ;  /* 0x0000001c62057812 */ /* 0x000fe200078efe63 */
[----:B------:R-:W-:-:S04]  /*5ac0*/  IMAD.HI.U32 R79, R94, R84, RZ ;  /* 0x000000545e4f7227 */ /* 0x000fc800078e00ff */
[----:B------:R-:W-:Y:S01]  /*5ad0*/  IMAD R85, R95, R82, R85 ;  /* 0x000000525f557224 */ /* 0x000fe200078e0255 */
[----:B------:R-:W-:Y:S01]  /*5ae0*/  IABS R82, R160 ;  /* 0x000000a000527213 */ /* 0x000fe20000000000 */
[----:B------:R-:W-:-:S04]  /*5af0*/  IMAD.MOV R79, RZ, RZ, -R79 ;  /* 0x000000ffff4f7224 */ /* 0x000fc800078e0a4f */
[----:B------:R-:W-:Y:S01]  /*5b00*/  IMAD R84, R95, R79, R84 ;  /* 0x0000004f5f547224 */ /* 0x000fe200078e0254 */
[----:B---3--:R-:W-:Y:S01]  /*5b10*/  ISETP.GE.AND P5, PT, R242, RZ, PT ;  /* 0x000000fff200720c */ /* 0x008fe20003fa6270 */
[----:B------:R-:W-:Y:S02]  /*5b20*/  IMAD.MOV.U32 R242, RZ, RZ, R234 ;  /* 0x000000fffff27224 */ /* 0x000fe400078e00ea */
[----:B------:R-:W-:Y:S02]  /*5b30*/  IMAD.MOV.U32 R234, RZ, RZ, R235 ;  /* 0x000000ffffea7224 */ /* 0x000fe400078e00eb */
[----:B------:R-:W-:-:S08]  /*5b40*/  IMAD.MOV.U32 R235, RZ, RZ, R227 ;  /* 0x000000ffffeb7224 */ /* 0x000fd000078e00e3 */
[----:B------:R-:W-:Y:S01]  /*5b50*/  @!P5 IMAD.MOV R141, RZ, RZ, -R141 ;  /* 0x000000ffff8dd224 */ /* 0x000fe200078e0a8d */
[----:B------:R-:W-:Y:S02]  /*5b60*/  ISETP.GT.U32.AND P5, PT, R95, R108, PT ;  /* 0x0000006c5f00720c */ /* 0x000fe40003fa4070 */
[----:B------:R-:W-:Y:S01]  /*5b70*/  ISETP.GE.AND P4, PT, R242, RZ, PT ;  /* 0x000000fff200720c */ /* 0x000fe20003f86270 */
[----:B------:R-:W-:Y:S01]  /*5b80*/  IMAD.MOV.U32 R242, RZ, RZ, R235 ;  /* 0x000000fffff27224 */ /* 0x000fe200078e00eb */
[----:B------:R-:W-:-:S09]  /*5b90*/  ISETP.GE.AND P1, PT, R234, RZ, PT ;  /* 0x000000ffea00720c */ /* 0x000fd20003f26270 */
[----:B------:R-:W-:Y:S01]  /*5ba0*/  @!P5 IMAD.IADD R108, R108, 0x1, -R95 ;  /* 0x000000016c6cd824 */ /* 0x000fe200078e0a5f */
[----:B------:R-:W-:Y:S01]  /*5bb0*/  ISETP.GE.AND P5, PT, R242, RZ, PT ;  /* 0x000000fff200720c */ /* 0x000fe20003fa6270 */
[----:B------:R-:W-:Y:S02]  /*5bc0*/  IMAD.MOV.U32 R234, RZ, RZ, R83 ;  /* 0x000000ffffea7224 */ /* 0x000fe400078e0053 */
[----:B------:R-:W-:Y:S01]  /*5bd0*/  @!P1 IMAD.MOV R114, RZ, RZ, -R114 ;  /* 0x000000ffff729224 */ /* 0x000fe200078e0a72 */
[C---:B------:R-:W-:Y:S01]  /*5be0*/  ISETP.GT.U32.AND P1, PT, R95.reuse, R113, PT ;  /* 0x000000715f00720c */ /* 0x040fe20003f24070 */
[----:B------:R-:W-:Y:S02]  /*5bf0*/  IMAD.MOV.U32 R242, RZ, RZ, R234 ;  /* 0x000000fffff27224 */ /* 0x000fe400078e00ea */
[----:B------:R-:W-:Y:S01]  /*5c00*/  @!P4 IMAD.MOV R140, RZ, RZ, -R140 ;  /* 0x000000ffff8cc224 */ /* 0x000fe200078e0a8c */
[----:B------:R-:W-:-:S05]  /*5c10*/  ISETP.GT.U32.AND P4, PT, R95, R108, PT ;  /* 0x0000006c5f00720c */ /* 0x000fca0003f84070 */
[----:B------:R-:W-:Y:S01]  /*5c20*/  @!P5 IMAD.MOV R115, RZ, RZ, -R115 ;  /* 0x000000ffff73d224 */ /* 0x000fe200078e0a73 */
[----:B------:R-:W-:Y:S02]  /*5c30*/  ISETP.GT.U32.AND P5, PT, R95, R110, PT ;  /* 0x0000006e5f00720c */ /* 0x000fe40003fa4070 */
[----:B------:R-:W-:Y:S01]  /*5c40*/  ISETP.GE.AND P6, PT, R242, RZ, PT ;  /* 0x000000fff200720c */ /* 0x000fe20003fc6270 */
[----:B------:R-:W-:Y:S02]  /*5c50*/  IMAD.MOV.U32 R234, RZ, RZ, R247 ;  /* 0x000000ffffea7224 */ /* 0x000fe400078e00f7 */
[--C-:B------:R-:W-:Y:S01]  /*5c60*/  @!P1 IMAD.IADD R113, R113, 0x1, -R95.reuse ;  /* 0x0000000171719824 */ /* 0x100fe200078e0a5f */
[C---:B------:R-:W-:Y:S01]  /*5c70*/  ISETP.GT.U32.AND P1, PT, R95.reuse, R109, PT ;  /* 0x0000006d5f00720c */ /* 0x040fe20003f24070 */
[----:B------:R-:W-:Y:S01]  /*5c80*/  @!P4 IMAD.IADD R108, R108, 0x1, -R95 ;  /* 0x000000016c6cc824 */ /* 0x000fe200078e0a5f */
[----:B------:R-:W-:Y:S02]  /*5c90*/  ISETP.GE.AND P3, PT, R234, RZ, PT ;  /* 0x000000ffea00720c */ /* 0x000fe40003f66270 */
[----:B------:R-:W-:-:S03]  /*5ca0*/  ISETP.GT.U32.AND P4, PT, R95, R112, PT ;  /* 0x000000705f00720c */ /* 0x000fc60003f84070 */
[----:B------:R-:W-:Y:S01]  /*5cb0*/  @!P5 IMAD.IADD R110, R110, 0x1, -R95 ;  /* 0x000000016e6ed824 */ /* 0x000fe200078e0a5f */
[----:B------:R-:W-:Y:S01]  /*5cc0*/  ISETP.GT.U32.AND P5, PT, R95, R113, PT ;  /* 0x000000715f00720c */ /* 0x000fe20003fa4070 */
[----:B------:R-:W-:-:S03]  /*5cd0*/  @!P6 IMAD.MOV R108, RZ, RZ, -R108 ;  /* 0x000000ffff6ce224 */ /* 0x000fc600078e0a6c */
[C---:B------:R-:W-:Y:S01]  /*5ce0*/  ISETP.GT.U32.AND P6, PT, R95.reuse, R110, PT ;  /* 0x0000006e5f00720c */ /* 0x040fe20003fc4070 */
[----:B------:R-:W-:Y:S02]  /*5cf0*/  IMAD.MOV.U32 R235, RZ, RZ, R167 ;  /* 0x000000ffffeb7224 */ /* 0x000fe400078e00a7 */
[----:B------:R-:W-:Y:S01]  /*5d00*/  @!P3 IMAD.MOV R111, RZ, RZ, -R111 ;  /* 0x000000ffff6fb224 */ /* 0x000fe200078e0a6f */
[----:B------:R-:W-:Y:S01]  /*5d10*/  ISETP.GT.U32.AND P3, PT, R95, R123, PT ;  /* 0x0000007b5f00720c */ /* 0x000fe20003f64070 */
[--C-:B------:R-:W-:Y:S01]  /*5d20*/  @!P1 IMAD.IADD R109, R109, 0x1, -R95.reuse ;  /* 0x000000016d6d9824 */ /* 0x100fe200078e0a5f */
[----:B------:R-:W-:Y:S01]  /*5d30*/  ISETP.GT.U32.AND P1, PT, R95, R138, PT ;  /* 0x0000008a5f00720c */ /* 0x000fe20003f24070 */
[--C-:B------:R-:W-:Y:S02]  /*5d40*/  @!P4 IMAD.IADD R112, R112, 0x1, -R95.reuse ;  /* 0x000000017070c824 */ /* 0x100fe400078e0a5f */
[----:B------:R-:W-:Y:S01]  /*5d50*/  @!P5 IMAD.IADD R113, R113, 0x1, -R95 ;  /* 0x000000017171d824 */ /* 0x000fe200078e0a5f */
[----:B------:R-:W-:-:S03]  /*5d60*/  ISETP.GE.AND P5, PT, R235, RZ, PT ;  /* 0x000000ffeb00720c */ /* 0x000fc60003fa6270 */
[--C-:B------:R-:W-:Y:S01]  /*5d70*/  @!P6 IMAD.IADD R110, R110, 0x1, -R95.reuse ;  /* 0x000000016e6ee824 */ /* 0x100fe200078e0a5f */
[C---:B------:R-:W-:Y:S02]  /*5d80*/  ISETP.GT.U32.AND P6, PT, R95.reuse, R125, PT ;  /* 0x0000007d5f00720c */ /* 0x040fe40003fc4070 */
[----:B------:R-:W-:Y:S01]  /*5d90*/  ISETP.GT.U32.AND P4, PT, R95, R112, PT ;  /* 0x000000705f00720c */ /* 0x000fe20003f84070 */
[--C-:B------:R-:W-:Y:S01]  /*5da0*/  @!P3 IMAD.IADD R123, R123, 0x1, -R95.reuse ;  /* 0x000000017b7bb824 */ /* 0x100fe200078e0a5f */
[----:B------:R-:W-:Y:S01]  /*5db0*/  ISETP.GE.AND P3, PT, R163, RZ, PT ;  /* 0x000000ffa300720c */ /* 0x000fe20003f66270 */
[----:B------:R-:W-:-:S04]  /*5dc0*/  @!P1 IMAD.IADD R138, R138, 0x1, -R95 ;  /* 0x000000018a8a9824 */ /* 0x000fc800078e0a5f */
[----:B------:R-:W-:Y:S01]  /*5dd0*/  @!P5 IMAD.MOV R109, RZ, RZ, -R109 ;  /* 0x000000ffff6dd224 */ /* 0x000fe200078e0a6d */
[----:B------:R-:W-:-:S03]  /*5de0*/  ISETP.GT.U32.AND P5, PT, R95, R123, PT ;  /* 0x0000007b5f00720c */ /* 0x000fc60003fa4070 */
[--C-:B------:R-:W-:Y:S01]  /*5df0*/  @!P6 IMAD.IADD R125, R125, 0x1, -R95.reuse ;  /* 0x000000017d7de824 */ /* 0x100fe200078e0a5f */
[C---:B------:R-:W-:Y:S01]  /*5e00*/  ISETP.GT.U32.AND P6, PT, R95.reuse, R138, PT ;  /* 0x0000008a5f00720c */ /* 0x040fe20003fc4070 */
[----:B------:R-:W-:Y:S01]  /*5e10*/  @!P4 IMAD.IADD R112, R112, 0x1, -R95 ;  /* 0x000000017070c824 */ /* 0x000fe200078e0a5f */
[----:B------:R-:W-:Y:S01]  /*5e20*/  ISETP.GE.AND P4, PT, R158, RZ, PT ;  /* 0x000000ff9e00720c */ /* 0x000fe20003f86270 */
[----:B--2---:R-:W-:Y:S02]  /*5e30*/  IMAD.MOV.U32 R167, RZ, RZ, R231 ;  /* 0x000000ffffa77224 */ /* 0x004fe400078e00e7 */
[----:B------:R-:W-:Y:S02]  /*5e40*/  IMAD.MOV.U32 R231, RZ, RZ, R226 ;  /* 0x000000ffffe77224 */ /* 0x000fe400078e00e2 */
[----:B------:R-:W-:Y:S01]  /*5e50*/  IMAD.MOV.U32 R226, RZ, RZ, R86 ;  /* 0x000000ffffe27224 */ /* 0x000fe200078e0056 */
[----:B------:R-:W-:Y:S01]  /*5e60*/  IABS R86, R185 ;  /* 0x000000b900567213 */ /* 0x000fe20000000000 */
[----:B------:R-:W-:Y:S01]  /*5e70*/  @!P3 IMAD.MOV R110, RZ, RZ, -R110 ;  /* 0x000000ffff6eb224 */ /* 0x000fe200078e0a6e */
[----:B------:R-:W-:Y:S01]  /*5e80*/  ISETP.GT.U32.AND P3, PT, R95, R135, PT ;  /* 0x000000875f00720c */ /* 0x000fe20003f64070 */
[----:B------:R-:W-:Y:S01]  /*5e90*/  @!P5 IMAD.IADD R123, R123, 0x1, -R95 ;  /* 0x000000017b7bd824 */ /* 0x000fe200078e0a5f */
[----:B------:R-:W-:Y:S01]  /*5ea0*/  LOP3.LUT R227, R98, 0xc, R99, 0xfe, !PT ;  /* 0x0000000c62e37812 */ /* 0x000fe200078efe63 */
[----:B------:R-:W-:Y:S01]  /*5eb0*/  @!P6 IMAD.IADD R138, R138, 0x1, -R95 ;  /* 0x000000018a8ae824 */ /* 0x000fe200078e0a5f */
[----:B------:R-:W-:Y:S01]  /*5ec0*/  ISETP.GT.U32.AND P5, PT, R95, R127, PT ;  /* 0x0000007f5f00720c */ /* 0x000fe20003fa4070 */
[----:B------:R-:W-:Y:S01]  /*5ed0*/  IMAD.HI.U32 R80, R94, R86, RZ ;  /* 0x000000565e507227 */ /* 0x000fe200078e00ff */
[----:B------:R-:W-:-:S02]  /*5ee0*/  ISETP.GE.AND P1, PT, R230, RZ, PT ;  /* 0x000000ffe600720c */ /* 0x000fc40003f26270 */
[----:B------:R-:W-:Y:S01]  /*5ef0*/  ISETP.GE.AND P6, PT, R161, RZ, PT ;  /* 0x000000ffa100720c */ /* 0x000fe20003fc6270 */
[----:B------:R-:W-:Y:S01]  /*5f00*/  @!P4 IMAD.MOV R113, RZ, RZ, -R113 ;  /* 0x000000ffff71c224 */ /* 0x000fe200078e0a71 */
[----:B------:R-:W-:Y:S01]  /*5f10*/  IABS R83, R227 ;  /* 0x000000e300537213 */ /* 0x000fe20000000000 */
[----:B------:R-:W-:Y:S01]  /*5f20*/  IMAD.MOV.U32 R247, RZ, RZ, R228 ;  /* 0x000000fffff77224 */ /* 0x000fe200078e00e4 */
[----:B------:R-:W-:Y:S01]  /*5f30*/  ISETP.GT.U32.AND P4, PT, R95, R125, PT ;  /* 0x0000007d5f00720c */ /* 0x000fe20003f84070 */
[----:B------:R-:W-:Y:S02]  /*5f40*/  IMAD.MOV.U32 R228, RZ, RZ, R169 ;  /* 0x000000ffffe47224 */ /* 0x000fe400078e00a9 */
[----:B------:R-:W-:Y:S02]  /*5f50*/  IMAD.MOV.U32 R169, RZ, RZ, R157 ;  /* 0x000000ffffa97224 */ /* 0x000fe400078e009d */
[----:B------:R-:W-:Y:S02]  /*5f60*/  IMAD.MOV R80, RZ, RZ, -R80 ;  /* 0x000000ffff507224 */ /* 0x000fe400078e0a50 */
[----:B------:R-:W-:-:S04]  /*5f70*/  IMAD.HI.U32 R157, R94, R83, RZ ;  /* 0x000000535e9d7227 */ /* 0x000fc800078e00ff */
[----:B------:R-:W-:Y:S01]  /*5f80*/  IMAD R86, R95, R80, R86 ;  /* 0x000000505f567224 */ /* 0x000fe200078e0256 */
[----:B------:R-:W-:Y:S01]  /*5f90*/  IABS R80, R5 ;  /* 0x0000000500507213 */ /* 0x000fe20000000000 */
[----:B------:R-:W-:Y:S02]  /*5fa0*/  @!P3 IMAD.IADD R135, R135, 0x1, -R95 ;  /* 0x000000018787b824 */ /* 0x000fe400078e0a5f */
[----:B------:R-:W-:Y:S02]  /*5fb0*/  IMAD.MOV R157, RZ, RZ, -R157 ;  /* 0x000000ffff9d7224 */ /* 0x000fe400078e0a9d */
[----:B------:R-:W-:Y:S02]  /*5fc0*/  IMAD.MOV.U32 R230, RZ, RZ, R247 ;  /* 0x000000ffffe67224 */ /* 0x000fe400078e00f7 */
[----:B------:R-:W-:Y:S01]  /*5fd0*/  @!P5 IMAD.IADD R127, R127, 0x1, -R95 ;  /* 0x000000017f7fd824 */ /* 0x000fe200078e0a5f */
[----:B------:R-:W-:Y:S01]  /*5fe0*/  LOP3.LUT R161, RZ, R69, RZ, 0x33, !PT ;  /* 0x00000045ffa17212 */ /* 0x000fe200078e33ff */
[----:B------:R-:W-:Y:S01]  /*5ff0*/  @!P1 IMAD.MOV R112, RZ, RZ, -R112 ;  /* 0x000000ffff709224 */ /* 0x000fe200078e0a70 */
[----:B------:R-:W-:Y:S01]  /*6000*/  ISETP.NE.AND P1, PT, R69, RZ, PT ;  /* 0x000000ff4500720c */ /* 0x000fe20003f25270 */
[----:B------:R-:W-:Y:S01]  /*6010*/  @!P6 IMAD.MOV R123, RZ, RZ, -R123 ;  /* 0x000000ffff7be224 */ /* 0x000fe200078e0a7b */
[C---:B------:R-:W-:Y:S01]  /*6020*/  ISETP.GT.U32.AND P6, PT, R95.reuse, R135, PT ;  /* 0x000000875f00720c */ /* 0x040fe20003fc4070 */
[----:B------:R-:W-:Y:S01]  /*6030*/  IMAD.HI.U32 R79, R94, R82, RZ ;  /* 0x000000525e4f7227 */ /* 0x000fe200078e00ff */
[----:B------:R-:W-:-:S03]  /*6040*/  ISETP.GT.U32.AND P5, PT, R95, R127, PT ;  /* 0x0000007f5f00720c */ /* 0x000fc60003fa4070 */
[----:B------:R-:W-:Y:S02]  /*6050*/  IMAD R83, R95, R157, R83 ;  /* 0x0000009d5f537224 */ /* 0x000fe400078e0253 */
[----:B------:R-:W-:Y:S01]  /*6060*/  IMAD.HI.U32 R157, R94, R80, RZ ;  /* 0x000000505e9d7227 */ /* 0x000fe200078e00ff */
[----:B------:R-:W-:-:S03]  /*6070*/  SEL R77, R161, R77, !P1 ;  /* 0x0000004da14d7207 */ /* 0x000fc60004800000 */
[----:B------:R-:W-:Y:S01]  /*6080*/  @!P4 IMAD.IADD R125, R125, 0x1, -R95 ;  /* 0x000000017d7dc824 */ /* 0x000fe200078e0a5f */
[----:B------:R-:W-:Y:S01]  /*6090*/  ISETP.GE.AND P4, PT, R230, RZ, PT ;  /* 0x000000ffe600720c */ /* 0x000fe20003f86270 */
[----:B------:R-:W-:Y:S01]  /*60a0*/  IMAD.MOV R79, RZ, RZ, -R79 ;  /* 0x000000ffff4f7224 */ /* 0x000fe200078e0a4f */
[C---:B------:R-:W-:Y:S01]  /*60b0*/  LOP3.LUT R244, R98.reuse, 0x14, R99, 0xfe, !PT ;  /* 0x0000001462f47812 */ /* 0x040fe200078efe63 */
[----:B------:R-:W-:Y:S01]  /*60c0*/  IMAD.MOV R157, RZ, RZ, -R157 ;  /* 0x000000ffff9d7224 */ /* 0x000fe200078e0a9d */
[----:B------:R-:W-:Y:S02]  /*60d0*/  LOP3.LUT R247, R98, 0x24, R99, 0xfe, !PT ;  /* 0x0000002462f77812 */ /* 0x000fe400078efe63 */
[----:B------:R-:W-:Y:S01]  /*60e0*/  ISETP.GE.AND P3, PT, R250, RZ, PT ;  /* 0x000000fffa00720c */ /* 0x000fe20003f66270 */
[C---:B------:R-:W-:Y:S01]  /*60f0*/  IMAD R82, R95.reuse, R79, R82 ;  /* 0x0000004f5f527224 */ /* 0x040fe200078e0252 */
[----:B------:R-:W-:Y:S01]  /*6100*/  IABS R79, R244 ;  /* 0x000000f4004f7213 */ /* 0x000fe20000000000 */
[----:B------:R-:W-:Y:S01]  /*6110*/  IMAD R80, R95, R157, R80 ;  /* 0x0000009d5f507224 */ /* 0x000fe200078e0250 */
[----:B------:R-:W-:Y:S01]  /*6120*/  IABS R157, R247 ;  /* 0x000000f7009d7213 */ /* 0x000fe20000000000 */
[----:B------:R-:W-:-:S02]  /*6130*/  IMAD R77, R77, UR9, RZ ;  /* 0x000000094d4d7c24 */ /* 0x000fc4000f8e02ff */
[----:B------:R-:W-:Y:S02]  /*6140*/  @!P6 IMAD.IADD R135, R135, 0x1, -R95 ;  /* 0x000000018787e824 */ /* 0x000fe400078e0a5f */
[----:B------:R-:W-:Y:S01]  /*6150*/  IMAD.HI.U32 R158, R94, R79, RZ ;  /* 0x0000004f5e9e7227 */ /* 0x000fe200078e00ff */
[----:B------:R-:W-:-:S03]  /*6160*/  LEA R156, P6, R77, R97, 0x1 ;  /* 0x000000614d9c7211 */ /* 0x000fc600078c08ff */
[----:B------:R-:W-:Y:S02]  /*6170*/  IMAD.MOV.U32 R69, RZ, RZ, R157 ;  /* 0x000000ffff457224 */ /* 0x000fe400078e009d */
[----:B------:R-:W-:Y:S01]  /*6180*/  @!P4 IMAD.MOV R138, RZ, RZ, -R138 ;  /* 0x000000ffff8ac224 */ /* 0x000fe200078e0a8a */
[----:B------:R-:W-:Y:S01]  /*6190*/  ISETP.GT.U32.AND P4, PT, R95, R137, PT ;  /* 0x000000895f00720c */ /* 0x000fe20003f84070 */
[----:B------:R-:W-:Y:S01]  /*61a0*/  @!P5 IMAD.IADD R127, R127, 0x1, -R95 ;  /* 0x000000017f7fd824 */ /* 0x000fe200078e0a5f */
[----:B------:R-:W-:Y:S01]  /*61b0*/  ISETP.GE.AND P5, PT, R167, RZ, PT ;  /* 0x000000ffa700720c */ /* 0x000fe20003fa6270 */
[----:B------:R-:W-:Y:S01]  /*61c0*/  IMAD.MOV R158, RZ, RZ, -R158 ;  /* 0x000000ffff9e7224 */ /* 0x000fe200078e0a9e */
[----:B------:R-:W-:Y:S01]  /*61d0*/  LEA.HI.X.SX32 R159, R77, R96, 0x1, P6 ;  /* 0x000000604d9f7211 */ /* 0x000fe200030f0eff */
[----:B------:R-:W-:Y:S01]  /*61e0*/  IMAD.HI.U32 R157, R94, R69, RZ ;  /* 0x000000455e9d7227 */ /* 0x000fe200078e00ff */
[----:B------:R-:W-:-:S03]  /*61f0*/  ISETP.GE.AND P6, PT, R232, RZ, PT ;  /* 0x000000ffe800720c */ /* 0x000fc60003fc6270 */
[----:B------:R-:W-:Y:S01]  /*6200*/  @!P3 IMAD.MOV R125, RZ, RZ, -R125 ;  /* 0x000000ffff7db224 */ /* 0x000fe200078e0a7d */
[C---:B------:R-:W-:Y:S01]  /*6210*/  ISETP.GT.U32.AND P3, PT, R95.reuse, R129, PT ;  /* 0x000000815f00720c */ /* 0x040fe20003f64070 */
[----:B------:R-:W-:Y:S01]  /*6220*/  IMAD R79, R95, R158, R79 ;  /* 0x0000009e5f4f7224 */ /* 0x000fe200078e024f */
[----:B------:R-:W-:Y:S01]  /*6230*/  SEL R158, R161, R81, !P1 ;  /* 0x00000051a19e7207 */ /* 0x000fe20004800000 */
[----:B------:R-:W-:Y:S01]  /*6240*/  IMAD.MOV R157, RZ, RZ, -R157 ;  /* 0x000000ffff9d7224 */ /* 0x000fe200078e0a9d */
[----:B------:R-:W-:Y:S01]  /*6250*/  LOP3.LUT R165, R98, 0x34, R99, 0xfe, !PT ;  /* 0x0000003462a57812 */ /* 0x000fe200078efe63 */
[----:B------:R-:W-:Y:S02]  /*6260*/  @!P4 IMAD.IADD R137, R137, 0x1, -R95 ;  /* 0x000000018989c824 */ /* 0x000fe400078e0a5f */
[----:B------:R-:W-:Y:S02]  /*6270*/  IMAD R81, R95, R157, R69 ;  /* 0x0000009d5f517224 */ /* 0x000fe400078e0245 */
[----:B------:R-:W-:-:S02]  /*6280*/  IMAD R69, R158, UR9, RZ ;  /* 0x000000099e457c24 */ /* 0x000fc4000f8e02ff */
[----:B------:R-:W-:Y:S01]  /*6290*/  @!P5 IMAD.MOV R135, RZ, RZ, -R135 ;  /* 0x000000ffff87d224 */ /* 0x000fe200078e0a87 */
[----:B------:R-:W-:Y:S01]  /*62a0*/  ISETP.GT.U32.AND P5, PT, R95, R136, PT ;  /* 0x000000885f00720c */ /* 0x000fe20003fa4070 */
[----:B------:R-:W-:Y:S01]  /*62b0*/  @!P6 IMAD.MOV R127, RZ, RZ, -R127 ;  /* 0x000000ffff7fe224 */ /* 0x000fe200078e0a7f */
[----:B------:R-:W-:Y:S01]  /*62c0*/  LEA R154, P4, R69, R97, 0x1 ;  /* 0x00000061459a7211 */ /* 0x000fe200078808ff */
[----:B------:R-:W-:Y:S01]  /*62d0*/  @!P3 IMAD.IADD R129, R129, 0x1, -R95 ;  /* 0x000000018181b824 */ /* 0x000fe200078e0a5f */
[C---:B------:R-:W-:Y:S02]  /*62e0*/  ISETP.GT.U32.AND P6, PT, R95.reuse, R131, PT ;  /* 0x000000835f00720c */ /* 0x040fe40003fc4070 */
[----:B------:R-:W-:Y:S02]  /*62f0*/  ISETP.GT.U32.AND P3, PT, R95, R137, PT ;  /* 0x000000895f00720c */ /* 0x000fe40003f64070 */
[----:B------:R-:W-:Y:S02]  /*6300*/  IABS R157, R165 ;  /* 0x000000a5009d7213 */ /* 0x000fe40000000000 */
[----:B------:R-:W-:-:S02]  /*6310*/  SEL R158, R161, R76, !P1 ;  /* 0x0000004ca19e7207 */ /* 0x000fc40004800000 */
[----:B------:R-:W-:Y:S01]  /*6320*/  LEA.HI.X.SX32 R155, R69, R96, 0x1, P4 ;  /* 0x00000060459b7211 */ /* 0x000fe200020f0eff */
[----:B------:R-:W-:Y:S01]  /*6330*/  IMAD.MOV.U32 R76, RZ, RZ, R157 ;  /* 0x000000ffff4c7224 */ /* 0x000fe200078e009d */
[----:B------:R-:W-:Y:S01]  /*6340*/  ISETP.GT.U32.AND P4, PT, R95, R129, PT ;  /* 0x000000815f00720c */ /* 0x000fe20003f84070 */
[----:B------:R-:W-:Y:S02]  /*6350*/  IMAD R157, R158, UR9, RZ ;  /* 0x000000099e9d7c24 */ /* 0x000fe4000f8e02ff */
[--C-:B------:R-:W-:Y:S02]  /*6360*/  @!P5 IMAD.IADD R136, R136, 0x1, -R95.reuse ;  /* 0x000000018888d824 */ /* 0x100fe400078e0a5f */
[--C-:B------:R-:W-:Y:S01]  /*6370*/  @!P6 IMAD.IADD R131, R131, 0x1, -R95.reuse ;  /* 0x000000018383e824 */ /* 0x100fe200078e0a5f */
[----:B------:R-:W-:Y:S01]  /*6380*/  LEA R150, P5, R157, R97, 0x1 ;  /* 0x000000619d967211 */ /* 0x000fe200078a08ff */
[----:B------:R-:W-:Y:S01]  /*6390*/  @!P3 IMAD.IADD R137, R137, 0x1, -R95 ;  /* 0x000000018989b824 */ /* 0x000fe200078e0a5f */
[----:B------:R-:W-:-:S02]  /*63a0*/  ISETP.GE.AND P3, PT, R231, RZ, PT ;  /* 0x000000ffe700720c */ /* 0x000fc40003f66270 */
[----:B------:R-:W-:Y:S02]  /*63b0*/  LEA.HI.X.SX32 R152, R157, R96, 0x1, P5 ;  /* 0x000000609d987211 */ /* 0x000fe400028f0eff */
[----:B------:R-:W-:Y:S01]  /*63c0*/  ISETP.GT.U32.AND P5, PT, R95, R136, PT ;  /* 0x000000885f00720c */ /* 0x000fe20003fa4070 */
[----:B------:R-:W-:Y:S01]  /*63d0*/  @!P4 IMAD.IADD R129, R129, 0x1, -R95 ;  /* 0x000000018181c824 */ /* 0x000fe200078e0a5f */
[----:B------:R-:W-:Y:S02]  /*63e0*/  ISETP.GT.U32.AND P6, PT, R95, R131, PT ;  /* 0x000000835f00720c */ /* 0x000fe40003fc4070 */
[----:B------:R-:W-:-:S05]  /*63f0*/  ISETP.GE.AND P4, PT, R228, RZ, PT ;  /* 0x000000ffe400720c */ /* 0x000fca0003f86270 */
[----:B------:R-:W-:Y:S01]  /*6400*/  @!P3 IMAD.MOV R137, RZ, RZ, -R137 ;  /* 0x000000ffff89b224 */ /* 0x000fe200078e0a89 */
[----:B------:R-:W-:-:S03]  /*6410*/  ISETP.GT.U32.AND P3, PT, R95, R139, PT ;  /* 0x0000008b5f00720c */ /* 0x000fc60003f64070 */
[--C-:B------:R-:W-:Y:S01]  /*6420*/  @!P5 IMAD.IADD R136, R136, 0x1, -R95.reuse ;  /* 0x000000018888d824 */ /* 0x100fe200078e0a5f */
[----:B------:R-:W-:Y:S01]  /*6430*/  ISETP.GE.AND P5, PT, R226, RZ, PT ;  /* 0x000000ffe200720c */ /* 0x000fe20003fa6270 */
[----:B------:R-:W-:Y:S01]  /*6440*/  @!P6 IMAD.IADD R131, R131, 0x1, -R95 ;  /* 0x000000018383e824 */ /* 0x000fe200078e0a5f */
[----:B------:R-:W-:Y:S01]  /*6450*/  ISETP.GE.AND P6, PT, R229, RZ, PT ;  /* 0x000000ffe500720c */ /* 0x000fe20003fc6270 */
[----:B------:R-:W-:Y:S01]  /*6460*/  @!P4 IMAD.MOV R129, RZ, RZ, -R129 ;  /* 0x000000ffff81c224 */ /* 0x000fe200078e0a81 */
[----:B------:R-:W-:Y:S02]  /*6470*/  ISETP.GT.U32.AND P4, PT, R95, R133, PT ;  /* 0x000000855f00720c */ /* 0x000fe40003f84070 */
[----:B------:R-:W-:-:S03]  /*6480*/  SEL R157, R161, R147, !P1 ;  /* 0x00000093a19d7207 */ /* 0x000fc60004800000 */
[----:B------:R-:W-:Y:S02]  /*6490*/  @!P3 IMAD.IADD R139, R139, 0x1, -R95 ;  /* 0x000000018b8bb824 */ /* 0x000fe400078e0a5f */
[----:B------:R-:W-:Y:S02]  /*64a0*/  IMAD R157, R157, UR9, RZ ;  /* 0x000000099d9d7c24 */ /* 0x000fe4000f8e02ff */
[----:B------:R-:W-:Y:S01]  /*64b0*/  @!P5 IMAD.MOV R136, RZ, RZ, -R136 ;  /* 0x000000ffff88d224 */ /* 0x000fe200078e0a88 */
[C---:B------:R-:W-:Y:S01]  /*64c0*/  ISETP.GT.U32.AND P5, PT, R95.reuse, R119, PT ;  /* 0x000000775f00720c */ /* 0x040fe20003fa4070 */
[----:B------:R-:W-:Y:S01]  /*64d0*/  @!P6 IMAD.MOV R131, RZ, RZ, -R131 ;  /* 0x000000ffff83e224 */ /* 0x000fe200078e0a83 */
[----:B------:R-:W-:Y:S01]  /*64e0*/  ISETP.GT.U32.AND P6, PT, R95, R134, PT ;  /* 0x000000865f00720c */ /* 0x000fe20003fc4070 */
[----:B------:R-:W-:Y:S01]  /*64f0*/  @!P4 IMAD.IADD R133, R133, 0x1, -R95 ;  /* 0x000000018585c824 */ /* 0x000fe200078e0a5f */
[----:B------:R-:W-:Y:S02]  /*6500*/  LEA R93, P3, R157, R97, 0x1 ;  /* 0x000000619d5d7211 */ /* 0x000fe400078608ff */
[----:B------:R-:W-:-:S02]  /*6510*/  ISETP.GT.U32.AND P4, PT, R95, R139, PT ;  /* 0x0000008b5f00720c */ /* 0x000fc40003f84070 */
[----:B------:R-:W-:Y:S02]  /*6520*/  SEL R158, R161, R75, !P1 ;  /* 0x0000004ba19e7207 */ /* 0x000fe40004800000 */
[----:B------:R-:W-:Y:S02]  /*6530*/  LEA.HI.X.SX32 R149, R157, R96, 0x1, P3 ;  /* 0x000000609d957211 */ /* 0x000fe400018f0eff */
[----:B------:R-:W-:Y:S01]  /*6540*/  ISETP.GT.U32.AND P3, PT, R95, R133, PT ;  /* 0x000000855f00720c */ /* 0x000fe20003f64070 */
[----:B------:R-:W-:Y:S01]  /*6550*/  IMAD R158, R158, UR9, RZ ;  /* 0x000000099e9e7c24 */ /* 0x000fe2000f8e02ff */
[----:B------:R-:W-:Y:S01]  /*6560*/  LOP3.LUT R168, R98, 0x3c, R99, 0xfe, !PT ;  /* 0x0000003c62a87812 */ /* 0x000fe200078efe63 */
[--C-:B------:R-:W-:Y:S02]  /*6570*/  @!P5 IMAD.IADD R119, R119, 0x1, -R95.reuse ;  /* 0x000000017777d824 */ /* 0x100fe400078e0a5f */
[--C-:B------:R-:W-:Y:S01]  /*6580*/  @!P6 IMAD.IADD R134, R134, 0x1, -R95.reuse ;  /* 0x000000018686e824 */ /* 0x100fe200078e0a5f */
[----:B------:R-:W-:Y:S01]  /*6590*/  LEA R10, P5, R158, R97, 0x1 ;  /* 0x000000619e0a7211 */ /* 0x000fe200078a08ff */
[----:B------:R-:W-:Y:S01]  /*65a0*/  @!P4 IMAD.IADD R139, R139, 0x1, -R95 ;  /* 0x000000018b8bc824 */ /* 0x000fe200078e0a5f */
[----:B------:R-:W-:-:S02]  /*65b0*/  IABS R147, R168 ;  /* 0x000000a800937213 */ /* 0x000fc40000000000 */
[----:B------:R-:W-:Y:S02]  /*65c0*/  ISETP.GE.AND P4, PT, R164, RZ, PT ;  /* 0x000000ffa400720c */ /* 0x000fe40003f86270 */
[----:B------:R-:W-:Y:S01]  /*65d0*/  LEA.HI.X.SX32 R11, R158, R96, 0x1, P5 ;  /* 0x000000609e0b7211 */ /* 0x000fe200028f0eff */
[----:B------:R-:W-:Y:S01]  /*65e0*/  IMAD.HI.U32 R157, R94, R147, RZ ;  /* 0x000000935e9d7227 */ /* 0x000fe200078e00ff */
[----:B------:R-:W-:-:S03]  /*65f0*/  ISETP.GT.U32.AND P5, PT, R95, R134, PT ;  /* 0x000000865f00720c */ /* 0x000fc60003fa4070 */
[----:B------:R-:W-:Y:S01]  /*6600*/  @!P3 IMAD.IADD R133, R133, 0x1, -R95 ;  /* 0x000000018585b824 */ /* 0x000fe200078e0a5f */
[----:B------:R-:W-:Y:S01]  /*6610*/  ISETP.GE.AND P3, PT, R251, RZ, PT ;  /* 0x000000fffb00720c */ /* 0x000fe20003f66270 */
[----:B------:R-:W-:Y:S01]  /*6620*/  IMAD.MOV R157, RZ, RZ, -R157 ;  /* 0x000000ffff9d7224 */ /* 0x000fe200078e0a9d */
[C---:B------:R-:W-:Y:S01]  /*6630*/  ISETP.GT.U32.AND P6, PT, R95.reuse, R119, PT ;  /* 0x000000775f00720c */ /* 0x040fe20003fc4070 */
[----:B------:R-:W-:Y:S02]  /*6640*/  IMAD.MOV.U32 R251, RZ, RZ, R224 ;  /* 0x000000fffffb7224 */ /* 0x000fe400078e00e0 */
[----:B------:R-:W-:Y:S01]  /*6650*/  IMAD R75, R95, R157, R147 ;  /* 0x0000009d5f4b7224 */ /* 0x000fe200078e0293 */
[----:B------:R-:W-:Y:S01]  /*6660*/  SEL R157, R161, R72, !P1 ;  /* 0x00000048a19d7207 */ /* 0x000fe20004800000 */
[----:B------:R-:W-:Y:S01]  /*6670*/  @!P4 IMAD.MOV R139, RZ, RZ, -R139 ;  /* 0x000000ffff8bc224 */ /* 0x000fe200078e0a8b */
[----:B------:R-:W-:Y:S01]  /*6680*/  ISETP.GT.U32.AND P4, PT, R95, R120, PT ;  /* 0x000000785f00720c */ /* 0x000fe20003f84070 */
[----:B------:R-:W-:Y:S01]  /*6690*/  @!P5 IMAD.IADD R134, R134, 0x1, -R95 ;  /* 0x000000018686d824 */ /* 0x000fe200078e0a5f */
[----:B------:R-:W-:Y:S01]  /*66a0*/  ISETP.GE.AND P5, PT, R251, RZ, PT ;  /* 0x000000fffb00720c */ /* 0x000fe20003fa6270 */
[----:B------:R-:W-:Y:S01]  /*66b0*/  IMAD R157, R157, UR9, RZ ;  /* 0x000000099d9d7c24 */ /* 0x000fe2000f8e02ff */
[----:B------:R-:W-:Y:S01]  /*66c0*/  SEL R74, R161, R74, !P1 ;  /* 0x0000004aa14a7207 */ /* 0x000fe20004800000 */
[----:B------:R-:W-:Y:S01]  /*66d0*/  @!P3 IMAD.MOV R133, RZ, RZ, -R133 ;  /* 0x000000ffff85b224 */ /* 0x000fe200078e0a85 */
[----:B------:R-:W-:Y:S01]  /*66e0*/  ISETP.GT.U32.AND P3, PT, R95, R121, PT ;  /* 0x000000795f00720c */ /* 0x000fe20003f64070 */
[----:B------:R-:W-:Y:S01]  /*66f0*/  @!P6 IMAD.IADD R119, R119, 0x1, -R95 ;  /* 0x000000017777e824 */ /* 0x000fe200078e0a5f */
[----:B------:R-:W-:Y:S01]  /*6700*/  LOP3.LUT R234, R98, 0x2c, R99, 0xfe, !PT ;  /* 0x0000002c62ea7812 */ /* 0x000fe200078efe63 */
[----:B------:R-:W-:Y:S01]  /*6710*/  IMAD.MOV.U32 R224, RZ, RZ, R202 ;  /* 0x000000ffffe07224 */ /* 0x000fe200078e00ca */
[C---:B------:R-:W-:Y:S01]  /*6720*/  LEA R8, P6, R157.reuse, R97, 0x1 ;  /* 0x000000619d087211 */ /* 0x040fe200078c08ff */
[----:B------:R-:W-:Y:S01]  /*6730*/  IMAD R74, R74, UR9, RZ ;  /* 0x000000094a4a7c24 */ /* 0x000fe2000f8e02ff */
[----:B------:R-:W-:Y:S01]  /*6740*/  IABS R77, R234 ;  /* 0x000000ea004d7213 */ /* 0x000fe20000000000 */
[----:B------:R-:W-:Y:S01]  /*6750*/  @!P4 IMAD.IADD R120, R120, 0x1, -R95 ;  /* 0x000000017878c824 */ /* 0x000fe200078e0a5f */
[----:B------:R-:W-:-:S02]  /*6760*/  LEA.HI.X.SX32 R9, R157, R96, 0x1, P6 ;  /* 0x000000609d097211 */ /* 0x000fc400030f0eff */
[----:B------:R-:W-:Y:S02]  /*6770*/  LEA R45, P4, R74, R97, 0x1 ;  /* 0x000000614a2d7211 */ /* 0x000fe400078808ff */
[----:B------:R-:W-:Y:S01]  /*6780*/  ISETP.GE.AND P6, PT, R224, RZ, PT ;  /* 0x000000ffe000720c */ /* 0x000fe20003fc6270 */
[----:B------:R-:W-:Y:S01]  /*6790*/  @!P5 IMAD.MOV R119, RZ, RZ, -R119 ;  /* 0x000000ffff77d224 */ /* 0x000fe200078e0a77 */
[C---:B------:R-:W-:Y:S01]  /*67a0*/  ISETP.GT.U32.AND P5, PT, R95.reuse, R122, PT ;  /* 0x0000007a5f00720c */ /* 0x040fe20003fa4070 */
[----:B------:R-:W-:Y:S01]  /*67b0*/  IMAD.HI.U32 R69, R94, R77, RZ ;  /* 0x0000004d5e457227 */ /* 0x000fe200078e00ff */
[----:B------:R-:W-:Y:S02]  /*67c0*/  LEA.HI.X.SX32 R46, R74, R96, 0x1, P4 ;  /* 0x000000604a2e7211 */ /* 0x000fe400020f0eff */
[----:B------:R-:W-:Y:S01]  /*67d0*/  ISETP.GT.U32.AND P4, PT, R95, R120, PT ;  /* 0x000000785f00720c */ /* 0x000fe20003f84070 */
[----:B------:R-:W-:Y:S01]  /*67e0*/  @!P3 IMAD.IADD R121, R121, 0x1, -R95 ;  /* 0x000000017979b824 */ /* 0x000fe200078e0a5f */
[----:B------:R-:W-:Y:S01]  /*67f0*/  SEL R157, R161, R73, !P1 ;  /* 0x00000049a19d7207 */ /* 0x000fe20004800000 */
[----:B------:R-:W-:-:S03]  /*6800*/  IMAD.MOV R69, RZ, RZ, -R69 ;  /* 0x000000ffff457224 */ /* 0x000fc600078e0a45 */
[C---:B------:R-:W-:Y:S01]  /*6810*/  ISETP.GT.U32.AND P3, PT, R95.reuse, R121, PT ;  /* 0x000000795f00720c */ /* 0x040fe20003f64070 */
[----:B------:R-:W-:Y:S02]  /*6820*/  IMAD R77, R95, R69, R77 ;  /* 0x000000455f4d7224 */ /* 0x000fe400078e024d */
[----:B------:R-:W-:Y:S02]  /*6830*/  IMAD R157, R157, UR9, RZ ;  /* 0x000000099d9d7c24 */ /* 0x000fe4000f8e02ff */
[----:B------:R-:W-:-:S04]  /*6840*/  IMAD.HI.U32 R69, R94, R76, RZ ;  /* 0x0000004c5e457227 */ /* 0x000fc800078e00ff */
[----:B------:R-:W-:Y:S01]  /*6850*/  @!P6 IMAD.MOV R134, RZ, RZ, -R134 ;  /* 0x000000ffff86e224 */ /* 0x000fe200078e0a86 */
[----:B------:R-:W-:Y:S01]  /*6860*/  ISETP.GT.U32.AND P6, PT, R95, R124, PT ;  /* 0x0000007c5f00720c */ /* 0x000fe20003fc4070 */
[----:B------:R-:W-:Y:S01]  /*6870*/  @!P5 IMAD.IADD R122, R122, 0x1, -R95 ;  /* 0x000000017a7ad824 */ /* 0x000fe200078e0a5f */
[----:B------:R-:W-:Y:S01]  /*6880*/  LEA R43, P5, R157, R97, 0x1 ;  /* 0x000000619d2b7211 */ /* 0x000fe200078a08ff */
[----:B------:R-:W-:Y:S01]  /*6890*/  IMAD.MOV R69, RZ, RZ, -R69 ;  /* 0x000000ffff457224 */ /* 0x000fe200078e0a45 */
[----:B------:R-:W-:Y:S01]  /*68a0*/  LOP3.LUT R153, R98, 0x44, R99, 0xfe, !PT ;  /* 0x0000004462997812 */ /* 0x000fe200078efe63 */
[--C-:B------:R-:W-:Y:S01]  /*68b0*/  @!P4 IMAD.IADD R120, R120, 0x1, -R95.reuse ;  /* 0x000000017878c824 */ /* 0x100fe200078e0a5f */
[----:B------:R-:W-:Y:S01]  /*68c0*/  ISETP.GE.AND P4, PT, R222, RZ, PT ;  /* 0x000000ffde00720c */ /* 0x000fe20003f86270 */
[----:B------:R-:W-:Y:S01]  /*68d0*/  IMAD R76, R95, R69, R76 ;  /* 0x000000455f4c7224 */ /* 0x000fe200078e024c */
[----:B------:R-:W-:Y:S01]  /*68e0*/  LEA.HI.X.SX32 R44, R157, R96, 0x1, P5 ;  /* 0x000000609d2c7211 */ /* 0x000fe200028f0eff */
[----:B------:R-:W-:Y:S01]  /*68f0*/  @!P3 IMAD.IADD R121, R121, 0x1, -R95 ;  /* 0x000000017979b824 */ /* 0x000fe200078e0a5f */
[----:B------:R-:W-:-:S02]  /*6900*/  IABS R69, R153 ;  /* 0x0000009900457213 */ /* 0x000fc40000000000 */
[----:B------:R-:W-:Y:S02]  /*6910*/  ISETP.GT.U32.AND P5, PT, R95, R122, PT ;  /* 0x0000007a5f00720c */ /* 0x000fe40003fa4070 */
[----:B------:R-:W-:Y:S01]  /*6920*/  ISETP.GE.AND P3, PT, R169, RZ, PT ;  /* 0x000000ffa900720c */ /* 0x000fe20003f66270 */
[----:B------:R-:W-:-:S04]  /*6930*/  IMAD.HI.U32 R147, R94, R69, RZ ;  /* 0x000000455e937227 */ /* 0x000fc800078e00ff */
[----:B------:R-:W-:Y:S01]  /*6940*/  @!P6 IMAD.IADD R124, R124, 0x1, -R95 ;  /* 0x000000017c7ce824 */ /* 0x000fe200078e0a5f */
[----:B------:R-:W-:Y:S01]  /*6950*/  LOP3.LUT R236, R98, 0x4c, R99, 0xfe, !PT ;  /* 0x0000004c62ec7812 */ /* 0x000fe200078efe63 */
[----:B------:R-:W-:Y:S02]  /*6960*/  IMAD.MOV R147, RZ, RZ, -R147 ;  /* 0x000000ffff937224 */ /* 0x000fe400078e0a93 */
[----:B------:R-:W-:Y:S01]  /*6970*/  IMAD.MOV.U32 R169, RZ, RZ, R186 ;  /* 0x000000ffffa97224 */ /* 0x000fe200078e00ba */
[C---:B------:R-:W-:Y:S01]  /*6980*/  ISETP.GT.U32.AND P6, PT, R95.reuse, R124, PT ;  /* 0x0000007c5f00720c */ /* 0x040fe20003fc4070 */
[----:B------:R-:W-:Y:S02]  /*6990*/  IMAD.MOV.U32 R222, RZ, RZ, R220 ;  /* 0x000000ffffde7224 */ /* 0x000fe400078e00dc */
[----:B------:R-:W-:Y:S01]  /*69a0*/  @!P4 IMAD.MOV R120, RZ, RZ, -R120 ;  /* 0x000000ffff78c224 */ /* 0x000fe200078e0a78 */
[C---:B------:R-:W-:Y:S01]  /*69b0*/  ISETP.GT.U32.AND P4, PT, R95.reuse, R126, PT ;  /* 0x0000007e5f00720c */ /* 0x040fe20003f84070 */
[----:B------:R-:W-:Y:S01]  /*69c0*/  IMAD R72, R95, R147, R69 ;  /* 0x000000935f487224 */ /* 0x000fe200078e0245 */
[----:B------:R-:W-:Y:S01]  /*69d0*/  IABS R69, R236 ;  /* 0x000000ec00457213 */ /* 0x000fe20000000000 */
[----:B------:R-:W-:Y:S01]  /*69e0*/  @!P5 IMAD.IADD R122, R122, 0x1, -R95 ;  /* 0x000000017a7ad824 */ /* 0x000fe200078e0a5f */
[----:B------:R-:W-:Y:S01]  /*69f0*/  ISETP.GE.AND P5, PT, R169, RZ, PT ;  /* 0x000000ffa900720c */ /* 0x000fe20003fa6270 */
[----:B------:R-:W-:Y:S01]  /*6a00*/  @!P3 IMAD.MOV R121, RZ, RZ, -R121 ;  /* 0x000000ffff79b224 */ /* 0x000fe200078e0a79 */
[----:B------:R-:W-:-:S02]  /*6a10*/  LOP3.LUT R202, R98, 0x54, R99, 0xfe, !PT ;  /* 0x0000005462ca7812 */ /* 0x000fc400078efe63 */
[----:B------:R-:W-:Y:S01]  /*6a20*/  ISETP.GE.AND P3, PT, R222, RZ, PT ;  /* 0x000000ffde00720c */ /* 0x000fe20003f66270 */
[----:B------:R-:W-:Y:S01]  /*6a30*/  IMAD.HI.U32 R73, R94, R69, RZ ;  /* 0x000000455e497227 */ /* 0x000fe200078e00ff */
[----:B------:R-:W-:Y:S02]  /*6a40*/  SEL R157, R161, R146, !P1 ;  /* 0x00000092a19d7207 */ /* 0x000fe40004800000 */
[----:B------:R-:W-:Y:S01]  /*6a50*/  IABS R74, R202 ;  /* 0x000000ca004a7213 */ /* 0x000fe20000000000 */
[----:B------:R-:W-:Y:S02]  /*6a60*/  IMAD.MOV.U32 R220, RZ, RZ, R233 ;  /* 0x000000ffffdc7224 */ /* 0x000fe400078e00e9 */
[----:B------:R-:W-:Y:S01]  /*6a70*/  IMAD.MOV.U32 R233, RZ, RZ, R243 ;  /* 0x000000ffffe97224 */ /* 0x000fe200078e00f3 */
[----:B------:R-:W-:Y:S01]  /*6a80*/  STL [R1+0x558], R185 ;  /* 0x000558b901007387 */ /* 0x000fe20000100800 */
[----:B------:R-:W-:Y:S02]  /*6a90*/  IMAD.MOV R73, RZ, RZ, -R73 ;  /* 0x000000ffff497224 */ /* 0x000fe400078e0a49 */
[----:B------:R-:W-:Y:S01]  /*6aa0*/  IMAD.MOV.U32 R243, RZ, RZ, R194 ;  /* 0x000000fffff37224 */ /* 0x000fe200078e00c2 */
[----:B------:R-:W-:Y:S01]  /*6ab0*/  LOP3.LUT R194, R98, 0x5c, R99, 0xfe, !PT ;  /* 0x0000005c62c27812 */ /* 0x000fe200078efe63 */
[----:B------:R-:W-:-:S02]  /*6ac0*/  @!P6 IMAD.IADD R124, R124, 0x1, -R95 ;  /* 0x000000017c7ce824 */ /* 0x000fc400078e0a5f */
[----:B------:R-:W-:Y:S01]  /*6ad0*/  IMAD R157, R157, UR9, RZ ;  /* 0x000000099d9d7c24 */ /* 0x000fe2000f8e02ff */
[----:B------:R-:W-:Y:S01]  /*6ae0*/  STL [R1+0x46c], R160 ;  /* 0x00046ca001007387 */ /* 0x000fe20000100800 */
[----:B------:R-:W-:-:S04]  /*6af0*/  IMAD.HI.U32 R147, R94, R74, RZ ;  /* 0x0000004a5e937227 */ /* 0x000fc800078e00ff */
[----:B------:R-:W-:Y:S01]  /*6b00*/  @!P4 IMAD.IADD R126, R126, 0x1, -R95 ;  /* 0x000000017e7ec824 */ /* 0x000fe200078e0a5f */
[----:B------:R-:W-:Y:S01]  /*6b10*/  STL [R1+0x4d8], R227 ;  /* 0x0004d8e301007387 */ /* 0x000fe20000100800 */
[----:B------:R-:W-:Y:S01]  /*6b20*/  IMAD R73, R95, R73, R69 ;  /* 0x000000495f497224 */ /* 0x000fe200078e0245 */
[----:B------:R-:W-:Y:S01]  /*6b30*/  IABS R69, R194 ;  /* 0x000000c200457213 */ /* 0x000fe20000000000 */
[----:B------:R-:W-:Y:S01]  /*6b40*/  @!P5 IMAD.MOV R124, RZ, RZ, -R124 ;  /* 0x000000ffff7cd224 */ /* 0x000fe200078e0a7c */
[----:B------:R-:W-:Y:S01]  /*6b50*/  STL [R1+0x4c0], R244 ;  /* 0x0004c0f401007387 */ /* 0x000fe20000100800 */
[----:B------:R-:W-:Y:S01]  /*6b60*/  IMAD.MOV R147, RZ, RZ, -R147 ;  /* 0x000000ffff937224 */ /* 0x000fe200078e0a93 */
[----:B------:R-:W-:Y:S01]  /*6b70*/  LEA R40, P5, R157, R97, 0x1 ;  /* 0x000000619d287211 */ /* 0x000fe200078a08ff */
[----:B------:R-:W-:Y:S01]  /*6b80*/  @!P3 IMAD.MOV R122, RZ, RZ, -R122 ;  /* 0x000000ffff7ab224 */ /* 0x000fe200078e0a7a */
[----:B------:R-:W-:Y:S01]  /*6b90*/  STL [R1+0x4bc], R5 ;  /* 0x0004bc0501007387 */ /* 0x000fe20000100800 */
[----:B------:R-:W-:-:S02]  /*6ba0*/  LOP3.LUT R186, R98, 0x64, R99, 0xfe, !PT ;  /* 0x0000006462ba7812 */ /* 0x000fc400078efe63 */
[C---:B------:R-:W-:Y:S01]  /*6bb0*/  ISETP.GT.U32.AND P4, PT, R95.reuse, R126, PT ;  /* 0x0000007e5f00720c */ /* 0x040fe20003f84070 */
[----:B------:R-:W-:Y:S01]  /*6bc0*/  STL [R1+0x4d4], R247 ;  /* 0x0004d4f701007387 */ /* 0x000fe20000100800 */
[C---:B------:R-:W-:Y:S01]  /*6bd0*/  ISETP.GT.U32.AND P3, PT, R95.reuse, R130, PT ;  /* 0x000000825f00720c */ /* 0x040fe20003f64070 */
[----:B------:R-:W-:Y:S02]  /*6be0*/  IMAD R74, R95, R147, R74 ;  /* 0x000000935f4a7224 */ /* 0x000fe400078e024a */
[----:B------:R-:W-:Y:S01]  /*6bf0*/  STL [R1+0x4d0], R234 ;  /* 0x0004d0ea01007387 */ /* 0x000fe20000100800 */
[----:B------:R-:W-:Y:S01]  /*6c00*/  LEA.HI.X.SX32 R41, R157, R96, 0x1, P5 ;  /* 0x000000609d297211 */ /* 0x000fe200028f0eff */
[----:B------:R-:W-:Y:S02]  /*6c10*/  IMAD.HI.U32 R146, R94, R69, RZ ;  /* 0x000000455e927227 */ /* 0x000fe400078e00ff */
[----:B------:R-:W-:Y:S01]  /*6c20*/  STL [R1+0xdc], R156 ;  /* 0x0000dc9c01007387 */ /* 0x000fe20000100800 */
[----:B------:R-:W-:-:S02]  /*6c30*/  IABS R147, R186 ;  /* 0x000000ba00937213 */ /* 0x000fc40000000000 */
[----:B------:R-:W-:Y:S01]  /*6c40*/  ISETP.GE.AND P5, PT, R220, RZ, PT ;  /* 0x000000ffdc00720c */ /* 0x000fe20003fa6270 */
[----:B------:R-:W-:Y:S04]  /*6c50*/  STL [R1+0xd8], R159 ;  /* 0x0000d89f01007387 */ /* 0x000fe80000100800 */
[----:B------:R-:W-:Y:S01]  /*6c60*/  STL [R1+0x354], R154 ;  /* 0x0003549a01007387 */ /* 0x000fe20000100800 */
[----:B------:R-:W-:-:S03]  /*6c70*/  IMAD.MOV R158, RZ, RZ, -R146 ;  /* 0x000000ffff9e7224 */ /* 0x000fc600078e0a92 */
[----:B------:R-:W-:Y:S01]  /*6c80*/  STL [R1+0x350], R155 ;  /* 0x0003509b01007387 */ /* 0x000fe20000100800 */
[----:B------:R-:W-:-:S03]  /*6c90*/  SEL R145, R161, R145, !P1 ;  /* 0x00000091a1917207 */ /* 0x000fc60004800000 */
[----:B------:R-:W-:Y:S01]  /*6ca0*/  STL [R1+0x4cc], R165 ;  /* 0x0004cca501007387 */ /* 0x000fe20000100800 */
[----:B------:R-:W-:-:S03]  /*6cb0*/  IMAD.HI.U32 R146, R94, R147, RZ ;  /* 0x000000935e927227 */ /* 0x000fc600078e00ff */
[----:B------:R-:W-:Y:S04]  /*6cc0*/  STL [R1+0xf4], R150 ;  /* 0x0000f49601007387 */ /* 0x000fe80000100800 */
[----:B------:R-:W-:Y:S04]  /*6cd0*/  STL [R1+0xf0], R152 ;  /* 0x0000f09801007387 */ /* 0x000fe80000100800 */
[----:B------:R-:W-:Y:S01]  /*6ce0*/  STL [R1+0x4c8], R168 ;  /* 0x0004c8a801007387 */ /* 0x000fe20000100800 */
[----:B------:R-:W-:-:S03]  /*6cf0*/  IMAD.MOV R146, RZ, RZ, -R146 ;  /* 0x000000ffff927224 */ /* 0x000fc600078e0a92 */
[----:B------:R-:W-:Y:S01]  /*6d00*/  STL [R1+0x4c4], R153 ;  /* 0x0004c49901007387 */ /* 0x000fe20000100800 */
[--C-:B------:R-:W-:Y:S01]  /*6d10*/  @!P4 IMAD.IADD R126, R126, 0x1, -R95.reuse ;  /* 0x000000017e7ec824 */ /* 0x100fe200078e0a5f */
[----:B------:R-:W-:Y:S02]  /*6d20*/  SEL R157, R161, R70, !P1 ;  /* 0x00000046a19d7207 */ /* 0x000fe40004800000 */
[----:B------:R-:W-:Y:S01]  /*6d30*/  STL [R1+0x10c], R93 ;  /* 0x00010c5d01007387 */ /* 0x000fe20000100800 */
[----:B------:R-:W-:Y:S02]  /*6d40*/  @!P3 IMAD.IADD R130, R130, 0x1, -R95 ;  /* 0x000000018282b824 */ /* 0x000fe400078e0a5f */
[----:B------:R-:W-:Y:S01]  /*6d50*/  IMAD R145, R145, UR9, RZ ;  /* 0x0000000991917c24 */ /* 0x000fe2000f8e02ff */
[----:B------:R-:W-:Y:S04]  /*6d60*/  STL [R1+0x108], R149 ;  /* 0x0001089501007387 */ /* 0x000fe80000100800 */
[----:B------:R0:W-:Y:S01]  /*6d70*/  STL [R1+0x124], R10 ;  /* 0x0001240a01007387 */ /* 0x0001e20000100800 */
[----:B------:R-:W-:-:S03]  /*6d80*/  IMAD R70, R95, R146, R147 ;  /* 0x000000925f467224 */ /* 0x000fc600078e0293 */
[----:B------:R2:W-:Y:S01]  /*6d90*/  STL [R1+0x120], R11 ;  /* 0x0001200b01007387 */ /* 0x0005e20000100800 */
[----:B------:R-:W-:-:S03]  /*6da0*/  @!P5 IMAD.MOV R126, RZ, RZ, -R126 ;  /* 0x000000ffff7ed224 */ /* 0x000fc600078e0a7e */
[----:B------:R-:W-:Y:S01]  /*6db0*/  STL [R1+0x4b8], R236 ;  /* 0x0004b8ec01007387 */ /* 0x000fe20000100800 */
[----:B------:R-:W-:Y:S01]  /*6dc0*/  ISETP.GT.U32.AND P3, PT, R95, R130, PT ;  /* 0x000000825f00720c */ /* 0x000fe20003f64070 */
[----:B------:R-:W-:Y:S02]  /*6dd0*/  IMAD R146, R157, UR9, RZ ;  /* 0x000000099d927c24 */ /* 0x000fe4000f8e02ff */
[----:B------:R-:W-:Y:S01]  /*6de0*/  STL [R1+0x4b4], R202 ;  /* 0x0004b4ca01007387 */ /* 0x000fe20000100800 */
[----:B------:R-:W-:-:S03]  /*6df0*/  LEA R38, P5, R145, R97, 0x1 ;  /* 0x0000006191267211 */ /* 0x000fc600078a08ff */
[----:B------:R3:W-:Y:S01]  /*6e00*/  STL [R1+0x13c], R8 ;  /* 0x00013c0801007387 */ /* 0x0007e20000100800 */
[----:B------:R-:W-:-:S03]  /*6e10*/  ISETP.GT.U32.AND P4, PT, R95, R132, PT ;  /* 0x000000845f00720c */ /* 0x000fc60003f84070 */
[----:B------:R4:W-:Y:S01]  /*6e20*/  STL [R1+0x138], R9 ;  /* 0x0001380901007387 */ /* 0x0009e20000100800 */
[----:B------:R-:W-:-:S03]  /*6e30*/  IMAD.MOV.U32 R169, RZ, RZ, R233 ;  /* 0x000000ffffa97224 */ /* 0x000fc600078e00e9 */
[----:B------:R-:W-:Y:S01]  /*6e40*/  STL [R1+0x154], R45 ;  /* 0x0001542d01007387 */ /* 0x000fe20000100800 */
[----:B------:R-:W-:Y:S01]  /*6e50*/  IMAD.MOV.U32 R233, RZ, RZ, R178 ;  /* 0x000000ffffe97224 */ /* 0x000fe200078e00b2 */
[----:B------:R-:W-:Y:S02]  /*6e60*/  LEA.HI.X.SX32 R39, R145, R96, 0x1, P5 ;  /* 0x0000006091277211 */ /* 0x000fe400028f0eff */
[----:B------:R-:W-:Y:S01]  /*6e70*/  STL [R1+0x150], R46 ;  /* 0x0001502e01007387 */ /* 0x000fe20000100800 */
[----:B------:R-:W-:Y:S01]  /*6e80*/  IMAD.MOV.U32 R220, RZ, RZ, R170 ;  /* 0x000000ffffdc7224 */ /* 0x000fe200078e00aa */
[----:B------:R-:W-:Y:S02]  /*6e90*/  LOP3.LUT R178, R98, 0x6c, R99, 0xfe, !PT ;  /* 0x0000006c62b27812 */ /* 0x000fe400078efe63 */
[----:B------:R-:W-:Y:S01]  /*6ea0*/  STL [R1+0x16c], R43 ;  /* 0x00016c2b01007387 */ /* 0x000fe20000100800 */
[----:B------:R-:W-:-:S03]  /*6eb0*/  LEA R6, P5, R146, R97, 0x1 ;  /* 0x0000006192067211 */ /* 0x000fc600078a08ff */
[----:B------:R-:W-:Y:S01]  /*6ec0*/  STL [R1+0x168], R44 ;  /* 0x0001682c01007387 */ /* 0x000fe20000100800 */
[----:B------:R-:W-:-:S03]  /*6ed0*/  LOP3.LUT R170, R98, 0x74, R99, 0xfe, !PT ;  /* 0x0000007462aa7812 */ /* 0x000fc600078efe63 */
[----:B------:R-:W-:Y:S01]  /*6ee0*/  STL [R1+0x4b0], R194 ;  /* 0x0004b0c201007387 */ /* 0x000fe20000100800 */
[----:B------:R-:W-:-:S03]  /*6ef0*/  LEA.HI.X.SX32 R7, R146, R96, 0x1, P5 ;  /* 0x0000006092077211 */ /* 0x000fc600028f0eff */
[----:B------:R-:W-:Y:S04]  /*6f00*/  STL [R1+0x4ac], R186 ;  /* 0x0004acba01007387 */ /* 0x000fe80000100800 */
[----:B------:R-:W-:Y:S04]  /*6f10*/  STL [R1+0x184], R40 ;  /* 0x0001842801007387 */ /* 0x000fe80000100800 */
[----:B------:R-:W-:Y:S04]  /*6f20*/  STL [R1+0x180], R41 ;  /* 0x0001802901007387 */ /* 0x000fe80000100800 */
[----:B------:R-:W-:Y:S01]  /*6f30*/  STL [R1+0x19c], R38 ;  /* 0x00019c2601007387 */ /* 0x000fe20000100800 */
[----:B------:R-:W-:-:S03]  /*6f40*/  @!P3 IMAD.IADD R130, R130, 0x1, -R95 ;  /* 0x000000018282b824 */ /* 0x000fc600078e0a5f */
[----:B------:R-:W-:Y:S01]  /*6f50*/  STL [R1+0x4a0], R178 ;  /* 0x0004a0b201007387 */ /* 0x000fe20000100800 */
[----:B------:R-:W-:-:S03]  /*6f60*/  @!P4 IMAD.IADD R132, R132, 0x1, -R95 ;  /* 0x000000018484c824 */ /* 0x000fc600078e0a5f */
[----:B------:R-:W-:Y:S01]  /*6f70*/  STL [R1+0x49c], R170 ;  /* 0x00049caa01007387 */ /* 0x000fe20000100800 */
[----:B------:R-:W-:-:S03]  /*6f80*/  ISETP.GE.AND P3, PT, R233, RZ, PT ;  /* 0x000000ffe900720c */ /* 0x000fc60003f66270 */
[----:B------:R-:W-:Y:S01]  /*6f90*/  STL [R1+0x198], R39 ;  /* 0x0001982701007387 */ /* 0x000fe20000100800 */
[----:B------:R-:W-:-:S03]  /*6fa0*/  ISETP.GE.AND P4, PT, R220, RZ, PT ;  /* 0x000000ffdc00720c */ /* 0x000fc60003f86270 */
[----:B------:R-:W-:Y:S01]  /*6fb0*/  STL [R1+0x1b4], R6 ;  /* 0x0001b40601007387 */ /* 0x000fe20000100800 */
[----:B------:R-:W-:-:S03]  /*6fc0*/  IMAD.MOV.U32 R220, RZ, RZ, R225 ;  /* 0x000000ffffdc7224 */ /* 0x000fc600078e00e1 */
[----:B------:R-:W-:Y:S04]  /*6fd0*/  STL [R1+0x1b0], R7 ;  /* 0x0001b00701007387 */ /* 0x000fe80000100800 */
[----:B------:R-:W3:Y:S04]  /*6fe0*/  LDL R233, [R1+0x4e8] ;  /* 0x0004e80001e97983 */ /* 0x000ee80000100800 */
[----:B------:R-:W4:Y:S01]  /*6ff0*/  LDL R225, [R1+0x5d0] ;  /* 0x0005d00001e17983 */ /* 0x000f220000100800 */
[----:B------:R-:W-:-:S13]  /*7000*/  ISETP.GT.U32.AND P6, PT, R95, R128, PT ;  /* 0x000000805f00720c */ /* 0x000fda0003fc4070 */
[----:B------:R-:W-:-:S05]  /*7010*/  @!P6 IMAD.IADD R128, R128, 0x1, -R95 ;  /* 0x000000018080e824 */ /* 0x000fca00078e0a5f */
[C---:B------:R-:W-:Y:S02]  /*7020*/  ISETP.GT.U32.AND P6, PT, R95.reuse, R128, PT ;  /* 0x000000805f00720c */ /* 0x040fe40003fc4070 */
[----:B------:R-:W-:Y:S02]  /*7030*/  ISETP.GT.U32.AND P5, PT, R95, R132, PT ;  /* 0x000000845f00720c */ /* 0x000fe40003fa4070 */
[----:B------:R-:W-:-:S09]  /*7040*/  SEL R147, R161, R144, !P1 ;  /* 0x00000090a1937207 */ /* 0x000fd20004800000 */
[--C-:B------:R-:W-:Y:S01]  /*7050*/  @!P6 IMAD.IADD R128, R128, 0x1, -R95.reuse ;  /* 0x000000018080e824 */ /* 0x100fe200078e0a5f */
[----:B------:R-:W-:Y:S01]  /*7060*/  ISETP.GE.AND P6, PT, R169, RZ, PT ;  /* 0x000000ffa900720c */ /* 0x000fe20003fc6270 */
[----:B------:R-:W-:Y:S01]  /*7070*/  IMAD R147, R147, UR9, RZ ;  /* 0x0000000993937c24 */ /* 0x000fe2000f8e02ff */
[----:B------:R-:W-:Y:S01]  /*7080*/  IABS R145, R178 ;  /* 0x000000b200917213 */ /* 0x000fe20000000000 */
[----:B------:R-:W-:-:S04]  /*7090*/  @!P5 IMAD.IADD R132, R132, 0x1, -R95 ;  /* 0x000000018484d824 */ /* 0x000fc800078e0a5f */
[----:B------:R-:W-:Y:S01]  /*70a0*/  IMAD.HI.U32 R146, R94, R145, RZ ;  /* 0x000000915e927227 */ /* 0x000fe200078e00ff */
[----:B------:R-:W-:-:S05]  /*70b0*/  ISETP.GT.U32.AND P5, PT, R95, R117, PT ;  /* 0x000000755f00720c */ /* 0x000fca0003fa4070 */
[----:B------:R-:W-:Y:S01]  /*70c0*/  @!P6 IMAD.MOV R128, RZ, RZ, -R128 ;  /* 0x000000ffff80e224 */ /* 0x000fe200078e0a80 */
[----:B------:R-:W-:Y:S01]  /*70d0*/  LEA R3, P6, R147, R97, 0x1 ;  /* 0x0000006193037211 */ /* 0x000fe200078c08ff */
[----:B------:R-:W-:-:S03]  /*70e0*/  IMAD.MOV R146, RZ, RZ, -R146 ;  /* 0x000000ffff927224 */ /* 0x000fc600078e0a92 */
[----:B------:R-:W-:Y:S02]  /*70f0*/  LEA.HI.X.SX32 R4, R147, R96, 0x1, P6 ;  /* 0x0000006093047211 */ /* 0x000fe400030f0eff */
[----:B------:R-:W-:Y:S02]  /*7100*/  ISETP.GT.U32.AND P6, PT, R95, R116, PT ;  /* 0x000000745f00720c */ /* 0x000fe40003fc4070 */
[----:B------:R-:W-:Y:S01]  /*7110*/  SEL R147, R161, R71, !P1 ;  /* 0x00000047a1937207 */ /* 0x000fe20004800000 */
[----:B------:R-:W-:Y:S01]  /*7120*/  IMAD R71, R95, R146, R145 ;  /* 0x000000925f477224 */ /* 0x000fe200078e0291 */
[----:B------:R-:W-:Y:S01]  /*7130*/  SEL R145, R161, R78, !P1 ;  /* 0x0000004ea1917207 */ /* 0x000fe20004800000 */
[----:B------:R-:W-:Y:S01]  /*7140*/  @!P3 IMAD.MOV R132, RZ, RZ, -R132 ;  /* 0x000000ffff84b224 */ /* 0x000fe200078e0a84 */
[----:B------:R-:W-:Y:S02]  /*7150*/  IABS R144, R170 ;  /* 0x000000aa00907213 */ /* 0x000fe40000000000 */
[----:B------:R-:W-:Y:S01]  /*7160*/  ISETP.LT.AND P3, PT, R2, R90, P0 ;  /* 0x0000005a0200720c */ /* 0x000fe20000761270 */
[----:B------:R-:W-:-:S02]  /*7170*/  IMAD R145, R145, UR9, RZ ;  /* 0x0000000991917c24 */ /* 0x000fc4000f8e02ff */
[----:B------:R-:W-:-:S04]  /*7180*/  IMAD.HI.U32 R78, R94, R144, RZ ;  /* 0x000000905e4e7227 */ /* 0x000fc800078e00ff */
[--C-:B------:R-:W-:Y:S01]  /*7190*/  @!P5 IMAD.IADD R117, R117, 0x1, -R95.reuse ;  /* 0x000000017575d824 */ /* 0x100fe200078e0a5f */
[----:B------:R-:W-:Y:S01]  /*71a0*/  LEA R12, P5, R145, R97, 0x1 ;  /* 0x00000061910c7211 */ /* 0x000fe200078a08ff */
[----:B------:R-:W-:Y:S02]  /*71b0*/  IMAD.MOV R78, RZ, RZ, -R78 ;  /* 0x000000ffff4e7224 */ /* 0x000fe400078e0a4e */
[----:B------:R-:W-:Y:S01]  /*71c0*/  @!P6 IMAD.IADD R116, R116, 0x1, -R95 ;  /* 0x000000017474e824 */ /* 0x000fe200078e0a5f */
[C---:B------:R-:W-:Y:S01]  /*71d0*/  ISETP.GT.U32.AND P6, PT, R95.reuse, R117, PT ;  /* 0x000000755f00720c */ /* 0x040fe20003fc4070 */
[----:B------:R-:W-:Y:S01]  /*71e0*/  IMAD R78, R95, R78, R144 ;  /* 0x0000004e5f4e7224 */ /* 0x000fe200078e0290 */
[----:B------:R-:W-:Y:S01]  /*71f0*/  LEA.HI.X.SX32 R14, R145, R96, 0x1, P5 ;  /* 0x00000060910e7211 */ /* 0x000fe200028f0eff */
[----:B------:R-:W-:Y:S01]  /*7200*/  @P3 IMAD.MOV.U32 R144, RZ, RZ, R156 ;  /* 0x000000ffff903224 */ /* 0x000fe200078e009c */
[----:B------:R-:W-:Y:S01]  /*7210*/  PRMT R22, RZ, 0x7610, R22 ;  /* 0x00007610ff167816 */ /* 0x000fe20000000016 */
[----:B------:R-:W-:Y:S01]  /*7220*/  @P3 IMAD.MOV.U32 R145, RZ, RZ, R159 ;  /* 0x000000ffff913224 */ /* 0x000fe200078e009f */
[C---:B------:R-:W-:Y:S01]  /*7230*/  ISETP.GT.U32.AND P5, PT, R95.reuse, R116, PT ;  /* 0x000000745f00720c */ /* 0x040fe20003fa4070 */
[----:B------:R-:W-:Y:S01]  /*7240*/  @!P4 IMAD.MOV R130, RZ, RZ, -R130 ;  /* 0x000000ffff82c224 */ /* 0x000fe200078e0a82 */
[----:B------:R-:W-:-:S02]  /*7250*/  ISETP.GT.U32.AND P4, PT, R95, R118, PT ;  /* 0x000000765f00720c */ /* 0x000fc40003f84070 */
[----:B------:R-:W-:Y:S01]  /*7260*/  PRMT R2, RZ, 0x7610, R2 ;  /* 0x00007610ff027816 */ /* 0x000fe20000000002 */
[----:B------:R0:W4:Y:S01]  /*7270*/  @P3 LDG.E.U16 R22, desc[UR24][R144.64] ;  /* 0x0000001890163981 */ /* 0x000122000c1e1500 */
[----:B------:R-:W-:Y:S01]  /*7280*/  IMAD R146, R147, UR9, RZ ;  /* 0x0000000993927c24 */ /* 0x000fe2000f8e02ff */
[----:B------:R-:W-:Y:S01]  /*7290*/  PRMT R212, RZ, 0x7610, R212 ;  /* 0x00007610ffd47816 */ /* 0x000fe200000000d4 */
[----:B------:R-:W-:Y:S02]  /*72a0*/  @!P6 IMAD.IADD R117, R117, 0x1, -R95 ;  /* 0x000000017575e824 */ /* 0x000fe400078e0a5f */
[----:B0-----:R-:W-:Y:S02]  /*72b0*/  @P3 IMAD.MOV.U32 R144, RZ, RZ, R154 ;  /* 0x000000ffff903224 */ /* 0x001fe400078e009a */
[----:B------:R-:W-:Y:S02]  /*72c0*/  @P3 IMAD.MOV.U32 R145, RZ, RZ, R155 ;  /* 0x000000ffff913224 */ /* 0x000fe400078e009b */
[----:B------:R-:W-:-:S03]  /*72d0*/  @!P5 IMAD.IADD R116, R116, 0x1, -R95 ;  /* 0x000000017474d824 */ /* 0x000fc600078e0a5f */
[----:B------:R0:W4:Y:S01]  /*72e0*/  @P3 LDG.E.U16 R2, desc[UR24][R144.64] ;  /* 0x0000001890023981 */ /* 0x000122000c1e1500 */
[----:B------:R-:W-:Y:S01]  /*72f0*/  @!P4 IMAD.IADD R118, R118, 0x1, -R95 ;  /* 0x000000017676c824 */ /* 0x000fe200078e0a5f */
[C---:B------:R-:W-:Y:S02]  /*7300*/  LEA R36, P4, R146.reuse, R97, 0x1 ;  /* 0x0000006192247211 */ /* 0x040fe400078808ff */
[----:B------:R-:W-:Y:S01]  /*7310*/  PRMT R211, RZ, 0x7610, R211 ;  /* 0x00007610ffd37816 */ /* 0x000fe200000000d3 */
[----:B0-----:R-:W-:Y:S02]  /*7320*/  @P3 IMAD.MOV.U32 R144, RZ, RZ, R150 ;  /* 0x000000ffff903224 */ /* 0x001fe400078e0096 */
[----:B------:R-:W-:Y:S01]  /*7330*/  @P3 IMAD.MOV.U32 R145, RZ, RZ, R152 ;  /* 0x000000ffff913224 */ /* 0x000fe200078e0098 */
[----:B------:R-:W-:-:S04]  /*7340*/  LEA.HI.X.SX32 R37, R146, R96, 0x1, P4 ;  /* 0x0000006092257211 */ /* 0x000fc800020f0eff */
[----:B------:R0:W4:Y:S01]  /*7350*/  @P3 LDG.E.U16 R212, desc[UR24][R144.64] ;  /* 0x0000001890d43981 */ /* 0x000122000c1e1500 */
[----:B------:R-:W-:Y:S02]  /*7360*/  ISETP.GT.U32.AND P4, PT, R95, R118, PT ;  /* 0x000000765f00720c */ /* 0x000fe40003f84070 */
[----:B------:R-:W-:Y:S01]  /*7370*/  PRMT R24, RZ, 0x7610, R24 ;  /* 0x00007610ff187816 */ /* 0x000fe20000000018 */
[----:B0-----:R-:W-:Y:S02]  /*7380*/  @P3 IMAD.MOV.U32 R144, RZ, RZ, R93 ;  /* 0x000000ffff903224 */ /* 0x001fe400078e005d */
[----:B------:R-:W-:-:S05]  /*7390*/  @P3 IMAD.MOV.U32 R145, RZ, RZ, R149 ;  /* 0x000000ffff913224 */ /* 0x000fca00078e0095 */
[----:B------:R0:W4:Y:S02]  /*73a0*/  @P3 LDG.E.U16 R211, desc[UR24][R144.64] ;  /* 0x0000001890d33981 */ /* 0x000124000c1e1500 */
[----:B0-----:R-:W-:Y:S02]  /*73b0*/  @P3 IMAD.MOV.U32 R144, RZ, RZ, R10 ;  /* 0x000000ffff903224 */ /* 0x001fe400078e000a */
[----:B------:R-:W-:-:S05]  /*73c0*/  @P3 IMAD.MOV.U32 R145, RZ, RZ, R11 ;  /* 0x000000ffff913224 */ /* 0x000fca00078e000b */
[----:B------:R0:W4:Y:S01]  /*73d0*/  @P3 LDG.E.U16 R24, desc[UR24][R144.64] ;  /* 0x0000001890183981 */ /* 0x000122000c1e1500 */
[----:B------:R-:W-:Y:S01]  /*73e0*/  @!P4 IMAD.IADD R118, R118, 0x1, -R95 ;  /* 0x000000017676c824 */ /* 0x000fe200078e0a5f */
[----:B------:R-:W-:Y:S02]  /*73f0*/  ISETP.GE.AND P4, PT, R220, RZ, PT ;  /* 0x000000ffdc00720c */ /* 0x000fe40003f86270 */
[C---:B0-----:R-:W-:Y:S02]  /*7400*/  SEL R144, R161.reuse, R143, !P1 ;  /* 0x0000008fa1907207 */ /* 0x041fe40004800000 */
[----:B------:R-:W-:-:S03]  /*7410*/  SEL R146, R161, R142, !P1 ;  /* 0x0000008ea1927207 */ /* 0x000fc60004800000 */
[----:B------:R-:W-:Y:S01]  /*7420*/  IMAD R144, R144, UR9, RZ ;  /* 0x0000000990907c24 */ /* 0x000fe2000f8e02ff */
[----:B------:R-:W-:Y:S01]  /*7430*/  PRMT R21, RZ, 0x7610, R21 ;  /* 0x00007610ff157816 */ /* 0x000fe20000000015 */
[----:B------:R-:W-:Y:S02]  /*7440*/  @P3 IMAD.MOV.U32 R142, RZ, RZ, R8 ;  /* 0x000000ffff8e3224 */ /* 0x000fe400078e0008 */
[----:B------:R-:W-:Y:S01]  /*7450*/  @P3 IMAD.MOV.U32 R143, RZ, RZ, R9 ;  /* 0x000000ffff8f3224 */ /* 0x000fe200078e0009 */
[----:B------:R-:W-:Y:S01]  /*7460*/  PRMT R209, RZ, 0x7610, R209 ;  /* 0x00007610ffd17816 */ /* 0x000fe200000000d1 */
[----:B------:R-:W-:-:S03]  /*7470*/  @!P4 IMAD.MOV R118, RZ, RZ, -R118 ;  /* 0x000000ffff76c224 */ /* 0x000fc600078e0a76 */
[----:B------:R0:W4:Y:S01]  /*7480*/  @P3 LDG.E.U16 R21, desc[UR24][R142.64] ;  /* 0x000000188e153981 */ /* 0x000122000c1e1500 */
[----:B------:R-:W-:Y:S02]  /*7490*/  ISETP.GT.U32.AND P4, PT, R95, R107, PT ;  /* 0x0000006b5f00720c */ /* 0x000fe40003f84070 */
[----:B------:R-:W-:Y:S01]  /*74a0*/  PRMT R206, RZ, 0x7610, R206 ;  /* 0x00007610ffce7816 */ /* 0x000fe200000000ce */
[----:B0-----:R-:W-:Y:S02]  /*74b0*/  @P3 IMAD.MOV.U32 R142, RZ, RZ, R45 ;  /* 0x000000ffff8e3224 */ /* 0x001fe400078e002d */
[----:B------:R-:W-:-:S05]  /*74c0*/  @P3 IMAD.MOV.U32 R143, RZ, RZ, R46 ;  /* 0x000000ffff8f3224 */ /* 0x000fca00078e002e */
[----:B------:R0:W4:Y:S01]  /*74d0*/  @P3 LDG.E.U16 R209, desc[UR24][R142.64] ;  /* 0x000000188ed13981 */ /* 0x000122000c1e1500 */
[----:B------:R-:W-:Y:S01]  /*74e0*/  IMAD R146, R146, UR9, RZ ;  /* 0x0000000992927c24 */ /* 0x000fe2000f8e02ff */
[----:B------:R-:W-:Y:S01]  /*74f0*/  PRMT R23, RZ, 0x7610, R23 ;  /* 0x00007610ff177816 */ /* 0x000fe20000000017 */
[----:B0-----:R-:W-:Y:S02]  /*7500*/  @P3 IMAD.MOV.U32 R142, RZ, RZ, R43 ;  /* 0x000000ffff8e3224 */ /* 0x001fe400078e002b */
[----:B------:R-:W-:-:S05]  /*7510*/  @P3 IMAD.MOV.U32 R143, RZ, RZ, R44 ;  /* 0x000000ffff8f3224 */ /* 0x000fca00078e002c */
[----:B------:R0:W4:Y:S01]  /*7520*/  @P3 LDG.E.U16 R206, desc[UR24][R142.64] ;  /* 0x000000188ece3981 */ /* 0x000122000c1e1500 */
[----:B------:R-:W-:Y:S01]  /*7530*/  @!P4 IMAD.IADD R107, R107, 0x1, -R95 ;  /* 0x000000016b6bc824 */ /* 0x000fe200078e0a5f */
[C---:B------:R-:W-:Y:S02]  /*7540*/  LEA R10, P4, R146.reuse, R97, 0x1 ;  /* 0x00000061920a7211 */ /* 0x040fe400078808ff */
[----:B------:R-:W-:Y:S01]  /*7550*/  PRMT R19, RZ, 0x7610, R19 ;  /* 0x00007610ff137816 */ /* 0x000fe20000000013 */
[----:B0-----:R-:W-:Y:S02]  /*7560*/  @P3 IMAD.MOV.U32 R142, RZ, RZ, R40 ;  /* 0x000000ffff8e3224 */ /* 0x001fe400078e0028 */
[----:B------:R-:W-:Y:S01]  /*7570*/  @P3 IMAD.MOV.U32 R143, RZ, RZ, R41 ;  /* 0x000000ffff8f3224 */ /* 0x000fe200078e0029 */
[----:B--2---:R-:W-:-:S04]  /*7580*/  LEA.HI.X.SX32 R11, R146, R96, 0x1, P4 ;  /* 0x00000060920b7211 */ /* 0x004fc800020f0eff */
[----:B------:R0:W2:Y:S01]  /*7590*/  @P3 LDG.E.U16 R23, desc[UR24][R142.64] ;  /* 0x000000188e173981 */ /* 0x0000a2000c1e1500 */
[----:B------:R-:W-:Y:S02]  /*75a0*/  ISETP.GT.U32.AND P4, PT, R95, R107, PT ;  /* 0x0000006b5f00720c */ /* 0x000fe40003f84070 */
[----:B------:R-:W-:Y:S01]  /*75b0*/  PRMT R20, RZ, 0x7610, R20 ;  /* 0x00007610ff147816 */ /* 0x000fe20000000014 */
[----:B0-----:R-:W-:Y:S02]  /*75c0*/  @P3 IMAD.MOV.U32 R142, RZ, RZ, R38 ;  /* 0x000000ffff8e3224 */ /* 0x001fe400078e0026 */
[----:B------:R-:W-:-:S05]  /*75d0*/  @P3 IMAD.MOV.U32 R143, RZ, RZ, R39 ;  /* 0x000000ffff8f3224 */ /* 0x000fca00078e0027 */
[----:B------:R0:W2:Y:S01]  /*75e0*/  @P3 LDG.E.U16 R19, desc[UR24][R142.64] ;  /* 0x000000188e133981 */ /* 0x0000a2000c1e1500 */
[----:B---3--:R-:W-:Y:S02]  /*75f0*/  ISETP.GE.AND P6, PT, R233, RZ, PT ;  /* 0x000000ffe900720c */ /* 0x008fe40003fc6270 */
[----:B----4-:R-:W-:-:S11]  /*7600*/  ISETP.GE.AND P5, PT, R225, RZ, PT ;  /* 0x000000ffe100720c */ /* 0x010fd60003fa6270 */
[----:B------:R-:W-:Y:S01]  /*7610*/  @!P6 IMAD.MOV R117, RZ, RZ, -R117 ;  /* 0x000000ffff75e224 */ /* 0x000fe200078e0a75 */
[C---:B------:R-:W-:Y:S01]  /*7620*/  ISETP.GT.U32.AND P6, PT, R95.reuse, R106, PT ;  /* 0x0000006a5f00720c */ /* 0x040fe20003fc4070 */
[----:B------:R-:W-:Y:S01]  /*7630*/  @!P5 IMAD.MOV R116, RZ, RZ, -R116 ;  /* 0x000000ffff74d224 */ /* 0x000fe200078e0a74 */
[----:B------:R-:W-:-:S11]  /*7640*/  ISETP.GT.U32.AND P5, PT, R95, R105, PT ;  /* 0x000000695f00720c */ /* 0x000fd60003fa4070 */
[--C-:B------:R-:W-:Y:S01]  /*7650*/  @!P6 IMAD.IADD R106, R106, 0x1, -R95.reuse ;  /* 0x000000016a6ae824 */ /* 0x100fe200078e0a5f */
[----:B------:R-:W-:Y:S01]  /*7660*/  LEA R8, P6, R144, R97, 0x1 ;  /* 0x0000006190087211 */ /* 0x000fe200078c08ff */
[----:B------:R-:W-:-:S03]  /*7670*/  @!P5 IMAD.IADD R105, R105, 0x1, -R95 ;  /* 0x000000016969d824 */ /* 0x000fc600078e0a5f */
[----:B------:R-:W-:Y:S02]  /*7680*/  LEA.HI.X.SX32 R9, R144, R96, 0x1, P6 ;  /* 0x0000006090097211 */ /* 0x000fe400030f0eff */
[C---:B------:R-:W-:Y:S02]  /*7690*/  ISETP.GT.U32.AND P6, PT, R95.reuse, R106, PT ;  /* 0x0000006a5f00720c */ /* 0x040fe40003fc4070 */
[----:B------:R-:W-:-:S11]  /*76a0*/  ISETP.GT.U32.AND P5, PT, R95, R105, PT ;  /* 0x000000695f00720c */ /* 0x000fd60003fa4070 */
[--C-:B------:R-:W-:Y:S01]  /*76b0*/  @!P6 IMAD.IADD R106, R106, 0x1, -R95.reuse ;  /* 0x000000016a6ae824 */ /* 0x100fe200078e0a5f */
[----:B------:R-:W-:Y:S01]  /*76c0*/  ISETP.GE.AND P6, PT, R243, RZ, PT ;  /* 0x000000fff300720c */ /* 0x000fe20003fc6270 */
[----:B------:R-:W-:Y:S01]  /*76d0*/  @!P5 IMAD.IADD R105, R105, 0x1, -R95 ;  /* 0x000000016969d824 */ /* 0x000fe200078e0a5f */
[----:B------:R-:W-:Y:S01]  /*76e0*/  ISETP.GE.AND P5, PT, R238, RZ, PT ;  /* 0x000000ffee00720c */ /* 0x000fe20003fa6270 */
[----:B0-----:R-:W-:Y:S02]  /*76f0*/  @P3 IMAD.MOV.U32 R142, RZ, RZ, R6 ;  /* 0x000000ffff8e3224 */ /* 0x001fe400078e0006 */
[----:B------:R-:W-:-:S05]  /*7700*/  @P3 IMAD.MOV.U32 R143, RZ, RZ, R7 ;  /* 0x000000ffff8f3224 */ /* 0x000fca00078e0007 */
[----:B------:R0:W3:Y:S03]  /*7710*/  @P3 LDG.E.U16 R20, desc[UR24][R142.64] ;  /* 0x000000188e143981 */ /* 0x0000e6000c1e1500 */
[----:B------:R-:W-:Y:S01]  /*7720*/  @!P6 IMAD.MOV R106, RZ, RZ, -R106 ;  /* 0x000000ffff6ae224 */ /* 0x000fe200078e0a6a */
[C---:B------:R-:W-:Y:S01]  /*7730*/  ISETP.GT.U32.AND P6, PT, R95.reuse, R102, PT ;  /* 0x000000665f00720c */ /* 0x040fe20003fc4070 */
[----:B------:R-:W-:Y:S01]  /*7740*/  @!P5 IMAD.MOV R105, RZ, RZ, -R105 ;  /* 0x000000ffff69d224 */ /* 0x000fe200078e0a69 */
[----:B------:R-:W-:Y:S02]  /*7750*/  ISETP.GT.U32.AND P5, PT, R95, R104, PT ;  /* 0x000000685f00720c */ /* 0x000fe40003fa4070 */
[----:B0-----:R-:W-:Y:S01]  /*7760*/  SEL R143, R161, R140, !P1 ;  /* 0x0000008ca18f7207 */ /* 0x001fe20004800000 */
[----:B------:R-:W-:Y:S01]  /*7770*/  @!P4 IMAD.IADD R107, R107, 0x1, -R95 ;  /* 0x000000016b6bc824 */ /* 0x000fe200078e0a5f */
[----:B------:R-:W-:-:S03]  /*7780*/  ISETP.GE.AND P4, PT, R218, RZ, PT ;  /* 0x000000ffda00720c */ /* 0x000fc60003f86270 */
[----:B------:R-:W-:Y:S01]  /*7790*/  IMAD R143, R143, UR9, RZ ;  /* 0x000000098f8f7c24 */ /* 0x000fe2000f8e02ff */
[----:B------:R0:W-:Y:S01]  /*77a0*/  STL [R1+0x1cc], R3 ;  /* 0x0001cc0301007387 */ /* 0x0001e20000100800 */
[----:B------:R-:W-:Y:S02]  /*77b0*/  @P3 IMAD.MOV.U32 R140, RZ, RZ, R3 ;  /* 0x000000ffff8c3224 */ /* 0x000fe400078e0003 */
[--C-:B------:R-:W-:Y:S02]  /*77c0*/  @!P6 IMAD.IADD R102, R102, 0x1, -R95.reuse ;  /* 0x000000016666e824 */ /* 0x100fe400078e0a5f */
[----:B------:R-:W-:Y:S01]  /*77d0*/  @!P5 IMAD.IADD R104, R104, 0x1, -R95 ;  /* 0x000000016868d824 */ /* 0x000fe200078e0a5f */
[----:B------:R-:W-:Y:S01]  /*77e0*/  SEL R142, R161, R141, !P1 ;  /* 0x0000008da18e7207 */ /* 0x000fe20004800000 */
[----:B------:R4:W-:Y:S01]  /*77f0*/  STL [R1+0x1c8], R4 ;  /* 0x0001c80401007387 */ /* 0x0009e20000100800 */
[----:B0-----:R-:W-:Y:S01]  /*7800*/  LEA R3, P6, R143, R97, 0x1 ;  /* 0x000000618f037211 */ /* 0x001fe200078c08ff */
[----:B------:R-:W-:Y:S01]  /*7810*/  @P3 IMAD.MOV.U32 R141, RZ, RZ, R4 ;  /* 0x000000ffff8d3224 */ /* 0x000fe200078e0004 */
[----:B------:R-:W-:Y:S01]  /*7820*/  ISETP.GT.U32.AND P5, PT, R95, R104, PT ;  /* 0x000000685f00720c */ /* 0x000fe20003fa4070 */
[----:B------:R-:W-:Y:S01]  /*7830*/  @!P4 IMAD.MOV R107, RZ, RZ, -R107 ;  /* 0x000000ffff6bc224 */ /* 0x000fe200078e0a6b */
[----:B----4-:R-:W-:-:S02]  /*7840*/  LEA.HI.X.SX32 R4, R143, R96, 0x1, P6 ;  /* 0x000000608f047211 */ /* 0x010fc400030f0eff */
[C---:B------:R-:W-:Y:S02]  /*7850*/  ISETP.GT.U32.AND P6, PT, R95.reuse, R102, PT ;  /* 0x000000665f00720c */ /* 0x040fe40003fc4070 */
[----:B------:R-:W-:Y:S01]  /*7860*/  ISETP.GT.U32.AND P4, PT, R95, R103, PT ;  /* 0x000000675f00720c */ /* 0x000fe20003f84070 */
[----:B------:R-:W-:-:S06]  /*7870*/  IMAD R142, R142, UR9, RZ ;  /* 0x000000098e8e7c24 */ /* 0x000fcc000f8e02ff */
[----:B------:R-:W-:Y:S01]  /*7880*/  @!P5 IMAD.IADD R104, R104, 0x1, -R95 ;  /* 0x000000016868d824 */ /* 0x000fe200078e0a5f */
[----:B------:R-:W-:-:S03]  /*7890*/  ISETP.GE.AND P5, PT, R219, RZ, PT ;  /* 0x000000ffdb00720c */ /* 0x000fc60003fa6270 */
[--C-:B------:R-:W-:Y:S01]  /*78a0*/  @!P6 IMAD.IADD R102, R102, 0x1, -R95.reuse ;  /* 0x000000016666e824 */ /* 0x100fe200078e0a5f */
[----:B------:R-:W-:Y:S01]  /*78b0*/  ISETP.GE.AND P6, PT, R166, RZ, PT ;  /* 0x000000ffa600720c */ /* 0x000fe20003fc6270 */
[----:B------:R-:W-:Y:S01]  /*78c0*/  @!P4 IMAD.IADD R103, R103, 0x1, -R95 ;  /* 0x000000016767c824 */ /* 0x000fe200078e0a5f */
[C---:B------:R-:W-:Y:S02]  /*78d0*/  LEA R6, P4, R142.reuse, R97, 0x1 ;  /* 0x000000618e067211 */ /* 0x040fe400078808ff */
[C---:B------:R-:W-:Y:S02]  /*78e0*/  SEL R114, R161.reuse, R114, !P1 ;  /* 0x00000072a1727207 */ /* 0x040fe40004800000 */
[----:B------:R-:W-:Y:S02]  /*78f0*/  SEL R115, R161, R115, !P1 ;  /* 0x00000073a1737207 */ /* 0x000fe40004800000 */
[----:B------:R-:W-:Y:S01]  /*7900*/  LEA.HI.X.SX32 R7, R142, R96, 0x1, P4 ;  /* 0x000000608e077211 */ /* 0x000fe200020f0eff */
[----:B------:R-:W-:Y:S01]  /*7910*/  IMAD R114, R114, UR9, RZ ;  /* 0x0000000972727c24 */ /* 0x000fe2000f8e02ff */
[----:B------:R-:W-:Y:S01]  /*7920*/  ISETP.GT.U32.AND P4, PT, R95, R103, PT ;  /* 0x000000675f00720c */ /* 0x000fe20003f84070 */
[----:B------:R-:W-:Y:S01]  /*7930*/  IMAD R115, R115, UR9, RZ ;  /* 0x0000000973737c24 */ /* 0x000fe2000f8e02ff */
[----:B------:R-:W-:-:S02]  /*7940*/  SEL R108, R161, R108, !P1 ;  /* 0x0000006ca16c7207 */ /* 0x000fc40004800000 */
[C---:B------:R-:W-:Y:S01]  /*7950*/  SEL R111, R161.reuse, R111, !P1 ;  /* 0x0000006fa16f7207 */ /* 0x040fe20004800000 */
[----:B------:R-:W-:Y:S01]  /*7960*/  @!P6 IMAD.MOV R102, RZ, RZ, -R102 ;  /* 0x000000ffff66e224 */ /* 0x000fe200078e0a66 */
[----:B------:R-:W-:Y:S01]  /*7970*/  PRMT R208, RZ, 0x7610, R208 ;  /* 0x00007610ffd07816 */ /* 0x000fe200000000d0 */
[----:B------:R-:W-:Y:S01]  /*7980*/  @!P5 IMAD.MOV R104, RZ, RZ, -R104 ;  /* 0x000000ffff68d224 */ /* 0x000fe200078e0a68 */
[C---:B------:R-:W-:Y:S01]  /*7990*/  SEL R109, R161.reuse, R109, !P1 ;  /* 0x0000006da16d7207 */ /* 0x040fe20004800000 */
[----:B------:R-:W-:Y:S01]  /*79a0*/  IMAD R108, R108, UR9, RZ ;  /* 0x000000096c6c7c24 */ /* 0x000fe2000f8e02ff */
[----:B------:R-:W-:Y:S01]  /*79b0*/  SEL R113, R161, R113, !P1 ;  /* 0x00000071a1717207 */ /* 0x000fe20004800000 */
[----:B------:R-:W-:Y:S01]  /*79c0*/  IMAD R111, R111, UR9, RZ ;  /* 0x000000096f6f7c24 */ /* 0x000fe2000f8e02ff */
[CC--:B------:R-:W-:Y:S02]  /*79d0*/  LEA R155, P5, R114.reuse, R97.reuse, 0x1 ;  /* 0x00000061729b7211 */ /* 0x0c0fe400078a08ff */
[----:B------:R-:W-:Y:S01]  /*79e0*/  LEA R154, P6, R115, R97, 0x1 ;  /* 0x00000061739a7211 */ /* 0x000fe200078c08ff */
[----:B------:R-:W-:Y:S01]  /*79f0*/  IMAD R109, R109, UR9, RZ ;  /* 0x000000096d6d7c24 */ /* 0x000fe2000f8e02ff */
[-C--:B------:R-:W-:Y:S01]  /*7a00*/  LEA.HI.X.SX32 R235, R114, R96.reuse, 0x1, P5 ;  /* 0x0000006072eb7211 */ /* 0x080fe200028f0eff */
[----:B------:R-:W-:Y:S01]  /*7a10*/  IMAD R113, R113, UR9, RZ ;  /* 0x0000000971717c24 */ /* 0x000fe2000f8e02ff */
[----:B------:R-:W-:Y:S01]  /*7a20*/  LEA.HI.X.SX32 R219, R115, R96, 0x1, P6 ;  /* 0x0000006073db7211 */ /* 0x000fe200030f0eff */
[----:B------:R0:W4:Y:S01]  /*7a30*/  @P3 LDG.E.U16 R208, desc[UR24][R140.64] ;  /* 0x000000188cd03981 */ /* 0x000122000c1e1500 */
[----:B------:R-:W-:-:S02]  /*7a40*/  SEL R110, R161, R110, !P1 ;  /* 0x0000006ea16e7207 */ /* 0x000fc40004800000 */
[----:B------:R-:W-:Y:S02]  /*7a50*/  SEL R112, R161, R112, !P1 ;  /* 0x00000070a1707207 */ /* 0x000fe40004800000 */
[CC--:B------:R-:W-:Y:S02]  /*7a60*/  LEA R166, P5, R108.reuse, R97.reuse, 0x1 ;  /* 0x000000616ca67211 */ /* 0x0c0fe400078a08ff */
[----:B------:R-:W-:Y:S02]  /*7a70*/  LEA R174, P6, R111, R97, 0x1 ;  /* 0x000000616fae7211 */ /* 0x000fe400078c08ff */
[----:B------:R-:W-:Y:S01]  /*7a80*/  PRMT R213, RZ, 0x7610, R213 ;  /* 0x00007610ffd57816 */ /* 0x000fe200000000d5 */
[----:B0-----:R-:W-:Y:S01]  /*7a90*/  @P3 IMAD.MOV.U32 R140, RZ, RZ, R36 ;  /* 0x000000ffff8c3224 */ /* 0x001fe200078e0024 */
[----:B------:R0:W-:Y:S01]  /*7aa0*/  STL [R1+0x1e4], R36 ;  /* 0x0001e42401007387 */ /* 0x0001e20000100800 */
[----:B------:R-:W-:Y:S01]  /*7ab0*/  @P3 IMAD.MOV.U32 R141, RZ, RZ, R37 ;  /* 0x000000ffff8d3224 */ /* 0x000fe200078e0025 */
[----:B------:R-:W-:Y:S01]  /*7ac0*/  LEA.HI.X.SX32 R181, R108, R96, 0x1, P5 ;  /* 0x000000606cb57211 */ /* 0x000fe200028f0eff */
[----:B------:R-:W-:Y:S01]  /*7ad0*/  @!P4 IMAD.IADD R103, R103, 0x1, -R95 ;  /* 0x000000016767c824 */ /* 0x000fe200078e0a5f */
[----:B------:R-:W-:Y:S01]  /*7ae0*/  ISETP.GE.AND P4, PT, R217, RZ, PT ;  /* 0x000000ffd900720c */ /* 0x000fe20003f86270 */
[----:B------:R-:W-:Y:S01]  /*7af0*/  IMAD R110, R110, UR9, RZ ;  /* 0x000000096e6e7c24 */ /* 0x000fe2000f8e02ff */
[C---:B------:R-:W-:Y:S01]  /*7b00*/  SEL R123, R161.reuse, R123, !P1 ;  /* 0x0000007ba17b7207 */ /* 0x040fe20004800000 */
[----:B------:R-:W-:Y:S01]  /*7b10*/  IMAD R112, R112, UR9, RZ ;  /* 0x0000000970707c24 */ /* 0x000fe2000f8e02ff */
[----:B------:R-:W-:-:S02]  /*7b20*/  SEL R138, R161, R138, !P1 ;  /* 0x0000008aa18a7207 */ /* 0x000fc40004800000 */
[-C--:B0-----:R-:W-:Y:S01]  /*7b30*/  LEA.HI.X.SX32 R36, R111, R96.reuse, 0x1, P6 ;  /* 0x000000606f247211 */ /* 0x081fe200030f0eff */
[----:B------:R-:W-:Y:S01]  /*7b40*/  STL [R1+0x1fc], R12 ;  /* 0x0001fc0c01007387 */ /* 0x000fe20000100800 */
[-C--:B------:R-:W-:Y:S02]  /*7b50*/  LEA R217, P5, R109, R97.reuse, 0x1 ;  /* 0x000000616dd97211 */ /* 0x080fe400078a08ff */
[----:B------:R-:W-:Y:S01]  /*7b60*/  LEA R243, P6, R113, R97, 0x1 ;  /* 0x0000006171f37211 */ /* 0x000fe200078c08ff */
[----:B------:R0:W2:Y:S01]  /*7b70*/  @P3 LDG.E.U16 R213, desc[UR24][R140.64] ;  /* 0x000000188cd53981 */ /* 0x0000a2000c1e1500 */
[----:B------:R-:W-:Y:S01]  /*7b80*/  PRMT R16, RZ, 0x7610, R16 ;  /* 0x00007610ff107816 */ /* 0x000fe20000000010 */
[----:B------:R-:W-:Y:S01]  /*7b90*/  IMAD R123, R123, UR9, RZ ;  /* 0x000000097b7b7c24 */ /* 0x000fe2000f8e02ff */
[-C--:B------:R-:W-:Y:S01]  /*7ba0*/  LEA.HI.X.SX32 R173, R109, R96.reuse, 0x1, P5 ;  /* 0x000000606dad7211 */ /* 0x080fe200028f0eff */
[----:B------:R-:W-:Y:S01]  /*7bb0*/  STL [R1+0x1e0], R37 ;  /* 0x0001e02501007387 */ /* 0x000fe20000100800 */
[----:B------:R-:W-:Y:S01]  /*7bc0*/  LEA.HI.X.SX32 R238, R113, R96, 0x1, P6 ;  /* 0x0000006071ee7211 */ /* 0x000fe200030f0eff */
[----:B------:R-:W-:Y:S01]  /*7bd0*/  IMAD R138, R138, UR9, RZ ;  /* 0x000000098a8a7c24 */ /* 0x000fe2000f8e02ff */
[----:B------:R-:W-:Y:S01]  /*7be0*/  SEL R125, R161, R125, !P1 ;  /* 0x0000007da17d7207 */ /* 0x000fe20004800000 */
[----:B------:R1:W-:Y:S01]  /*7bf0*/  STL [R1+0x1f8], R14 ;  /* 0x0001f80e01007387 */ /* 0x0003e20000100800 */
[----:B0-----:R-:W-:-:S02]  /*7c00*/  @P3 IMAD.MOV.U32 R140, RZ, RZ, R12 ;  /* 0x000000ffff8c3224 */ /* 0x001fc400078e000c */
[----:B------:R-:W-:Y:S01]  /*7c10*/  @P3 IMAD.MOV.U32 R141, RZ, RZ, R14 ;  /* 0x000000ffff8d3224 */ /* 0x000fe200078e000e */
[----:B------:R0:W-:Y:S01]  /*7c20*/  STL [R1+0x214], R10 ;  /* 0x0002140a01007387 */ /* 0x0001e20000100800 */
[----:B------:R-:W-:Y:S02]  /*7c30*/  SEL R135, R161, R135, !P1 ;  /* 0x00000087a1877207 */ /* 0x000fe40004800000 */
[-C--:B------:R-:W-:Y:S01]  /*7c40*/  LEA R239, P5, R110, R97.reuse, 0x1 ;  /* 0x000000616eef7211 */ /* 0x080fe200078a08ff */
[----:B------:R-:W-:Y:S01]  /*7c50*/  STL [R1+0x22c], R8 ;  /* 0x00022c0801007387 */ /* 0x000fe20000100800 */
[----:B-1----:R-:W-:-:S03]  /*7c60*/  LEA R14, P6, R112, R97, 0x1 ;  /* 0x00000061700e7211 */ /* 0x002fc600078c08ff */
[----:B------:R-:W-:Y:S01]  /*7c70*/  STL [R1+0x210], R11 ;  /* 0x0002100b01007387 */ /* 0x000fe20000100800 */
[-C--:B------:R-:W-:Y:S01]  /*7c80*/  LEA.HI.X.SX32 R242, R110, R96.reuse, 0x1, P5 ;  /* 0x000000606ef27211 */ /* 0x080fe200028f0eff */
[----:B------:R-:W-:Y:S01]  /*7c90*/  IMAD R125, R125, UR9, RZ ;  /* 0x000000097d7d7c24 */ /* 0x000fe2000f8e02ff */
[----:B------:R-:W-:Y:S01]  /*7ca0*/  LEA.HI.X.SX32 R45, R112, R96, 0x1, P6 ;  /* 0x00000060702d7211 */ /* 0x000fe200030f0eff */
[----:B------:R1:W-:Y:S01]  /*7cb0*/  STL [R1+0x228], R9 ;  /* 0x0002280901007387 */ /* 0x0003e20000100800 */
[----:B------:R-:W-:Y:S01]  /*7cc0*/  SEL R127, R161, R127, !P1 ;  /* 0x0000007fa17f7207 */ /* 0x000fe20004800000 */
[----:B------:R-:W-:Y:S02]  /*7cd0*/  IMAD R135, R135, UR9, RZ ;  /* 0x0000000987877c24 */ /* 0x000fe4000f8e02ff */
[----:B------:R0:W2:Y:S01]  /*7ce0*/  @P3 LDG.E.U16 R16, desc[UR24][R140.64] ;  /* 0x000000188c103981 */ /* 0x0000a2000c1e1500 */
[----:B------:R-:W-:Y:S02]  /*7cf0*/  SEL R137, R161, R137, !P1 ;  /* 0x00000089a1897207 */ /* 0x000fe40004800000 */
[-C--:B------:R-:W-:Y:S01]  /*7d00*/  LEA R12, P6, R138, R97.reuse, 0x1 ;  /* 0x000000618a0c7211 */ /* 0x080fe200078c08ff */
[----:B------:R1:W-:Y:S04]  /*7d10*/  STL [R1+0x244], R6 ;  /* 0x0002440601007387 */ /* 0x0003e80000100800 */
[----:B------:R-:W-:Y:S01]  /*7d20*/  STL [R1+0x254], R3 ;  /* 0x0002540301007387 */ /* 0x000fe20000100800 */
[----:B0-----:R-:W-:Y:S01]  /*7d30*/  @P3 IMAD.MOV.U32 R140, RZ, RZ, R10 ;  /* 0x000000ffff8c3224 */ /* 0x001fe200078e000a */
[----:B------:R-:W-:-:S02]  /*7d40*/  LEA R10, P5, R123, R97, 0x1 ;  /* 0x000000617b0a7211 */ /* 0x000fc400078a08ff */
[----:B------:R0:W-:Y:S01]  /*7d50*/  STL [R1+0x240], R7 ;  /* 0x0002400701007387 */ /* 0x0001e20000100800 */
[----:B------:R-:W-:-:S03]  /*7d60*/  LEA.HI.X.SX32 R39, R138, R96, 0x1, P6 ;  /* 0x000000608a277211 */ /* 0x000fc600030f0eff */
[----:B------:R0:W-:Y:S01]  /*7d70*/  STL [R1+0x250], R4 ;  /* 0x0002500401007387 */ /* 0x0001e20000100800 */
[----:B------:R-:W-:Y:S01]  /*7d80*/  LEA.HI.X.SX32 R46, R123, R96, 0x1, P5 ;  /* 0x000000607b2e7211 */ /* 0x000fe200028f0eff */
[----:B------:R-:W-:Y:S02]  /*7d90*/  IMAD R127, R127, UR9, RZ ;  /* 0x000000097f7f7c24 */ /* 0x000fe4000f8e02ff */
[----:B------:R-:W-:Y:S01]  /*7da0*/  STL [R1+0x264], R155 ;  /* 0x0002649b01007387 */ /* 0x000fe20000100800 */
[----:B------:R-:W-:Y:S01]  /*7db0*/  SEL R129, R161, R129, !P1 ;  /* 0x00000081a1817207 */ /* 0x000fe20004800000 */
[----:B------:R-:W-:Y:S01]  /*7dc0*/  IMAD R137, R137, UR9, RZ ;  /* 0x0000000989897c24 */ /* 0x000fe2000f8e02ff */
[----:B------:R-:W-:Y:S01]  /*7dd0*/  SEL R136, R161, R136, !P1 ;  /* 0x00000088a1887207 */ /* 0x000fe20004800000 */
[----:B------:R-:W-:Y:S01]  /*7de0*/  STL [R1+0x274], R154 ;  /* 0x0002749a01007387 */ /* 0x000fe20000100800 */
[-C--:B------:R-:W-:Y:S02]  /*7df0*/  LEA R218, P5, R125, R97.reuse, 0x1 ;  /* 0x000000617dda7211 */ /* 0x080fe400078a08ff */
[----:B------:R-:W-:Y:S01]  /*7e00*/  LEA R246, P6, R135, R97, 0x1 ;  /* 0x0000006187f67211 */ /* 0x000fe200078c08ff */
[----:B------:R-:W-:Y:S01]  /*7e10*/  STL [R1+0x260], R235 ;  /* 0x000260eb01007387 */ /* 0x000fe20000100800 */
[----:B------:R-:W-:-:S03]  /*7e20*/  PRMT R18, RZ, 0x7610, R18 ;  /* 0x00007610ff127816 */ /* 0x000fc60000000012 */
[----:B------:R-:W-:Y:S01]  /*7e30*/  STL [R1+0x284], R166 ;  /* 0x000284a601007387 */ /* 0x000fe20000100800 */
[----:B------:R-:W-:-:S03]  /*7e40*/  LEA.HI.X.SX32 R44, R125, R96, 0x1, P5 ;  /* 0x000000607d2c7211 */ /* 0x000fc600028f0eff */
[----:B------:R0:W-:Y:S01]  /*7e50*/  STL [R1+0x270], R219 ;  /* 0x000270db01007387 */ /* 0x0001e20000100800 */
[----:B------:R-:W-:Y:S01]  /*7e60*/  LEA.HI.X.SX32 R37, R135, R96, 0x1, P6 ;  /* 0x0000006087257211 */ /* 0x000fe200030f0eff */
[----:B------:R-:W-:Y:S02]  /*7e70*/  @P3 IMAD.MOV.U32 R141, RZ, RZ, R11 ;  /* 0x000000ffff8d3224 */ /* 0x000fe400078e000b */
[----:B------:R-:W-:Y:S01]  /*7e80*/  STL [R1+0x294], R174 ;  /* 0x000294ae01007387 */ /* 0x000fe20000100800 */
[----:B------:R-:W-:Y:S01]  /*7e90*/  SEL R131, R161, R131, !P1 ;  /* 0x00000083a1837207 */ /* 0x000fe20004800000 */
[----:B------:R-:W-:Y:S01]  /*7ea0*/  IMAD R129, R129, UR9, RZ ;  /* 0x0000000981817c24 */ /* 0x000fe2000f8e02ff */
[----:B------:R-:W-:Y:S01]  /*7eb0*/  SEL R139, R161, R139, !P1 ;  /* 0x0000008ba18b7207 */ /* 0x000fe20004800000 */
[----:B------:R0:W-:Y:S01]  /*7ec0*/  STL [R1+0x280], R181 ;  /* 0x000280b501007387 */ /* 0x0001e20000100800 */
[----:B------:R-:W-:Y:S01]  /*7ed0*/  IMAD R136, R136, UR9, RZ ;  /* 0x0000000988887c24 */ /* 0x000fe2000f8e02ff */
[----:B------:R-:W-:-:S02]  /*7ee0*/  LEA R93, P5, R127, R97, 0x1 ;  /* 0x000000617f5d7211 */ /* 0x000fc400078a08ff */
[----:B------:R-:W-:Y:S01]  /*7ef0*/  STL [R1+0x2a4], R217 ;  /* 0x0002a4d901007387 */ /* 0x000fe20000100800 */
[----:B------:R-:W-:-:S03]  /*7f00*/  LEA R220, P6, R137, R97, 0x1 ;  /* 0x0000006189dc7211 */ /* 0x000fc600078c08ff */
[----:B------:R0:W-:Y:S01]  /*7f10*/  STL [R1+0x290], R36 ;  /* 0x0002902401007387 */ /* 0x0001e20000100800 */
[----:B------:R-:W-:-:S03]  /*7f20*/  LEA.HI.X.SX32 R225, R127, R96, 0x1, P5 ;  /* 0x000000607fe17211 */ /* 0x000fc600028f0eff */
[----:B------:R-:W-:Y:S01]  /*7f30*/  STL [R1+0x2b4], R243 ;  /* 0x0002b4f301007387 */ /* 0x000fe20000100800 */
[----:B------:R-:W-:Y:S01]  /*7f40*/  LEA.HI.X.SX32 R233, R137, R96, 0x1, P6 ;  /* 0x0000006089e97211 */ /* 0x000fe200030f0eff */
[----:B------:R-:W-:Y:S02]  /*7f50*/  IMAD R131, R131, UR9, RZ ;  /* 0x0000000983837c24 */ /* 0x000fe4000f8e02ff */
[----:B------:R0:W-:Y:S01]  /*7f60*/  STL [R1+0x2a0], R173 ;  /* 0x0002a0ad01007387 */ /* 0x0001e20000100800 */
[----:B------:R-:W-:Y:S01]  /*7f70*/  PRMT R210, RZ, 0x7610, R210 ;  /* 0x00007610ffd27816 */ /* 0x000fe200000000d2 */
[----:B------:R-:W-:Y:S01]  /*7f80*/  IMAD R139, R139, UR9, RZ ;  /* 0x000000098b8b7c24 */ /* 0x000fe2000f8e02ff */
[C---:B------:R-:W-:Y:S01]  /*7f90*/  SEL R133, R161.reuse, R133, !P1 ;  /* 0x00000085a1857207 */ /* 0x040fe20004800000 */
[----:B------:R-:W-:Y:S01]  /*7fa0*/  STL [R1+0x2c4], R239 ;  /* 0x0002c4ef01007387 */ /* 0x000fe20000100800 */
[----:B------:R-:W-:Y:S02]  /*7fb0*/  SEL R119, R161, R119, !P1 ;  /* 0x00000077a1777207 */ /* 0x000fe40004800000 */
[-C--:B------:R-:W-:Y:S01]  /*7fc0*/  LEA R149, P5, R129, R97.reuse, 0x1 ;  /* 0x0000006181957211 */ /* 0x080fe200078a08ff */
[----:B------:R0:W2:Y:S01]  /*7fd0*/  @P3 LDG.E.U16 R18, desc[UR24][R140.64] ;  /* 0x000000188c123981 */ /* 0x0000a2000c1e1500 */
[----:B------:R-:W-:-:S03]  /*7fe0*/  LEA R150, P6, R136, R97, 0x1 ;  /* 0x0000006188967211 */ /* 0x000fc600078c08ff */
[----:B------:R1:W-:Y:S01]  /*7ff0*/  STL [R1+0x2b0], R238 ;  /* 0x0002b0ee01007387 */ /* 0x0003e20000100800 */
[----:B------:R-:W-:-:S03]  /*8000*/  LEA.HI.X.SX32 R162, R129, R96, 0x1, P5 ;  /* 0x0000006081a27211 */ /* 0x000fc600028f0eff */
[----:B------:R-:W-:Y:S01]  /*8010*/  STL [R1+0x2d4], R14 ;  /* 0x0002d40e01007387 */ /* 0x000fe20000100800 */
[----:B0-----:R-:W-:Y:S02]  /*8020*/  @P3 IMAD.MOV.U32 R140, RZ, RZ, R8 ;  /* 0x000000ffff8c3224 */ /* 0x001fe400078e0008 */
[----:B------:R-:W-:Y:S01]  /*8030*/  @P3 IMAD.MOV.U32 R141, RZ, RZ, R9 ;  /* 0x000000ffff8d3224 */ /* 0x000fe200078e0009 */
[----:B------:R0:W-:Y:S01]  /*8040*/  STL [R1+0x2c0], R242 ;  /* 0x0002c0f201007387 */ /* 0x0001e20000100800 */
[----:B------:R-:W-:Y:S01]  /*8050*/  LEA.HI.X.SX32 R169, R136, R96, 0x1, P6 ;  /* 0x0000006088a97211 */ /* 0x000fe200030f0eff */
[----:B------:R-:W-:Y:S02]  /*8060*/  IMAD R133, R133, UR9, RZ ;  /* 0x0000000985857c24 */ /* 0x000fe4000f8e02ff */
[----:B------:R-:W-:Y:S01]  /*8070*/  STL [R1+0x2e4], R10 ;  /* 0x0002e40a01007387 */ /* 0x000fe20000100800 */
[----:B------:R-:W-:Y:S01]  /*8080*/  SEL R134, R161, R134, !P1 ;  /* 0x00000086a1867207 */ /* 0x000fe20004800000 */
[----:B------:R-:W-:Y:S01]  /*8090*/  IMAD R119, R119, UR9, RZ ;  /* 0x0000000977777c24 */ /* 0x000fe2000f8e02ff */
[----:B------:R-:W-:Y:S01]  /*80a0*/  SEL R120, R161, R120, !P1 ;  /* 0x00000078a1787207 */ /* 0x000fe20004800000 */
[----:B------:R0:W-:Y:S01]  /*80b0*/  STL [R1+0x2d0], R45 ;  /* 0x0002d02d01007387 */ /* 0x0001e20000100800 */
[----:B------:R-:W-:-:S02]  /*80c0*/  LEA R43, P5, R131, R97, 0x1 ;  /* 0x00000061832b7211 */ /* 0x000fc400078a08ff */
[----:B------:R-:W-:Y:S01]  /*80d0*/  LEA R222, P6, R139, R97, 0x1 ;  /* 0x000000618bde7211 */ /* 0x000fe200078c08ff */
[----:B------:R-:W-:Y:S01]  /*80e0*/  STL [R1+0x2f4], R12 ;  /* 0x0002f40c01007387 */ /* 0x000fe20000100800 */
[----:B------:R-:W-:-:S03]  /*80f0*/  PRMT R15, RZ, 0x7610, R15 ;  /* 0x00007610ff0f7816 */ /* 0x000fc6000000000f */
[----:B------:R0:W2:Y:S01]  /*8100*/  @P3 LDG.E.U16 R210, desc[UR24][R140.64] ;  /* 0x000000188cd23981 */ /* 0x0000a2000c1e1500 */
[----:B------:R-:W-:-:S03]  /*8110*/  LEA.HI.X.SX32 R41, R131, R96, 0x1, P5 ;  /* 0x0000006083297211 */ /* 0x000fc600028f0eff */
[----:B------:R2:W-:Y:S01]  /*8120*/  STL [R1+0x2e0], R46 ;  /* 0x0002e02e01007387 */ /* 0x0005e20000100800 */
[----:B-1----:R-:W-:-:S03]  /*8130*/  LEA.HI.X.SX32 R9, R139, R96, 0x1, P6 ;  /* 0x000000608b097211 */ /* 0x002fc600030f0eff */
[----:B------:R-:W-:Y:S01]  /*8140*/  STL [R1+0x304], R218 ;  /* 0x000304da01007387 */ /* 0x000fe20000100800 */
[----:B0-----:R-:W-:Y:S02]  /*8150*/  @P3 IMAD.MOV.U32 R140, RZ, RZ, R6 ;  /* 0x000000ffff8c3224 */ /* 0x001fe400078e0006 */
[----:B------:R-:W-:Y:S01]  /*8160*/  @P3 IMAD.MOV.U32 R141, RZ, RZ, R7 ;  /* 0x000000ffff8d3224 */ /* 0x000fe200078e0007 */
[----:B------:R0:W-:Y:S01]  /*8170*/  STL [R1+0x2f0], R39 ;  /* 0x0002f02701007387 */ /* 0x0001e20000100800 */
[C---:B------:R-:W-:Y:S01]  /*8180*/  SEL R121, R161.reuse, R121, !P1 ;  /* 0x00000079a1797207 */ /* 0x040fe20004800000 */
[----:B------:R-:W-:Y:S01]  /*8190*/  IMAD R134, R134, UR9, RZ ;  /* 0x0000000986867c24 */ /* 0x000fe2000f8e02ff */
[----:B------:R-:W-:Y:S01]  /*81a0*/  SEL R122, R161, R122, !P1 ;  /* 0x0000007aa17a7207 */ /* 0x000fe20004800000 */
[----:B------:R-:W-:Y:S01]  /*81b0*/  STL [R1+0x314], R246 ;  /* 0x000314f601007387 */ /* 0x000fe20000100800 */
[----:B------:R-:W-:Y:S01]  /*81c0*/  IMAD R120, R120, UR9, RZ ;  /* 0x0000000978787c24 */ /* 0x000fe2000f8e02ff */
[----:B------:R-:W-:-:S02]  /*81d0*/  LEA R152, P5, R133, R97, 0x1 ;  /* 0x0000006185987211 */ /* 0x000fc400078a08ff */
[----:B------:R1:W-:Y:S01]  /*81e0*/  STL [R1+0x300], R44 ;  /* 0x0003002c01007387 */ /* 0x0003e20000100800 */
[----:B------:R-:W-:Y:S02]  /*81f0*/  LEA R40, P6, R119, R97, 0x1 ;  /* 0x0000006177287211 */ /* 0x000fe400078c08ff */
[----:B------:R-:W-:Y:S01]  /*8200*/  PRMT R17, RZ, 0x7610, R17 ;  /* 0x00007610ff117816 */ /* 0x000fe20000000011 */
[----:B------:R-:W-:Y:S01]  /*8210*/  STL [R1+0x324], R93 ;  /* 0x0003245d01007387 */ /* 0x000fe20000100800 */
[----:B------:R-:W-:-:S03]  /*8220*/  SEL R117, R161, R117, !P1 ;  /* 0x00000075a1757207 */ /* 0x000fc60004800000 */
[----:B------:R0:W2:Y:S01]  /*8230*/  @P3 LDG.E.U16 R15, desc[UR24][R140.64] ;  /* 0x000000188c0f3981 */ /* 0x0000a2000c1e1500 */
[----:B------:R-:W-:-:S03]  /*8240*/  LEA.HI.X.SX32 R224, R133, R96, 0x1, P5 ;  /* 0x0000006085e07211 */ /* 0x000fc600028f0eff */
[----:B------:R1:W-:Y:S01]  /*8250*/  STL [R1+0x310], R37 ;  /* 0x0003102501007387 */ /* 0x0003e20000100800 */
[----:B------:R-:W-:Y:S01]  /*8260*/  LEA.HI.X.SX32 R38, R119, R96, 0x1, P6 ;  /* 0x0000006077267211 */ /* 0x000fe200030f0eff */
[----:B------:R-:W-:Y:S02]  /*8270*/  IMAD R121, R121, UR9, RZ ;  /* 0x0000000979797c24 */ /* 0x000fe4000f8e02ff */
        /* <DEDUP_REMOVED lines=8> */
[----:B------:R-:W-:-:S02]  /*8300*/  LEA R251, P5, R134, R97, 0x1 ;  /* 0x0000006186fb7211 */ /* 0x000fc400078a08ff */
[----:B------:R-:W-:Y:S01]  /*8310*/  LEA R164, P6, R120, R97, 0x1 ;  /* 0x0000006178a47211 */ /* 0x000fe200078c08ff */
[----:B------:R0:W-:Y:S01]  /*8320*/  STL [R1+0x330], R233 ;  /* 0x000330e901007387 */ /* 0x0001e20000100800 */
[----:B------:R-:W-:Y:S01]  /*8330*/  SEL R118, R161, R118, !P1 ;  /* 0x00000076a1767207 */ /* 0x000fe20004800000 */
[----:B------:R-:W-:Y:S02]  /*8340*/  IMAD R108, R117, UR9, RZ ;  /* 0x00000009756c7c24 */ /* 0x000fe4000f8e02ff */
[----:B------:R-:W-:Y:S01]  /*8350*/  STL [R1+0xe4], R150 ;  /* 0x0000e49601007387 */ /* 0x000fe20000100800 */
[----:B------:R-:W-:Y:S01]  /*8360*/  @!P4 IMAD.MOV R103, RZ, RZ, -R103 ;  /* 0x000000ffff67c224 */ /* 0x000fe200078e0a67 */
[C---:B------:R-:W-:Y:S02]  /*8370*/  SEL R142, R161.reuse, R105, !P1 ;  /* 0x00000069a18e7207 */ /* 0x040fe40004800000 */
[----:B------:R0:W2:Y:S01]  /*8380*/  @P3 LDG.E.U16 R17, desc[UR24][R140.64] ;  /* 0x000000188c113981 */ /* 0x0000a2000c1e1500 */
[-C--:B------:R-:W-:Y:S01]  /*8390*/  LEA.HI.X.SX32 R201, R134, R96.reuse, 0x1, P5 ;  /* 0x0000006086c97211 */ /* 0x080fe200028f0eff */
[----:B------:R-:W-:Y:S01]  /*83a0*/  IMAD R105, R126, UR9, RZ ;  /* 0x000000097e697c24 */ /* 0x000fe2000f8e02ff */
[----:B------:R-:W-:Y:S01]  /*83b0*/  LEA.HI.X.SX32 R117, R120, R96, 0x1, P6 ;  /* 0x0000006078757211 */ /* 0x000fe200030f0eff */
[----:B------:R1:W-:Y:S01]  /*83c0*/  STL [R1+0x340], R162 ;  /* 0x000340a201007387 */ /* 0x0003e20000100800 */
[----:B------:R-:W-:-:S02]  /*83d0*/  SEL R128, R161, R128, !P1 ;  /* 0x00000080a1807207 */ /* 0x000fc40004800000 */
[----:B------:R-:W-:Y:S01]  /*83e0*/  SEL R130, R161, R130, !P1 ;  /* 0x00000082a1827207 */ /* 0x000fe20004800000 */
[----:B------:R-:W-:Y:S01]  /*83f0*/  STL [R1+0xfc], R43 ;  /* 0x0000fc2b01007387 */ /* 0x000fe20000100800 */
[-C--:B------:R-:W-:Y:S02]  /*8400*/  LEA R113, P5, R121, R97.reuse, 0x1 ;  /* 0x0000006179717211 */ /* 0x080fe400078a08ff */
[C---:B0-----:R-:W-:Y:S01]  /*8410*/  SEL R141, R161.reuse, R106, !P1 ;  /* 0x0000006aa18d7207 */ /* 0x041fe20004800000 */
[----:B------:R-:W-:Y:S01]  /*8420*/  IMAD R106, R124, UR9, RZ ;  /* 0x000000097c6a7c24 */ /* 0x000fe2000f8e02ff */
[----:B------:R0:W-:Y:S01]  /*8430*/  STL [R1+0xe0], R169 ;  /* 0x0000e0a901007387 */ /* 0x0001e20000100800 */
[----:B------:R-:W-:Y:S02]  /*8440*/  LEA R114, P6, R122, R97, 0x1 ;  /* 0x000000617a727211 */ /* 0x000fe400078c08ff */
[C---:B------:R-:W-:Y:S01]  /*8450*/  SEL R140, R161.reuse, R107, !P1 ;  /* 0x0000006ba18c7207 */ /* 0x040fe20004800000 */
[----:B------:R-:W-:Y:S01]  /*8460*/  STL [R1+0x114], R222 ;  /* 0x000114de01007387 */ /* 0x000fe20000100800 */
[----:B------:R-:W-:Y:S01]  /*8470*/  IMAD R107, R118, UR9, RZ ;  /* 0x00000009766b7c24 */ /* 0x000fe2000f8e02ff */
[----:B------:R-:W-:-:S02]  /*8480*/  SEL R143, R161, R103, !P1 ;  /* 0x00000067a18f7207 */ /* 0x000fc40004800000 */
[----:B------:R0:W-:Y:S01]  /*8490*/  STL [R1+0xf8], R41 ;  /* 0x0000f82901007387 */ /* 0x0001e20000100800 */
[----:B------:R-:W-:Y:S01]  /*84a0*/  SEL R145, R161, R104, !P1 ;  /* 0x00000068a1917207 */ /* 0x000fe20004800000 */
[----:B------:R-:W-:Y:S01]  /*84b0*/  IMAD R104, R128, UR9, RZ ;  /* 0x0000000980687c24 */ /* 0x000fe2000f8e02ff */
[-C--:B------:R-:W-:Y:S01]  /*84c0*/  LEA.HI.X.SX32 R118, R121, R96.reuse, 0x1, P5 ;  /* 0x0000006079767211 */ /* 0x080fe200028f0eff */
[----:B------:R-:W-:Y:S01]  /*84d0*/  STL [R1+0x12c], R152 ;  /* 0x00012c9801007387 */ /* 0x000fe20000100800 */
[----:B------:R-:W-:Y:S01]  /*84e0*/  LEA.HI.X.SX32 R115, R122, R96, 0x1, P6 ;  /* 0x000000607a737211 */ /* 0x000fe200030f0eff */
[----:B------:R-:W-:Y:S01]  /*84f0*/  IMAD R103, R130, UR9, RZ ;  /* 0x0000000982677c24 */ /* 0x000fe2000f8e02ff */
[----:B------:R-:W-:Y:S01]  /*8500*/  SEL R132, R161, R132, !P1 ;  /* 0x00000084a1847207 */ /* 0x000fe20004800000 */
[----:B------:R0:W-:Y:S01]  /*8510*/  STL [R1+0x110], R9 ;  /* 0x0001100901007387 */ /* 0x0001e20000100800 */
[-C--:B------:R-:W-:Y:S02]  /*8520*/  LEA R229, P5, R106, R97.reuse, 0x1 ;  /* 0x000000616ae57211 */ /* 0x080fe400078a08ff */
[----:B------:R-:W-:Y:S01]  /*8530*/  LEA R252, P6, R105, R97, 0x1 ;  /* 0x0000006169fc7211 */ /* 0x000fe200078c08ff */
[----:B------:R-:W-:Y:S01]  /*8540*/  STL [R1+0x144], R40 ;  /* 0x0001442801007387 */ /* 0x000fe20000100800 */
[----:B------:R-:W-:-:S03]  /*8550*/  SEL R144, R161, R102, !P1 ;  /* 0x00000066a1907207 */ /* 0x000fc60004800000 */
[----:B------:R0:W-:Y:S01]  /*8560*/  STL [R1+0x128], R224 ;  /* 0x000128e001007387 */ /* 0x0001e20000100800 */
[----:B------:R-:W-:-:S03]  /*8570*/  LEA.HI.X.SX32 R177, R106, R96, 0x1, P5 ;  /* 0x000000606ab17211 */ /* 0x000fc600028f0eff */
[----:B------:R-:W2:Y:S01]  /*8580*/  LDL R119, [R1+0x598] ;  /* 0x0005980001777983 */ /* 0x000ea20000100800 */
[----:B------:R-:W-:Y:S01]  /*8590*/  LEA.HI.X.SX32 R249, R105, R96, 0x1, P6 ;  /* 0x0000006069f97211 */ /* 0x000fe200030f0eff */
[----:B------:R-:W-:Y:S02]  /*85a0*/  IMAD R102, R132, UR9, RZ ;  /* 0x0000000984667c24 */ /* 0x000fe4000f8e02ff */
[----:B------:R-:W-:Y:S01]  /*85b0*/  STL [R1+0x15c], R251 ;  /* 0x00015cfb01007387 */ /* 0x000fe20000100800 */
[----:B------:R-:W-:Y:S02]  /*85c0*/  SEL R116, R161, R116, !P1 ;  /* 0x00000074a1747207 */ /* 0x000fe40004800000 */
[-C--:B------:R-:W-:Y:S01]  /*85d0*/  LEA R226, P5, R104, R97.reuse, 0x1 ;  /* 0x0000006168e27211 */ /* 0x080fe200078a08ff */
[----:B------:R0:W-:Y:S01]  /*85e0*/  STL [R1+0x140], R38 ;  /* 0x0001402601007387 */ /* 0x0001e20000100800 */
[----:B------:R-:W-:-:S03]  /*85f0*/  LEA R159, P6, R103, R97, 0x1 ;  /* 0x00000061679f7211 */ /* 0x000fc600078c08ff */
[----:B------:R-:W-:Y:S01]  /*8600*/  STL [R1+0x174], R164 ;  /* 0x000174a401007387 */ /* 0x000fe20000100800 */
[----:B------:R-:W-:-:S03]  /*8610*/  LEA.HI.X.SX32 R248, R104, R96, 0x1, P5 ;  /* 0x0000006068f87211 */ /* 0x000fc600028f0eff */
[----:B------:R0:W-:Y:S01]  /*8620*/  STL [R1+0x158], R201 ;  /* 0x000158c901007387 */ /* 0x0001e20000100800 */
[----:B------:R-:W-:-:S03]  /*8630*/  LEA.HI.X.SX32 R245, R103, R96, 0x1, P6 ;  /* 0x0000006067f57211 */ /* 0x000fc600030f0eff */
[----:B------:R-:W-:Y:S01]  /*8640*/  STL [R1+0x18c], R113 ;  /* 0x00018c7101007387 */ /* 0x000fe20000100800 */
[----:B------:R-:W-:Y:S01]  /*8650*/  IMAD R109, R116, UR9, RZ ;  /* 0x00000009746d7c24 */ /* 0x000fe2000f8e02ff */
[-C--:B------:R-:W-:Y:S02]  /*8660*/  LEA R11, P5, R102, R97.reuse, 0x1 ;  /* 0x00000061660b7211 */ /* 0x080fe400078a08ff */
[----:B------:R0:W-:Y:S01]  /*8670*/  STL [R1+0x170], R117 ;  /* 0x0001707501007387 */ /* 0x0001e20000100800 */
[----:B------:R-:W-:-:S03]  /*8680*/  LEA R228, P6, R107, R97, 0x1 ;  /* 0x000000616be47211 */ /* 0x000fc600078c08ff */
[----:B------:R-:W-:Y:S04]  /*8690*/  STL [R1+0x1a4], R114 ;  /* 0x0001a47201007387 */ /* 0x000fe80000100800 */
[----:B------:R-:W-:Y:S01]  /*86a0*/  STL [R1+0x188], R118 ;  /* 0x0001887601007387 */ /* 0x000fe20000100800 */
[----:B------:R-:W-:-:S03]  /*86b0*/  LEA.HI.X.SX32 R241, R102, R96, 0x1, P5 ;  /* 0x0000006066f17211 */ /* 0x000fc600028f0eff */
[----:B------:R-:W-:Y:S01]  /*86c0*/  STL [R1+0x1bc], R229 ;  /* 0x0001bce501007387 */ /* 0x000fe20000100800 */
[----:B------:R-:W-:-:S03]  /*86d0*/  LEA.HI.X.SX32 R156, R107, R96, 0x1, P6 ;  /* 0x000000606b9c7211 */ /* 0x000fc600030f0eff */
[----:B------:R0:W-:Y:S01]  /*86e0*/  STL [R1+0x1a0], R115 ;  /* 0x0001a07301007387 */ /* 0x0001e20000100800 */
[----:B------:R-:W-:Y:S01]  /*86f0*/  IMAD R106, R140, UR9, RZ ;  /* 0x000000098c6a7c24 */ /* 0x000fe2000f8e02ff */
[CC--:B------:R-:W-:Y:S02]  /*8700*/  LEA R232, P5, R108.reuse, R97.reuse, 0x1 ;  /* 0x000000616ce87211 */ /* 0x0c0fe400078a08ff */
[----:B------:R-:W-:Y:S01]  /*8710*/  STL [R1+0x1d4], R252 ;  /* 0x0001d4fc01007387 */ /* 0x000fe20000100800 */
[----:B------:R-:W-:Y:S01]  /*8720*/  IMAD R104, R141, UR9, RZ ;  /* 0x000000098d687c24 */ /* 0x000fe2000f8e02ff */
[----:B------:R-:W-:Y:S02]  /*8730*/  LEA R167, P6, R109, R97, 0x1 ;  /* 0x000000616da77211 */ /* 0x000fe400078c08ff */
[----:B------:R0:W-:Y:S04]  /*8740*/  STL [R1+0x1b8], R177 ;  /* 0x0001b8b101007387 */ /* 0x0001e80000100800 */
        /* <DEDUP_REMOVED lines=8> */
[----:B------:R-:W-:Y:S01]  /*87d0*/  IMAD R102, R143, UR9, RZ ;  /* 0x000000098f667c24 */ /* 0x000fe2000f8e02ff */
[----:B------:R-:W-:Y:S02]  /*87e0*/  LEA R7, P6, R104, R97, 0x1 ;  /* 0x0000006168077211 */ /* 0x000fe400078c08ff */
[----:B------:R-:W-:Y:S04]  /*87f0*/  STL [R1+0x21c], R11 ;  /* 0x00021c0b01007387 */ /* 0x000fe80000100800 */
[----:B------:R0:W-:Y:S01]  /*8800*/  STL [R1+0x200], R245 ;  /* 0x000200f501007387 */ /* 0x0001e20000100800 */
[----:B------:R-:W-:-:S03]  /*8810*/  LEA.HI.X.SX32 R250, R106, R96, 0x1, P5 ;  /* 0x000000606afa7211 */ /* 0x000fc600028f0eff */
[----:B------:R-:W-:Y:S01]  /*8820*/  STL [R1+0x234], R228 ;  /* 0x000234e401007387 */ /* 0x000fe20000100800 */
[----:B------:R-:W-:-:S03]  /*8830*/  LEA.HI.X.SX32 R240, R104, R96, 0x1, P6 ;  /* 0x0000006068f07211 */ /* 0x000fc600030f0eff */
[----:B------:R0:W-:Y:S01]  /*8840*/  STL [R1+0x218], R241 ;  /* 0x000218f101007387 */ /* 0x0001e20000100800 */
[----:B------:R-:W-:-:S03]  /*8850*/  LEA R4, P5, R103, R97, 0x1 ;  /* 0x0000006167047211 */ /* 0x000fc600078a08ff */
[----:B------:R-:W-:Y:S01]  /*8860*/  STL [R1+0x24c], R232 ;  /* 0x00024ce801007387 */ /* 0x000fe20000100800 */
[----:B------:R-:W-:Y:S01]  /*8870*/  LEA R230, P6, R102, R97, 0x1 ;  /* 0x0000006166e67211 */ /* 0x000fe200078c08ff */
[----:B------:R-:W-:Y:S02]  /*8880*/  IMAD R105, R144, UR9, RZ ;  /* 0x0000000990697c24 */ /* 0x000fe4000f8e02ff */
[----:B------:R0:W-:Y:S04]  /*8890*/  STL [R1+0x230], R156 ;  /* 0x0002309c01007387 */ /* 0x0001e80000100800 */
[----:B------:R-:W-:Y:S01]  /*88a0*/  STL [R1+0x25c], R167 ;  /* 0x00025ca701007387 */ /* 0x000fe20000100800 */
[----:B------:R-:W-:-:S03]  /*88b0*/  PRMT R13, RZ, 0x7610, R13 ;  /* 0x00007610ff0d7816 */ /* 0x000fc6000000000d */
[----:B------:R0:W-:Y:S01]  /*88c0*/  STL [R1+0x248], R231 ;  /* 0x000248e701007387 */ /* 0x0001e20000100800 */
[----:B------:R-:W-:-:S03]  /*88d0*/  LEA.HI.X.SX32 R207, R103, R96, 0x1, P5 ;  /* 0x0000006067cf7211 */ /* 0x000fc600028f0eff */
[----:B------:R-:W-:Y:S01]  /*88e0*/  STL [R1+0x26c], R6 ;  /* 0x00026c0601007387 */ /* 0x000fe20000100800 */
[----:B------:R-:W-:Y:S01]  /*88f0*/  LEA.HI.X.SX32 R3, R102, R96, 0x1, P6 ;  /* 0x0000006066037211 */ /* 0x000fe200030f0eff */
[----:B------:R-:W-:Y:S02]  /*8900*/  @P3 IMAD.MOV.U32 R102, RZ, RZ, R155 ;  /* 0x000000ffff663224 */ /* 0x000fe400078e009b */
[----:B------:R0:W-:Y:S01]  /*8910*/  STL [R1+0x258], R8 ;  /* 0x0002580801007387 */ /* 0x0001e20000100800 */
[----:B------:R-:W-:Y:S01]  /*8920*/  @P3 IMAD.MOV.U32 R103, RZ, RZ, R235 ;  /* 0x000000ffff673224 */ /* 0x000fe200078e00eb */
[----:B------:R-:W-:Y:S02]  /*8930*/  LEA R163, P6, R105, R97, 0x1 ;  /* 0x0000006169a37211 */ /* 0x000fe400078c08ff */
[----:B------:R-:W-:Y:S04]  /*8940*/  STL [R1+0x27c], R7 ;  /* 0x00027c0701007387 */ /* 0x000fe80000100800 */
[----:B------:R0:W-:Y:S04]  /*8950*/  STL [R1+0x268], R250 ;  /* 0x000268fa01007387 */ /* 0x0001e80000100800 */
[----:B------:R-:W-:Y:S04]  /*8960*/  STL [R1+0x28c], R4 ;  /* 0x00028c0401007387 */ /* 0x000fe80000100800 */
[----:B------:R0:W-:Y:S04]  /*8970*/  STL [R1+0x278], R240 ;  /* 0x000278f001007387 */ /* 0x0001e80000100800 */
[----:B------:R-:W-:Y:S04]  /*8980*/  STL [R1+0x29c], R230 ;  /* 0x00029ce601007387 */ /* 0x000fe80000100800 */
[----:B------:R0:W-:Y:S04]  /*8990*/  STL [R1+0x288], R207 ;  /* 0x000288cf01007387 */ /* 0x0001e80000100800 */
[----:B------:R0:W3:Y:S04]  /*89a0*/  @P3 LDG.E.U16 R13, desc[UR24][R102.64] ;  /* 0x00000018660d3981 */ /* 0x0000e8000c1e1500 */
[----:B------:R1:W-:Y:S04]  /*89b0*/  STL [R1+0x298], R3 ;  /* 0x0002980301007387 */ /* 0x0003e80000100800 */
[----:B------:R-:W-:Y:S01]  /*89c0*/  STL [R1+0x2ac], R163 ;  /* 0x0002aca301007387 */ /* 0x000fe20000100800 */
[----:B0-----:R-:W-:-:S03]  /*89d0*/  @P3 IMAD.MOV.U32 R103, RZ, RZ, R219 ;  /* 0x000000ffff673224 */ /* 0x001fc600078e00db */
[----:B------:R-:W3:Y:S01]  /*89e0*/  LDL.LU R219, [R1+0x7e0] ;  /* 0x0007e00001db7983 */ /* 0x000ee20000300800 */
[----:B------:R-:W-:Y:S01]  /*89f0*/  ISETP.GT.U32.AND P4, PT, R95, R100, PT ;  /* 0x000000645f00720c */ /* 0x000fe20003f84070 */
[----:B------:R-:W-:Y:S01]  /*8a00*/  IMAD R104, R145, UR9, RZ ;  /* 0x0000000991687c24 */ /* 0x000fe2000f8e02ff */
[----:B------:R-:W-:Y:S01]  /*8a10*/  PRMT R146, RZ, 0x7610, R146 ;  /* 0x00007610ff927816 */ /* 0x000fe20000000092 */
[----:B------:R-:W-:Y:S01]  /*8a20*/  @P3 IMAD.MOV.U32 R102, RZ, RZ, R154 ;  /* 0x000000ffff663224 */ /* 0x000fe200078e009a */
[----:B------:R-:W-:Y:S02]  /*8a30*/  LEA.HI.X.SX32 R155, R105, R96, 0x1, P6 ;  /* 0x00000060699b7211 */ /* 0x000fe400030f0eff */
[----:B------:R-:W-:Y:S02]  /*8a40*/  LEA R235, P6, R104, R97, 0x1 ;  /* 0x0000006168eb7211 */ /* 0x000fe400078c08ff */
[----:B------:R0:W4:Y:S01]  /*8a50*/  @P3 LDG.E.U16 R146, desc[UR24][R102.64] ;  /* 0x0000001866923981 */ /* 0x000122000c1e1500 */
[----:B------:R-:W-:-:S04]  /*8a60*/  PRMT R214, RZ, 0x7610, R214 ;  /* 0x00007610ffd67816 */ /* 0x000fc800000000d6 */
[----:B------:R-:W-:Y:S01]  /*8a70*/  @!P4 IMAD.IADD R100, R100, 0x1, -R95 ;  /* 0x000000016464c824 */ /* 0x000fe200078e0a5f */
[----:B------:R1:W-:Y:S01]  /*8a80*/  STL [R1+0x2a8], R155 ;  /* 0x0002a89b01007387 */ /* 0x0003e20000100800 */
[----:B0-----:R-:W-:-:S03]  /*8a90*/  @P3 IMAD.MOV.U32 R102, RZ, RZ, R166 ;  /* 0x000000ffff663224 */ /* 0x001fc600078e00a6 */
[----:B------:R-:W-:Y:S01]  /*8aa0*/  ISETP.GT.U32.AND P4, PT, R95, R100, PT ;  /* 0x000000645f00720c */ /* 0x000fe20003f84070 */
[----:B------:R-:W-:Y:S01]  /*8ab0*/  @P3 IMAD.MOV.U32 R103, RZ, RZ, R181 ;  /* 0x000000ffff673224 */ /* 0x000fe200078e00b5 */
[----:B------:R-:W-:Y:S01]  /*8ac0*/  STL [R1+0x2bc], R235 ;  /* 0x0002bceb01007387 */ /* 0x000fe20000100800 */
[----:B------:R-:W-:-:S03]  /*8ad0*/  LEA.HI.X.SX32 R154, R104, R96, 0x1, P6 ;  /* 0x00000060689a7211 */ /* 0x000fc600030f0eff */
[----:B------:R-:W5:Y:S01]  /*8ae0*/  LDL.LU R181, [R1+0x7dc] ;  /* 0x0007dc0001b57983 */ /* 0x000f620000300800 */
[----:B------:R-:W-:-:S03]  /*8af0*/  PRMT R215, RZ, 0x7610, R215 ;  /* 0x00007610ffd77816 */ /* 0x000fc600000000d7 */
[----:B------:R-:W4:Y:S04]  /*8b00*/  LDL.LU R166, [R1+0x7d8] ;  /* 0x0007d80001a67983 */ /* 0x000f280000300800 */
[----:B------:R0:W4:Y:S04]  /*8b10*/  @P3 LDG.E.U16 R214, desc[UR24][R102.64] ;  /* 0x0000001866d63981 */ /* 0x000128000c1e1500 */
[----:B------:R1:W-:Y:S01]  /*8b20*/  STL [R1+0x2b8], R154 ;  /* 0x0002b89a01007387 */ /* 0x0003e20000100800 */
[----:B0-----:R-:W-:Y:S02]  /*8b30*/  @P3 IMAD.MOV.U32 R102, RZ, RZ, R174 ;  /* 0x000000ffff663224 */ /* 0x001fe400078e00ae */
[----:B------:R-:W-:-:S02]  /*8b40*/  @P3 IMAD.MOV.U32 R103, RZ, RZ, R36 ;  /* 0x000000ffff673224 */ /* 0x000fc400078e0024 */
[----:B------:R-:W4:Y:S01]  /*8b50*/  LDL.LU R36, [R1+0x7d4] ;  /* 0x0007d40001247983 */ /* 0x000f220000300800 */
[----:B------:R-:W-:-:S03]  /*8b60*/  @!P4 IMAD.IADD R100, R100, 0x1, -R95 ;  /* 0x000000016464c824 */ /* 0x000fc600078e0a5f */
[----:B------:R0:W4:Y:S04]  /*8b70*/  @P3 LDG.E.U16 R215, desc[UR24][R102.64] ;  /* 0x0000001866d73981 */ /* 0x000128000c1e1500 */
[----:B------:R-:W5:Y:S01]  /*8b80*/  LDL.LU R174, [R1+0x7d0] ;  /* 0x0007d00001ae7983 */ /* 0x000f620000300800 */
[----:B0-----:R-:W-:Y:S02]  /*8b90*/  @P3 IMAD.MOV.U32 R103, RZ, RZ, R173 ;  /* 0x000000ffff673224 */ /* 0x001fe400078e00ad */
[----:B------:R-:W-:Y:S01]  /*8ba0*/  @P3 IMAD.MOV.U32 R102, RZ, RZ, R217 ;  /* 0x000000ffff663224 */ /* 0x000fe200078e00d9 */
[----:B------:R-:W5:Y:S04]  /*8bb0*/  LDL.LU R173, [R1+0x7cc] ;  /* 0x0007cc0001ad7983 */ /* 0x000f680000300800 */
[----:B------:R-:W4:Y:S01]  /*8bc0*/  LDL.LU R217, [R1+0x7c8] ;  /* 0x0007c80001d97983 */ /* 0x000f220000300800 */
[----:B--2---:R-:W-:-:S13]  /*8bd0*/  ISETP.GE.AND P6, PT, R119, RZ, PT ;  /* 0x000000ff7700720c */ /* 0x004fda0003fc6270 */
[----:B------:R-:W-:Y:S01]  /*8be0*/  @!P6 IMAD.MOV R100, RZ, RZ, -R100 ;  /* 0x000000ffff64e224 */ /* 0x000fe200078e0a64 */
[----:B------:R-:W-:Y:S02]  /*8bf0*/  ISETP.GE.AND P6, PT, R34, RZ, PT ;  /* 0x000000ff2200720c */ /* 0x000fe40003fc6270 */
[----:B------:R-:W2:Y:S01]  /*8c00*/  LDL.LU R34, [R1+0x7c4] ;  /* 0x0007c40001227983 */ /* 0x000ea20000300800 */
[----:B---3--:R-:W-:-:S06]  /*8c10*/  PRMT R219, RZ, 0x7610, R219 ;  /* 0x00007610ffdb7816 */ /* 0x008fcc00000000db */
[----:B------:R0:W3:Y:S02]  /*8c20*/  @P3 LDG.E.U16 R219, desc[UR24][R102.64] ;  /* 0x0000001866db3981 */ /* 0x0000e4000c1e1500 */
[----:B0-----:R-:W-:Y:S02]  /*8c30*/  @P3 IMAD.MOV.U32 R103, RZ, RZ, R238 ;  /* 0x000000ffff673224 */ /* 0x001fe400078e00ee */
[----:B------:R-:W2:Y:S01]  /*8c40*/  LDL.LU R238, [R1+0x7c0] ;  /* 0x0007c00001ee7983 */ /* 0x000ea20000300800 */
[----:B------:R-:W-:-:S03]  /*8c50*/  @P3 IMAD.MOV.U32 R102, RZ, RZ, R243 ;  /* 0x000000ffff663224 */ /* 0x000fc600078e00f3 */
[----:B------:R-:W3:Y:S01]  /*8c60*/  LDL.LU R243, [R1+0x7bc] ;  /* 0x0007bc0001f37983 */ /* 0x000ee20000300800 */
[----:B------:R-:W-:-:S13]  /*8c70*/  ISETP.GT.U32.AND P5, PT, R95, R101, PT ;  /* 0x000000655f00720c */ /* 0x000fda0003fa4070 */
[----:B------:R-:W-:-:S05]  /*8c80*/  @!P5 IMAD.IADD R101, R101, 0x1, -R95 ;  /* 0x000000016565d824 */ /* 0x000fca00078e0a5f */
[----:B------:R-:W-:Y:S02]  /*8c90*/  ISETP.GT.U32.AND P5, PT, R95, R101, PT ;  /* 0x000000655f00720c */ /* 0x000fe40003fa4070 */
[----:B------:R-:W-:Y:S02]  /*8ca0*/  SEL R100, R161, R100, !P1 ;  /* 0x00000064a1647207 */ /* 0x000fe40004800000 */
[----:B----4-:R-:W-:-:S03]  /*8cb0*/  PRMT R166, RZ, 0x7610, R166 ;  /* 0x00007610ffa67816 */ /* 0x010fc600000000a6 */
[----:B------:R-:W-:-:S03]  /*8cc0*/  IMAD R100, R100, UR9, RZ ;  /* 0x0000000964647c24 */ /* 0x000fc6000f8e02ff */
[----:B------:R0:W4:Y:S03]  /*8cd0*/  @P3 LDG.E.U16 R166, desc[UR24][R102.64] ;  /* 0x0000001866a63981 */ /* 0x000126000c1e1500 */
[----:B------:R-:W-:-:S04]  /*8ce0*/  @!P5 IMAD.IADD R101, R101, 0x1, -R95 ;  /* 0x000000016565d824 */ /* 0x000fc800078e0a5f */
[----:B------:R-:W-:Y:S02]  /*8cf0*/  @!P6 IMAD.MOV R101, RZ, RZ, -R101 ;  /* 0x000000ffff65e224 */ /* 0x000fe400078e0a65 */
[----:B0-----:R-:W-:Y:S01]  /*8d00*/  @P3 IMAD.MOV.U32 R102, RZ, RZ, R239 ;  /* 0x000000ffff663224 */ /* 0x001fe200078e00ef */
[----:B------:R-:W-:Y:S01]  /*8d10*/  LEA R239, P6, R100, R97, 0x1 ;  /* 0x0000006164ef7211 */ /* 0x000fe200078c08ff */
[----:B------:R-:W-:-:S03]  /*8d20*/  @P3 IMAD.MOV.U32 R103, RZ, RZ, R242 ;  /* 0x000000ffff673224 */ /* 0x000fc600078e00f2 */
[----:B------:R-:W-:Y:S01]  /*8d30*/  LEA.HI.X.SX32 R242, R100, R96, 0x1, P6 ;  /* 0x0000006064f27211 */ /* 0x000fe200030f0eff */
[----:B------:R-:W-:Y:S01]  /*8d40*/  STL [R1+0x2cc], R239 ;  /* 0x0002ccef01007387 */ /* 0x000fe20000100800 */
[----:B------:R-:W-:Y:S02]  /*8d50*/  PRMT R217, RZ, 0x7610, R217 ;  /* 0x00007610ffd97816 */ /* 0x000fe400000000d9 */
[----:B------:R-:W-:Y:S02]  /*8d60*/  ISETP.GE.AND P6, PT, R216, RZ, PT ;  /* 0x000000ffd800720c */ /* 0x000fe40003fc6270 */
[----:B------:R-:W4:Y:S04]  /*8d70*/  LDL.LU R216, [R1+0x7b8] ;  /* 0x0007b80001d87983 */ /* 0x000f280000300800 */
[----:B------:R0:W4:Y:S02]  /*8d80*/  @P3 LDG.E.U16 R217, desc[UR24][R102.64] ;  /* 0x0000001866d93981 */ /* 0x000124000c1e1500 */
[----:B0-----:R-:W-:-:S02]  /*8d90*/  @P3 IMAD.MOV.U32 R103, RZ, RZ, R45 ;  /* 0x000000ffff673224 */ /* 0x001fc400078e002d */
[----:B------:R-:W-:Y:S01]  /*8da0*/  @P3 IMAD.MOV.U32 R102, RZ, RZ, R14 ;  /* 0x000000ffff663224 */ /* 0x000fe200078e000e */
[----:B------:R-:W5:Y:S04]  /*8db0*/  LDL.LU R45, [R1+0x7b4] ;  /* 0x0007b400012d7983 */ /* 0x000f680000300800 */
[----:B------:R-:W4:Y:S04]  /*8dc0*/  LDL.LU R14, [R1+0x7b0] ;  /* 0x0007b000010e7983 */ /* 0x000f280000300800 */
[----:B------:R0:W-:Y:S01]  /*8dd0*/  STL [R1+0x2c8], R242 ;  /* 0x0002c8f201007387 */ /* 0x0001e20000100800 */
[----:B--2---:R-:W-:-:S06]  /*8de0*/  PRMT R238, RZ, 0x7610, R238 ;  /* 0x00007610ffee7816 */ /* 0x004fcc00000000ee */
[----:B------:R2:W4:Y:S01]  /*8df0*/  @P3 LDG.E.U16 R238, desc[UR24][R102.64] ;  /* 0x0000001866ee3981 */ /* 0x000522000c1e1500 */
[----:B---3--:R-:W-:Y:S01]  /*8e00*/  PRMT R243, RZ, 0x7610, R243 ;  /* 0x00007610fff37816 */ /* 0x008fe200000000f3 */
[----:B--2---:R-:W-:Y:S02]  /*8e10*/  @P3 IMAD.MOV.U32 R103, RZ, RZ, R46 ;  /* 0x000000ffff673224 */ /* 0x004fe400078e002e */
[----:B------:R-:W-:Y:S01]  /*8e20*/  @P3 IMAD.MOV.U32 R102, RZ, RZ, R10 ;  /* 0x000000ffff663224 */ /* 0x000fe200078e000a */
[----:B------:R-:W5:Y:S04]  /*8e30*/  LDL.LU R46, [R1+0x7ac] ;  /* 0x0007ac00012e7983 */ /* 0x000f680000300800 */
[----:B------:R-:W2:Y:S04]  /*8e40*/  LDL.LU R10, [R1+0x7a8] ;  /* 0x0007a800010a7983 */ /* 0x000ea80000300800 */
[----:B------:R3:W2:Y:S02]  /*8e50*/  @P3 LDG.E.U16 R243, desc[UR24][R102.64] ;  /* 0x0000001866f33981 */ /* 0x0006a4000c1e1500 */
[----:B---3--:R-:W-:-:S02]  /*8e60*/  @P3 IMAD.MOV.U32 R103, RZ, RZ, R39 ;  /* 0x000000ffff673224 */ /* 0x008fc400078e0027 */
[----:B------:R-:W-:Y:S01]  /*8e70*/  @P3 IMAD.MOV.U32 R102, RZ, RZ, R12 ;  /* 0x000000ffff663224 */ /* 0x000fe200078e000c */
[----:B------:R-:W3:Y:S04]  /*8e80*/  LDL.LU R39, [R1+0x7a4] ;  /* 0x0007a40001277983 */ /* 0x000ee80000300800 */
[----:B------:R-:W3:Y:S01]  /*8e90*/  LDL.LU R12, [R1+0x7a0] ;  /* 0x0007a000010c7983 */ /* 0x000ee20000300800 */
[C---:B------:R-:W-:Y:S02]  /*8ea0*/  ISETP.GT.U32.AND P4, PT, R95.reuse, R89, PT ;  /* 0x000000595f00720c */ /* 0x040fe40003f84070 */
[----:B------:R-:W-:-:S11]  /*8eb0*/  ISETP.GT.U32.AND P5, PT, R95, R91, PT ;  /* 0x0000005b5f00720c */ /* 0x000fd60003fa4070 */
[----:B------:R-:W-:-:S05]  /*8ec0*/  @!P4 IMAD.IADD R89, R89, 0x1, -R95 ;  /* 0x000000015959c824 */ /* 0x000fca00078e0a5f */
[----:B------:R-:W-:Y:S01]  /*8ed0*/  ISETP.GT.U32.AND P4, PT, R95, R89, PT ;  /* 0x000000595f00720c */ /* 0x000fe20003f84070 */
[----:B------:R-:W-:Y:S01]  /*8ee0*/  @!P5 IMAD.IADD R91, R91, 0x1, -R95 ;  /* 0x000000015b5bd824 */ /* 0x000fe200078e0a5f */
[----:B----4-:R-:W-:-:S04]  /*8ef0*/  PRMT R216, RZ, 0x7610, R216 ;  /* 0x00007610ffd87816 */ /* 0x010fc800000000d8 */
[----:B------:R-:W-:Y:S02]  /*8f00*/  ISETP.GT.U32.AND P5, PT, R95, R91, PT ;  /* 0x0000005b5f00720c */ /* 0x000fe40003fa4070 */
[----:B------:R4:W3:Y:S01]  /*8f10*/  @P3 LDG.E.U16 R216, desc[UR24][R102.64] ;  /* 0x0000001866d83981 */ /* 0x0008e2000c1e1500 */
[----:B------:R-:W-:-:S04]  /*8f20*/  SEL R101, R161, R101, !P1 ;  /* 0x00000065a1657207 */ /* 0x000fc80004800000 */
[----:B------:R-:W-:Y:S01]  /*8f30*/  @!P4 IMAD.IADD R89, R89, 0x1, -R95 ;  /* 0x000000015959c824 */ /* 0x000fe200078e0a5f */
[----:B------:R-:W-:-:S03]  /*8f40*/  PRMT R14, RZ, 0x7610, R14 ;  /* 0x00007610ff0e7816 */ /* 0x000fc6000000000e */
[----:B------:R-:W-:Y:S02]  /*8f50*/  @!P6 IMAD.MOV R89, RZ, RZ, -R89 ;  /* 0x000000ffff59e224 */ /* 0x000fe400078e0a59 */
[----:B----4-:R-:W-:Y:S02]  /*8f60*/  @P3 IMAD.MOV.U32 R102, RZ, RZ, R218 ;  /* 0x000000ffff663224 */ /* 0x010fe400078e00da */
[----:B------:R-:W-:Y:S01]  /*8f70*/  @P3 IMAD.MOV.U32 R103, RZ, RZ, R44 ;  /* 0x000000ffff673224 */ /* 0x000fe200078e002c */
[----:B------:R-:W-:Y:S01]  /*8f80*/  ISETP.GE.AND P6, PT, R42, RZ, PT ;  /* 0x000000ff2a00720c */ /* 0x000fe20003fc6270 */
[----:B------:R-:W-:Y:S01]  /*8f90*/  @P3 IMAD.MOV.U32 R100, RZ, RZ, R246 ;  /* 0x000000ffff643224 */ /* 0x000fe200078e00f6 */
[----:B------:R-:W5:Y:S04]  /*8fa0*/  LDL.LU R42, [R1+0x79c] ;  /* 0x00079c00012a7983 */ /* 0x000f680000300800 */
[----:B------:R4:W3:Y:S04]  /*8fb0*/  @P3 LDG.E.U16 R14, desc[UR24][R102.64] ;  /* 0x00000018660e3981 */ /* 0x0008e8000c1e1500 */
[----:B-1----:R-:W5:Y:S01]  /*8fc0*/  LDL.LU R44, [R1+0x798] ;  /* 0x00079800012c7983 */ /* 0x002f620000300800 */
[----:B------:R-:W-:-:S03]  /*8fd0*/  @!P5 IMAD.IADD R91, R91, 0x1, -R95 ;  /* 0x000000015b5bd824 */ /* 0x000fc600078e0a5f */
[----:B------:R-:W3:Y:S01]  /*8fe0*/  LDL.LU R218, [R1+0x794] ;  /* 0x0007940001da7983 */ /* 0x000ee20000300800 */
[----:B----4-:R-:W-:Y:S02]  /*8ff0*/  IMAD R102, R101, UR9, RZ ;  /* 0x0000000965667c24 */ /* 0x010fe4000f8e02ff */
[----:B------:R-:W-:Y:S02]  /*9000*/  @P3 IMAD.MOV.U32 R101, RZ, RZ, R37 ;  /* 0x000000ffff653224 */ /* 0x000fe400078e0025 */
[----:B------:R-:W4:Y:S01]  /*9010*/  LDL.LU R37, [R1+0x790] ;  /* 0x0007900001257983 */ /* 0x000f220000300800 */
[----:B------:R-:W-:Y:S01]  /*9020*/  @!P6 IMAD.MOV R91, RZ, RZ, -R91 ;  /* 0x000000ffff5be224 */ /* 0x000fe200078e0a5b */
[----:B------:R-:W-:Y:S02]  /*9030*/  LEA R246, P6, R102, R97, 0x1 ;  /* 0x0000006166f67211 */ /* 0x000fe400078c08ff */
[----:B--2---:R-:W-:-:S06]  /*9040*/  PRMT R10, RZ, 0x7610, R10 ;  /* 0x00007610ff0a7816 */ /* 0x004fcc000000000a */
[----:B------:R1:W2:Y:S02]  /*9050*/  @P3 LDG.E.U16 R10, desc[UR24][R100.64] ;  /* 0x00000018640a3981 */ /* 0x0002a4000c1e1500 */
[----:B-1----:R-:W-:Y:S02]  /*9060*/  @P3 IMAD.MOV.U32 R101, RZ, RZ, R225 ;  /* 0x000000ffff653224 */ /* 0x002fe400078e00e1 */
[----:B------:R-:W2:Y:S01]  /*9070*/  LDL.LU R225, [R1+0x78c] ;  /* 0x00078c0001e17983 */ /* 0x000ea20000300800 */
[----:B------:R-:W-:Y:S01]  /*9080*/  @P3 IMAD.MOV.U32 R100, RZ, RZ, R93 ;  /* 0x000000ffff643224 */ /* 0x000fe200078e005d */
[----:B---3--:R-:W-:Y:S02]  /*9090*/  PRMT R12, RZ, 0x7610, R12 ;  /* 0x00007610ff0c7816 */ /* 0x008fe4000000000c */
[----:B------:R-:W-:Y:S01]  /*90a0*/  STL [R1+0x2dc], R246 ;  /* 0x0002dcf601007387 */ /* 0x000fe20000100800 */
[----:B------:R-:W-:Y:S02]  /*90b0*/  LEA.HI.X.SX32 R93, R102, R96, 0x1, P6 ;  /* 0x00000060665d7211 */ /* 0x000fe400030f0eff */
[----:B------:R-:W-:Y:S01]  /*90c0*/  ISETP.GE.AND P6, PT, R221, RZ, PT ;  /* 0x000000ffdd00720c */ /* 0x000fe20003fc6270 */
[----:B------:R1:W3:Y:S04]  /*90d0*/  @P3 LDG.E.U16 R12, desc[UR24][R100.64] ;  /* 0x00000018640c3981 */ /* 0x0002e8000c1e1500 */
[----:B------:R-:W3:Y:S01]  /*90e0*/  LDL.LU R221, [R1+0x788] ;  /* 0x0007880001dd7983 */ /* 0x000ee20000300800 */
[----:B-1----:R-:W-:-:S03]  /*90f0*/  @P3 IMAD.MOV.U32 R101, RZ, RZ, R233 ;  /* 0x000000ffff653224 */ /* 0x002fc600078e00e9 */
[----:B------:R-:W3:Y:S01]  /*9100*/  LDL.LU R233, [R1+0x784] ;  /* 0x0007840001e97983 */ /* 0x000ee20000300800 */
[C---:B------:R-:W-:Y:S02]  /*9110*/  ISETP.GT.U32.AND P4, PT, R95.reuse, R88, PT ;  /* 0x000000585f00720c */ /* 0x040fe40003f84070 */
[----:B------:R-:W-:-:S11]  /*9120*/  ISETP.GT.U32.AND P5, PT, R95, R87, PT ;  /* 0x000000575f00720c */ /* 0x000fd60003fa4070 */
[----:B------:R-:W-:-:S05]  /*9130*/  @!P4 IMAD.IADD R88, R88, 0x1, -R95 ;  /* 0x000000015858c824 */ /* 0x000fca00078e0a5f */
[----:B------:R-:W-:Y:S01]  /*9140*/  ISETP.GT.U32.AND P4, PT, R95, R88, PT ;  /* 0x000000585f00720c */ /* 0x000fe20003f84070 */
[----:B------:R-:W-:Y:S02]  /*9150*/  @!P5 IMAD.IADD R87, R87, 0x1, -R95 ;  /* 0x000000015757d824 */ /* 0x000fe400078e0a5f */
[----:B------:R-:W-:Y:S01]  /*9160*/  @P3 IMAD.MOV.U32 R100, RZ, RZ, R220 ;  /* 0x000000ffff643224 */ /* 0x000fe200078e00dc */
[----:B------:R-:W-:Y:S01]  /*9170*/  SEL R89, R161, R89, !P1 ;  /* 0x00000059a1597207 */ /* 0x000fe20004800000 */
[----:B------:R-:W4:Y:S01]  /*9180*/  LDL.LU R220, [R1+0x780] ;  /* 0x0007800001dc7983 */ /* 0x000f220000300800 */
[----:B------:R-:W-:Y:S02]  /*9190*/  ISETP.GT.U32.AND P5, PT, R95, R87, PT ;  /* 0x000000575f00720c */ /* 0x000fe40003fa4070 */
[----:B------:R-:W-:-:S05]  /*91a0*/  SEL R91, R161, R91, !P1 ;  /* 0x0000005ba15b7207 */ /* 0x000fca0004800000 */
[----:B------:R-:W-:Y:S01]  /*91b0*/  @!P4 IMAD.IADD R88, R88, 0x1, -R95 ;  /* 0x000000015858c824 */ /* 0x000fe200078e0a5f */
[----:B------:R-:W-:Y:S02]  /*91c0*/  ISETP.GT.U32.AND P4, PT, R95, R84, PT ;  /* 0x000000545f00720c */ /* 0x000fe40003f84070 */
[----:B------:R-:W-:Y:S01]  /*91d0*/  PRMT R218, RZ, 0x7610, R218 ;  /* 0x00007610ffda7816 */ /* 0x000fe200000000da */
[----:B------:R-:W-:Y:S02]  /*91e0*/  IMAD R89, R89, UR9, RZ ;  /* 0x0000000959597c24 */ /* 0x000fe4000f8e02ff */
[----:B------:R-:W-:-:S03]  /*91f0*/  IMAD R91, R91, UR9, RZ ;  /* 0x000000095b5b7c24 */ /* 0x000fc6000f8e02ff */
[----:B------:R1:W4:Y:S01]  /*9200*/  @P3 LDG.E.U16 R218, desc[UR24][R100.64] ;  /* 0x0000001864da3981 */ /* 0x000322000c1e1500 */
[----:B------:R-:W-:Y:S02]  /*9210*/  @!P6 IMAD.MOV R88, RZ, RZ, -R88 ;  /* 0x000000ffff58e224 */ /* 0x000fe400078e0a58 */
[--C-:B------:R-:W-:Y:S01]  /*9220*/  @!P5 IMAD.IADD R87, R87, 0x1, -R95.reuse ;  /* 0x000000015757d824 */ /* 0x100fe200078e0a5f */
[----:B------:R-:W-:Y:S01]  /*9230*/  ISETP.GE.AND P5, PT, R151, RZ, PT ;  /* 0x000000ff9700720c */ /* 0x000fe20003fa6270 */
[----:B------:R-:W-:Y:S01]  /*9240*/  @!P4 IMAD.IADD R84, R84, 0x1, -R95 ;  /* 0x000000015454c824 */ /* 0x000fe200078e0a5f */
[-C--:B------:R-:W-:Y:S01]  /*9250*/  LEA R151, P4, R91, R97.reuse, 0x1 ;  /* 0x000000615b977211 */ /* 0x080fe200078808ff */
[----:B-1----:R-:W-:Y:S02]  /*9260*/  @P3 IMAD.MOV.U32 R100, RZ, RZ, R149 ;  /* 0x000000ffff643224 */ /* 0x002fe400078e0095 */
[----:B------:R-:W-:Y:S01]  /*9270*/  @P3 IMAD.MOV.U32 R101, RZ, RZ, R162 ;  /* 0x000000ffff653224 */ /* 0x000fe200078e00a2 */
[C---:B------:R-:W-:Y:S01]  /*9280*/  LEA R149, P6, R89.reuse, R97, 0x1 ;  /* 0x0000006159957211 */ /* 0x040fe200078c08ff */
[----:B------:R1:W-:Y:S03]  /*9290*/  STL [R1+0x2d8], R93 ;  /* 0x0002d85d01007387 */ /* 0x0003e60000100800 */
[----:B------:R-:W-:Y:S01]  /*92a0*/  LEA.HI.X.SX32 R162, R89, R96, 0x1, P6 ;  /* 0x0000006059a27211 */ /* 0x000fe200030f0eff */
[----:B------:R-:W-:Y:S01]  /*92b0*/  STL [R1+0x2ec], R149 ;  /* 0x0002ec9501007387 */ /* 0x000fe20000100800 */
[----:B------:R-:W-:Y:S01]  /*92c0*/  @P3 IMAD.MOV.U32 R89, RZ, RZ, R41 ;  /* 0x000000ffff593224 */ /* 0x000fe200078e0029 */
[----:B--2---:R-:W-:-:S06]  /*92d0*/  PRMT R225, RZ, 0x7610, R225 ;  /* 0x00007610ffe17816 */ /* 0x004fcc00000000e1 */
[----:B------:R2:W4:Y:S02]  /*92e0*/  @P3 LDG.E.U16 R225, desc[UR24][R100.64] ;  /* 0x0000001864e13981 */ /* 0x000524000c1e1500 */
[----:B--2---:R-:W-:Y:S01]  /*92f0*/  @P3 IMAD.MOV.U32 R100, RZ, RZ, R150 ;  /* 0x000000ffff643224 */ /* 0x004fe200078e0096 */
[----:B------:R-:W-:Y:S01]  /*9300*/  LEA.HI.X.SX32 R150, R91, R96, 0x1, P4 ;  /* 0x000000605b967211 */ /* 0x000fe200020f0eff */
[----:B------:R-:W-:Y:S01]  /*9310*/  @P3 IMAD.MOV.U32 R101, RZ, RZ, R169 ;  /* 0x000000ffff653224 */ /* 0x000fe200078e00a9 */
[----:B------:R-:W-:Y:S01]  /*9320*/  SEL R91, R161, R88, !P1 ;  /* 0x00000058a15b7207 */ /* 0x000fe20004800000 */
[----:B------:R-:W-:Y:S01]  /*9330*/  @P3 IMAD.MOV.U32 R88, RZ, RZ, R43 ;  /* 0x000000ffff583224 */ /* 0x000fe200078e002b */
[----:B---3--:R-:W-:Y:S01]  /*9340*/  PRMT R233, RZ, 0x7610, R233 ;  /* 0x00007610ffe97816 */ /* 0x008fe200000000e9 */
[----:B------:R-:W2:Y:S04]  /*9350*/  LDL.LU R169, [R1+0x77c] ;  /* 0x00077c0001a97983 */ /* 0x000ea80000300800 */
[----:B------:R3:W-:Y:S04]  /*9360*/  STL [R1+0x2e8], R162 ;  /* 0x0002e8a201007387 */ /* 0x0007e80000100800 */
[----:B------:R-:W-:Y:S04]  /*9370*/  STL [R1+0x2fc], R151 ;  /* 0x0002fc9701007387 */ /* 0x000fe80000100800 */
[----:B------:R0:W-:Y:S04]  /*9380*/  STL [R1+0x2f8], R150 ;  /* 0x0002f89601007387 */ /* 0x0001e80000100800 */
[----:B------:R-:W5:Y:S04]  /*9390*/  LDL.LU R41, [R1+0x778] ;  /* 0x0007780001297983 */ /* 0x000f680000300800 */
[----:B------:R0:W3:Y:S04]  /*93a0*/  @P3 LDG.E.U16 R233, desc[UR24][R88.64] ;  /* 0x0000001858e93981 */ /* 0x0000e8000c1e1500 */
[----:B------:R-:W5:Y:S01]  /*93b0*/  LDL.LU R43, [R1+0x774] ;  /* 0x00077400012b7983 */ /* 0x000f620000300800 */
[----:B0-----:R-:W-:-:S02]  /*93c0*/  @P3 IMAD.MOV.U32 R89, RZ, RZ, R9 ;  /* 0x000000ffff593224 */ /* 0x001fc400078e0009 */
[----:B------:R-:W-:Y:S01]  /*93d0*/  @P3 IMAD.MOV.U32 R88, RZ, RZ, R222 ;  /* 0x000000ffff583224 */ /* 0x000fe200078e00de */
[----:B------:R-:W3:Y:S04]  /*93e0*/  LDL.LU R9, [R1+0x770] ;  /* 0x0007700001097983 */ /* 0x000ee80000300800 */
[----:B------:R-:W3:Y:S01]  /*93f0*/  LDL.LU R222, [R1+0x76c] ;  /* 0x00076c0001de7983 */ /* 0x000ee20000300800 */
[----:B------:R-:W-:Y:S02]  /*9400*/  ISETP.GT.U32.AND P6, PT, R95, R84, PT ;  /* 0x000000545f00720c */ /* 0x000fe40003fc4070 */
[----:B----4-:R-:W-:Y:S01]  /*9410*/  PRMT R220, RZ, 0x7610, R220 ;  /* 0x00007610ffdc7816 */ /* 0x010fe200000000dc */
[----:B------:R-:W-:-:S05]  /*9420*/  IMAD R91, R91, UR9, RZ ;  /* 0x000000095b5b7c24 */ /* 0x000fca000f8e02ff */
[----:B------:R0:W4:Y:S05]  /*9430*/  @P3 LDG.E.U16 R220, desc[UR24][R88.64] ;  /* 0x0000001858dc3981 */ /* 0x00012a000c1e1500 */
[----:B------:R-:W-:Y:S01]  /*9440*/  @!P6 IMAD.IADD R84, R84, 0x1, -R95 ;  /* 0x000000015454e824 */ /* 0x000fe200078e0a5f */
[C---:B------:R-:W-:Y:S01]  /*9450*/  LEA R119, P6, R91.reuse, R97, 0x1 ;  /* 0x000000615b777211 */ /* 0x040fe200078c08ff */
[----:B0-----:R-:W-:Y:S02]  /*9460*/  @P3 IMAD.MOV.U32 R89, RZ, RZ, R224 ;  /* 0x000000ffff593224 */ /* 0x001fe400078e00e0 */
[----:B------:R-:W4:Y:S01]  /*9470*/  LDL.LU R224, [R1+0x768] ;  /* 0x0007680001e07983 */ /* 0x000f220000300800 */
[----:B------:R-:W-:Y:S01]  /*9480*/  @P3 IMAD.MOV.U32 R88, RZ, RZ, R152 ;  /* 0x000000ffff583224 */ /* 0x000fe200078e0098 */
[----:B------:R-:W-:-:S02]  /*9490*/  LEA.HI.X.SX32 R152, R91, R96, 0x1, P6 ;  /* 0x000000605b987211 */ /* 0x000fc400030f0eff */
[----:B------:R-:W-:Y:S01]  /*94a0*/  STL [R1+0x30c], R119 ;  /* 0x00030c7701007387 */ /* 0x000fe20000100800 */
[----:B------:R-:W-:-:S03]  /*94b0*/  ISETP.GE.AND P6, PT, R223, RZ, PT ;  /* 0x000000ffdf00720c */ /* 0x000fc60003fc6270 */
[----:B------:R-:W4:Y:S04]  /*94c0*/  LDL.LU R223, [R1+0x764] ;  /* 0x0007640001df7983 */ /* 0x000f280000300800 */
[----:B------:R0:W-:Y:S01]  /*94d0*/  STL [R1+0x308], R152 ;  /* 0x0003089801007387 */ /* 0x0001e20000100800 */
[----:B------:R-:W-:-:S13]  /*94e0*/  ISETP.GT.U32.AND P4, PT, R95, R85, PT ;  /* 0x000000555f00720c */ /* 0x000fda0003f84070 */
[----:B------:R-:W-:-:S05]  /*94f0*/  @!P4 IMAD.IADD R85, R85, 0x1, -R95 ;  /* 0x000000015555c824 */ /* 0x000fca00078e0a5f */
[----:B------:R-:W-:Y:S01]  /*9500*/  ISETP.GT.U32.AND P4, PT, R95, R85, PT ;  /* 0x000000555f00720c */ /* 0x000fe20003f84070 */
[----:B------:R-:W-:Y:S01]  /*9510*/  @!P6 IMAD.MOV R84, RZ, RZ, -R84 ;  /* 0x000000ffff54e224 */ /* 0x000fe200078e0a54 */
[----:B------:R-:W-:-:S11]  /*9520*/  ISETP.GE.AND P6, PT, R193, RZ, PT ;  /* 0x000000ffc100720c */ /* 0x000fd60003fc6270 */
[----:B------:R-:W-:Y:S01]  /*9530*/  @!P4 IMAD.IADD R85, R85, 0x1, -R95 ;  /* 0x000000015555c824 */ /* 0x000fe200078e0a5f */
[----:B------:R-:W-:Y:S02]  /*9540*/  ISETP.GE.AND P4, PT, R185, RZ, PT ;  /* 0x000000ffb900720c */ /* 0x000fe40003f86270 */
[----:B--2---:R-:W-:-:S06]  /*9550*/  PRMT R169, RZ, 0x7610, R169 ;  /* 0x00007610ffa97816 */ /* 0x004fcc00000000a9 */
[----:B------:R2:W4:Y:S02]  /*9560*/  @P3 LDG.E.U16 R169, desc[UR24][R88.64] ;  /* 0x0000001858a93981 */ /* 0x000524000c1e1500 */
[----:B--2---:R-:W-:Y:S02]  /*9570*/  @P3 IMAD.MOV.U32 R88, RZ, RZ, R40 ;  /* 0x000000ffff583224 */ /* 0x004fe400078e0028 */
[----:B------:R-:W-:Y:S02]  /*9580*/  @P3 IMAD.MOV.U32 R89, RZ, RZ, R38 ;  /* 0x000000ffff593224 */ /* 0x000fe400078e0026 */
[----:B------:R-:W5:Y:S04]  /*9590*/  LDL.LU R38, [R1+0x760] ;  /* 0x0007600001267983 */ /* 0x000f680000300800 */
[----:B------:R-:W5:Y:S01]  /*95a0*/  LDL.LU R40, [R1+0x75c] ;  /* 0x00075c0001287983 */ /* 0x000f620000300800 */
[----:B---3--:R-:W-:-:S06]  /*95b0*/  PRMT R222, RZ, 0x7610, R222 ;  /* 0x00007610ffde7816 */ /* 0x008fcc00000000de */
[----:B------:R2:W3:Y:S02]  /*95c0*/  @P3 LDG.E.U16 R222, desc[UR24][R88.64] ;  /* 0x0000001858de3981 */ /* 0x0004e4000c1e1500 */
[----:B--2---:R-:W-:Y:S02]  /*95d0*/  @P3 IMAD.MOV.U32 R89, RZ, RZ, R201 ;  /* 0x000000ffff593224 */ /* 0x004fe400078e00c9 */
[----:B------:R-:W-:Y:S01]  /*95e0*/  @P3 IMAD.MOV.U32 R88, RZ, RZ, R251 ;  /* 0x000000ffff583224 */ /* 0x000fe200078e00fb */
[----:B------:R-:W2:Y:S04]  /*95f0*/  LDL.LU R201, [R1+0x758] ;  /* 0x0007580001c97983 */ /* 0x000ea80000300800 */
[----:B------:R-:W2:Y:S01]  /*9600*/  LDL.LU R251, [R1+0x754] ;  /* 0x0007540001fb7983 */ /* 0x000ea20000300800 */
[----:B------:R-:W-:-:S03]  /*9610*/  PRMT R9, RZ, 0x7610, R9 ;  /* 0x00007610ff097816 */ /* 0x000fc60000000009 */
[----:B------:R-:W3:Y:S04]  /*9620*/  LDL.LU R193, [R1+0x750] ;  /* 0x0007500001c17983 */ /* 0x000ee80000300800 */
[----:B------:R0:W3:Y:S04]  /*9630*/  @P3 LDG.E.U16 R9, desc[UR24][R88.64] ;  /* 0x0000001858093981 */ /* 0x0000e8000c1e1500 */
[----:B------:R-:W3:Y:S01]  /*9640*/  LDL.LU R185, [R1+0x74c] ;  /* 0x00074c0001b97983 */ /* 0x000ee20000300800 */
[----:B0-----:R-:W-:-:S03]  /*9650*/  @P3 IMAD.MOV.U32 R88, RZ, RZ, R164 ;  /* 0x000000ffff583224 */ /* 0x001fc600078e00a4 */
[----:B------:R-:W3:Y:S01]  /*9660*/  LDL.LU R164, [R1+0x748] ;  /* 0x0007480001a47983 */ /* 0x000ee20000300800 */
[----:B------:R-:W-:Y:S01]  /*9670*/  @!P5 IMAD.MOV R87, RZ, RZ, -R87 ;  /* 0x000000ffff57d224 */ /* 0x000fe200078e0a57 */
[----:B------:R-:W-:Y:S01]  /*9680*/  ISETP.GT.U32.AND P5, PT, R95, R86, PT ;  /* 0x000000565f00720c */ /* 0x000fe20003fa4070 */
[----:B------:R-:W-:Y:S01]  /*9690*/  @P3 IMAD.MOV.U32 R89, RZ, RZ, R117 ;  /* 0x000000ffff593224 */ /* 0x000fe200078e0075 */
[----:B----4-:R-:W-:Y:S02]  /*96a0*/  PRMT R224, RZ, 0x7610, R224 ;  /* 0x00007610ffe07816 */ /* 0x010fe400000000e0 */
[----:B------:R-:W-:-:S04]  /*96b0*/  PRMT R223, RZ, 0x7610, R223 ;  /* 0x00007610ffdf7816 */ /* 0x000fc800000000df */
[----:B------:R0:W4:Y:S05]  /*96c0*/  @P3 LDG.E.U16 R224, desc[UR24][R88.64] ;  /* 0x0000001858e03981 */ /* 0x00012a000c1e1500 */
[----:B------:R-:W-:-:S05]  /*96d0*/  @!P5 IMAD.IADD R86, R86, 0x1, -R95 ;  /* 0x000000015656d824 */ /* 0x000fca00078e0a5f */
[----:B------:R-:W-:Y:S01]  /*96e0*/  ISETP.GT.U32.AND P5, PT, R95, R86, PT ;  /* 0x000000565f00720c */ /* 0x000fe20003fa4070 */
[----:B0-----:R-:W-:Y:S02]  /*96f0*/  @P3 IMAD.MOV.U32 R88, RZ, RZ, R113 ;  /* 0x000000ffff583224 */ /* 0x001fe400078e0071 */
[----:B------:R-:W-:Y:S01]  /*9700*/  @P3 IMAD.MOV.U32 R89, RZ, RZ, R118 ;  /* 0x000000ffff593224 */ /* 0x000fe200078e0076 */
[----:B------:R-:W-:Y:S01]  /*9710*/  SEL R87, R161, R87, !P1 ;  /* 0x00000057a1577207 */ /* 0x000fe20004800000 */
[----:B------:R-:W-:Y:S01]  /*9720*/  @!P6 IMAD.MOV R85, RZ, RZ, -R85 ;  /* 0x000000ffff55e224 */ /* 0x000fe200078e0a55 */
[C---:B------:R-:W-:Y:S02]  /*9730*/  ISETP.GT.U32.AND P6, PT, R95.reuse, R83, PT ;  /* 0x000000535f00720c */ /* 0x040fe40003fc4070 */
[----:B------:R0:W3:Y:S05]  /*9740*/  @P3 LDG.E.U16 R223, desc[UR24][R88.64] ;  /* 0x0000001858df3981 */ /* 0x0000ea000c1e1500 */
[----:B------:R-:W-:Y:S01]  /*9750*/  @!P5 IMAD.IADD R86, R86, 0x1, -R95 ;  /* 0x000000015656d824 */ /* 0x000fe200078e0a5f */
[----:B------:R-:W-:-:S02]  /*9760*/  ISETP.GT.U32.AND P5, PT, R95, R82, PT ;  /* 0x000000525f00720c */ /* 0x000fc40003fa4070 */
[----:B0-----:R-:W-:Y:S01]  /*9770*/  SEL R88, R161, R84, !P1 ;  /* 0x00000054a1587207 */ /* 0x001fe20004800000 */
[----:B------:R-:W-:Y:S01]  /*9780*/  IMAD R89, R87, UR9, RZ ;  /* 0x0000000957597c24 */ /* 0x000fe2000f8e02ff */
[----:B------:R-:W-:Y:S01]  /*9790*/  SEL R87, R161, R85, !P1 ;  /* 0x00000055a1577207 */ /* 0x000fe20004800000 */
[----:B------:R-:W-:Y:S02]  /*97a0*/  @!P4 IMAD.MOV R86, RZ, RZ, -R86 ;  /* 0x000000ffff56c224 */ /* 0x000fe400078e0a56 */
[----:B------:R-:W-:Y:S01]  /*97b0*/  IMAD R88, R88, UR9, RZ ;  /* 0x0000000958587c24 */ /* 0x000fe2000f8e02ff */
[-C--:B------:R-:W-:Y:S01]  /*97c0*/  LEA R117, P4, R89, R97.reuse, 0x1 ;  /* 0x0000006159757211 */ /* 0x080fe200078808ff */
[----:B------:R-:W-:Y:S01]  /*97d0*/  IMAD R87, R87, UR9, RZ ;  /* 0x0000000957577c24 */ /* 0x000fe2000f8e02ff */
[----:B------:R-:W-:Y:S01]  /*97e0*/  SEL R86, R161, R86, !P1 ;  /* 0x00000056a1567207 */ /* 0x000fe20004800000 */
[----:B------:R-:W-:Y:S02]  /*97f0*/  @P3 IMAD.MOV.U32 R85, RZ, RZ, R115 ;  /* 0x000000ffff553224 */ /* 0x000fe400078e0073 */
[--C-:B------:R-:W-:Y:S01]  /*9800*/  @!P5 IMAD.IADD R82, R82, 0x1, -R95.reuse ;  /* 0x000000015252d824 */ /* 0x100fe200078e0a5f */
[-C--:B------:R-:W-:Y:S01]  /*9810*/  LEA R115, P5, R88, R97.reuse, 0x1 ;  /* 0x0000006158737211 */ /* 0x080fe200078a08ff */
[----:B------:R-:W-:Y:S01]  /*9820*/  @!P6 IMAD.IADD R83, R83, 0x1, -R95 ;  /* 0x000000015353e824 */ /* 0x000fe200078e0a5f */
[-C--:B------:R-:W-:Y:S01]  /*9830*/  LEA.HI.X.SX32 R118, R89, R96.reuse, 0x1, P4 ;  /* 0x0000006059767211 */ /* 0x080fe200020f0eff */
[----:B------:R-:W-:Y:S01]  /*9840*/  IMAD R86, R86, UR9, RZ ;  /* 0x0000000956567c24 */ /* 0x000fe2000f8e02ff */
[----:B------:R-:W-:Y:S01]  /*9850*/  LEA R113, P4, R87, R97, 0x1 ;  /* 0x0000006157717211 */ /* 0x000fe200078808ff */
[----:B------:R-:W-:Y:S01]  /*9860*/  @P3 IMAD.MOV.U32 R84, RZ, RZ, R114 ;  /* 0x000000ffff543224 */ /* 0x000fe200078e0072 */
[----:B------:R-:W-:-:S02]  /*9870*/  LEA.HI.X.SX32 R116, R88, R96, 0x1, P5 ;  /* 0x0000006058747211 */ /* 0x000fc400028f0eff */
[----:B------:R-:W-:Y:S02]  /*9880*/  PRMT R221, RZ, 0x7610, R221 ;  /* 0x00007610ffdd7816 */ /* 0x000fe400000000dd */
[C---:B------:R-:W-:Y:S01]  /*9890*/  ISETP.GT.U32.AND P5, PT, R95.reuse, R82, PT ;  /* 0x000000525f00720c */ /* 0x040fe20003fa4070 */
[----:B------:R-:W-:Y:S01]  /*98a0*/  STL [R1+0x31c], R117 ;  /* 0x00031c7501007387 */ /* 0x000fe20000100800 */
[----:B------:R-:W-:Y:S02]  /*98b0*/  ISETP.GT.U32.AND P6, PT, R95, R83, PT ;  /* 0x000000535f00720c */ /* 0x000fe40003fc4070 */
[-C--:B------:R-:W-:Y:S01]  /*98c0*/  LEA.HI.X.SX32 R114, R87, R96.reuse, 0x1, P4 ;  /* 0x0000006057727211 */ /* 0x080fe200020f0eff */
[----:B------:R-:W-:Y:S01]  /*98d0*/  STL [R1+0x318], R118 ;  /* 0x0003187601007387 */ /* 0x000fe20000100800 */
[C---:B------:R-:W-:Y:S02]  /*98e0*/  LEA R91, P4, R86.reuse, R97, 0x1 ;  /* 0x00000061565b7211 */ /* 0x040fe400078808ff */
[----:B------:R-:W-:Y:S01]  /*98f0*/  PRMT R157, RZ, 0x7610, R157 ;  /* 0x00007610ff9d7816 */ /* 0x000fe2000000009d */
[----:B------:R-:W-:Y:S04]  /*9900*/  STL [R1+0x32c], R115 ;  /* 0x00032c7301007387 */ /* 0x000fe80000100800 */
[----:B------:R0:W-:Y:S04]  /*9910*/  STL [R1+0x33c], R113 ;  /* 0x00033c7101007387 */ /* 0x0001e80000100800 */
[----:B------:R0:W4:Y:S04]  /*9920*/  @P3 LDG.E.U16 R221, desc[UR24][R100.64] ;  /* 0x0000001864dd3981 */ /* 0x000128000c1e1500 */
[----:B------:R-:W-:Y:S04]  /*9930*/  STL [R1+0x328], R116 ;  /* 0x0003287401007387 */ /* 0x000fe80000100800 */
[----:B------:R1:W-:Y:S01]  /*9940*/  STL [R1+0x338], R114 ;  /* 0x0003387201007387 */ /* 0x0003e20000100800 */
[----:B0-----:R-:W-:-:S03]  /*9950*/  LEA.HI.X.SX32 R100, R86, R96, 0x1, P4 ;  /* 0x0000006056647211 */ /* 0x001fc600020f0eff */
[----:B------:R-:W-:Y:S01]  /*9960*/  STL [R1+0x34c], R91 ;  /* 0x00034c5b01007387 */ /* 0x000fe20000100800 */
[--C-:B------:R-:W-:Y:S01]  /*9970*/  @!P5 IMAD.IADD R82, R82, 0x1, -R95.reuse ;  /* 0x000000015252d824 */ /* 0x100fe200078e0a5f */
[----:B------:R-:W-:Y:S01]  /*9980*/  ISETP.GE.AND P5, PT, R160, RZ, PT ;  /* 0x000000ffa000720c */ /* 0x000fe20003fa6270 */
[----:B------:R-:W-:Y:S01]  /*9990*/  @!P6 IMAD.IADD R83, R83, 0x1, -R95 ;  /* 0x000000015353e824 */ /* 0x000fe200078e0a5f */
[----:B------:R-:W-:Y:S02]  /*99a0*/  ISETP.GE.AND P6, PT, R227, RZ, PT ;  /* 0x000000ffe300720c */ /* 0x000fe40003fc6270 */
[----:B--2---:R-:W-:-:S06]  /*99b0*/  PRMT R251, RZ, 0x7610, R251 ;  /* 0x00007610fffb7816 */ /* 0x004fcc00000000fb */
[----:B------:R0:W2:Y:S02]  /*99c0*/  @P3 LDG.E.U16 R251, desc[UR24][R84.64] ;  /* 0x0000001854fb3981 */ /* 0x0000a4000c1e1500 */
[----:B0-----:R-:W-:Y:S02]  /*99d0*/  @P3 IMAD.MOV.U32 R84, RZ, RZ, R229 ;  /* 0x000000ffff543224 */ /* 0x001fe400078e00e5 */
[----:B------:R-:W-:Y:S02]  /*99e0*/  @P3 IMAD.MOV.U32 R85, RZ, RZ, R177 ;  /* 0x000000ffff553224 */ /* 0x000fe400078e00b1 */
[----:B------:R-:W2:Y:S04]  /*99f0*/  LDL.LU R177, [R1+0x744] ;  /* 0x0007440001b17983 */ /* 0x000ea80000300800 */
[----:B------:R-:W2:Y:S04]  /*9a00*/  LDL.LU R229, [R1+0x740] ;  /* 0x0007400001e57983 */ /* 0x000ea80000300800 */
[----:B------:R0:W4:Y:S04]  /*9a10*/  @P3 LDG.E.U16 R157, desc[UR24][R84.64] ;  /* 0x00000018549d3981 */ /* 0x000128000c1e1500 */
[----:B------:R-:W-:Y:S01]  /*9a20*/  STL [R1+0x348], R100 ;  /* 0x0003486401007387 */ /* 0x000fe20000100800 */
[----:B0-----:R-:W-:-:S02]  /*9a30*/  @P3 IMAD.MOV.U32 R85, RZ, RZ, R249 ;  /* 0x000000ffff553224 */ /* 0x001fc400078e00f9 */
[----:B------:R-:W-:Y:S01]  /*9a40*/  @P3 IMAD.MOV.U32 R84, RZ, RZ, R252 ;  /* 0x000000ffff543224 */ /* 0x000fe200078e00fc */
[----:B------:R-:W4:Y:S04]  /*9a50*/  LDL.LU R249, [R1+0x73c] ;  /* 0x00073c0001f97983 */ /* 0x000f280000300800 */
[----:B------:R-:W4:Y:S04]  /*9a60*/  LDL.LU R252, [R1+0x738] ;  /* 0x0007380001fc7983 */ /* 0x000f280000300800 */
[----:B------:R-:W4:Y:S04]  /*9a70*/  LDL.LU R160, [R1+0x734] ;  /* 0x0007340001a07983 */ /* 0x000f280000300800 */
[----:B------:R-:W4:Y:S01]  /*9a80*/  LDL.LU R227, [R1+0x730] ;  /* 0x0007300001e37983 */ /* 0x000f220000300800 */
[----:B---3--:R-:W-:-:S06]  /*9a90*/  PRMT R164, RZ, 0x7610, R164 ;  /* 0x00007610ffa47816 */ /* 0x008fcc00000000a4 */
[----:B------:R0:W3:Y:S02]  /*9aa0*/  @P3 LDG.E.U16 R164, desc[UR24][R84.64] ;  /* 0x0000001854a43981 */ /* 0x0000e4000c1e1500 */
[----:B0-----:R-:W-:Y:S02]  /*9ab0*/  @P3 IMAD.MOV.U32 R85, RZ, RZ, R248 ;  /* 0x000000ffff553224 */ /* 0x001fe400078e00f8 */
[----:B------:R-:W-:Y:S01]  /*9ac0*/  @P3 IMAD.MOV.U32 R84, RZ, RZ, R226 ;  /* 0x000000ffff543224 */ /* 0x000fe200078e00e2 */
[----:B------:R-:W3:Y:S04]  /*9ad0*/  LDL.LU R248, [R1+0x72c] ;  /* 0x00072c0001f87983 */ /* 0x000ee80000300800 */
[----:B------:R-:W3:Y:S01]  /*9ae0*/  LDL.LU R226, [R1+0x728] ;  /* 0x0007280001e27983 */ /* 0x000ee20000300800 */
[----:B------:R-:W-:-:S06]  /*9af0*/  PRMT R143, RZ, 0x7610, R143 ;  /* 0x00007610ff8f7816 */ /* 0x000fcc000000008f */
[----:B------:R0:W3:Y:S02]  /*9b00*/  @P3 LDG.E.U16 R143, desc[UR24][R84.64] ;  /* 0x00000018548f3981 */ /* 0x0000e4000c1e1500 */
[----:B0-----:R-:W-:Y:S02]  /*9b10*/  @P3 IMAD.MOV.U32 R84, RZ, RZ, R159 ;  /* 0x000000ffff543224 */ /* 0x001fe400078e009f */
[----:B------:R-:W-:Y:S02]  /*9b20*/  @P3 IMAD.MOV.U32 R85, RZ, RZ, R245 ;  /* 0x000000ffff553224 */ /* 0x000fe400078e00f5 */
[----:B------:R-:W3:Y:S04]  /*9b30*/  LDL.LU R245, [R1+0x724] ;  /* 0x0007240001f57983 */ /* 0x000ee80000300800 */
[----:B------:R-:W3:Y:S01]  /*9b40*/  LDL.LU R159, [R1+0x720] ;  /* 0x00072000019f7983 */ /* 0x000ee20000300800 */
[----:B------:R-:W-:-:S13]  /*9b50*/  ISETP.GT.U32.AND P4, PT, R95, R79, PT ;  /* 0x0000004f5f00720c */ /* 0x000fda0003f84070 */
[----:B------:R-:W-:-:S05]  /*9b60*/  @!P4 IMAD.IADD R79, R79, 0x1, -R95 ;  /* 0x000000014f4fc824 */ /* 0x000fca00078e0a5f */
[----:B------:R-:W-:-:S13]  /*9b70*/  ISETP.GT.U32.AND P4, PT, R95, R79, PT ;  /* 0x0000004f5f00720c */ /* 0x000fda0003f84070 */
[----:B------:R-:W-:Y:S01]  /*9b80*/  @!P4 IMAD.IADD R79, R79, 0x1, -R95 ;  /* 0x000000014f4fc824 */ /* 0x000fe200078e0a5f */
[----:B------:R-:W-:Y:S01]  /*9b90*/  ISETP.GE.AND P4, PT, R244, RZ, PT ;  /* 0x000000fff400720c */ /* 0x000fe20003f86270 */
[----:B------:R-:W-:Y:S01]  /*9ba0*/  @!P5 IMAD.MOV R82, RZ, RZ, -R82 ;  /* 0x000000ffff52d224 */ /* 0x000fe200078e0a52 */
[----:B------:R-:W-:-:S04]  /*9bb0*/  ISETP.GT.U32.AND P5, PT, R95, R80, PT ;  /* 0x000000505f00720c */ /* 0x000fc80003fa4070 */
[----:B------:R-:W-:Y:S02]  /*9bc0*/  SEL R82, R161, R82, !P1 ;  /* 0x00000052a1527207 */ /* 0x000fe40004800000 */
[----:B------:R-:W-:-:S03]  /*9bd0*/  PRMT R145, RZ, 0x7610, R145 ;  /* 0x00007610ff917816 */ /* 0x000fc60000000091 */
[----:B------:R-:W-:Y:S01]  /*9be0*/  IMAD R82, R82, UR9, RZ ;  /* 0x0000000952527c24 */ /* 0x000fe2000f8e02ff */
[----:B--2---:R-:W-:-:S06]  /*9bf0*/  PRMT R229, RZ, 0x7610, R229 ;  /* 0x00007610ffe57816 */ /* 0x004fcc00000000e5 */
[----:B------:R0:W2:Y:S02]  /*9c00*/  @P3 LDG.E.U16 R229, desc[UR24][R84.64] ;  /* 0x0000001854e53981 */ /* 0x0000a4000c1e1500 */
[----:B0-----:R-:W-:Y:S02]  /*9c10*/  @P3 IMAD.MOV.U32 R84, RZ, RZ, R11 ;  /* 0x000000ffff543224 */ /* 0x001fe400078e000b */
[----:B------:R-:W-:Y:S02]  /*9c20*/  @P3 IMAD.MOV.U32 R85, RZ, RZ, R241 ;  /* 0x000000ffff553224 */ /* 0x000fe400078e00f1 */
[----:B------:R-:W2:Y:S04]  /*9c30*/  LDL.LU R241, [R1+0x71c] ;  /* 0x00071c0001f17983 */ /* 0x000ea80000300800 */
[----:B------:R-:W2:Y:S01]  /*9c40*/  LDL.LU R11, [R1+0x718] ;  /* 0x00071800010b7983 */ /* 0x000ea20000300800 */
[----:B----4-:R-:W-:-:S06]  /*9c50*/  PRMT R227, RZ, 0x7610, R227 ;  /* 0x00007610ffe37816 */ /* 0x010fcc00000000e3 */
[----:B------:R0:W4:Y:S02]  /*9c60*/  @P3 LDG.E.U16 R227, desc[UR24][R84.64] ;  /* 0x0000001854e33981 */ /* 0x000124000c1e1500 */
[----:B0-----:R-:W-:Y:S02]  /*9c70*/  @P3 IMAD.MOV.U32 R85, RZ, RZ, R156 ;  /* 0x000000ffff553224 */ /* 0x001fe400078e009c */
[----:B------:R-:W-:Y:S01]  /*9c80*/  @P3 IMAD.MOV.U32 R84, RZ, RZ, R228 ;  /* 0x000000ffff543224 */ /* 0x000fe200078e00e4 */
[----:B------:R-:W2:Y:S04]  /*9c90*/  LDL.LU R156, [R1+0x714] ;  /* 0x00071400019c7983 */ /* 0x000ea80000300800 */
[----:B------:R-:W2:Y:S01]  /*9ca0*/  LDL.LU R228, [R1+0x710] ;  /* 0x0007100001e47983 */ /* 0x000ea20000300800 */
[----:B---3--:R-:W-:-:S03]  /*9cb0*/  PRMT R226, RZ, 0x7610, R226 ;  /* 0x00007610ffe27816 */ /* 0x008fc600000000e2 */
[----:B------:R-:W3:Y:S04]  /*9cc0*/  LDL.LU R244, [R1+0x70c] ;  /* 0x00070c0001f47983 */ /* 0x000ee80000300800 */
[----:B------:R0:W3:Y:S02]  /*9cd0*/  @P3 LDG.E.U16 R226, desc[UR24][R84.64] ;  /* 0x0000001854e23981 */ /* 0x0000e4000c1e1500 */
[----:B0-----:R-:W-:Y:S02]  /*9ce0*/  @P3 IMAD.MOV.U32 R85, RZ, RZ, R231 ;  /* 0x000000ffff553224 */ /* 0x001fe400078e00e7 */
[----:B------:R-:W3:Y:S01]  /*9cf0*/  LDL.LU R231, [R1+0x708] ;  /* 0x0007080001e77983 */ /* 0x000ee20000300800 */
[----:B------:R-:W-:Y:S01]  /*9d00*/  @!P5 IMAD.IADD R80, R80, 0x1, -R95 ;  /* 0x000000015050d824 */ /* 0x000fe200078e0a5f */
[----:B------:R-:W-:Y:S01]  /*9d10*/  LEA R88, P5, R82, R97, 0x1 ;  /* 0x0000006152587211 */ /* 0x000fe200078a08ff */
[----:B------:R-:W-:-:S02]  /*9d20*/  @P3 IMAD.MOV.U32 R84, RZ, RZ, R232 ;  /* 0x000000ffff543224 */ /* 0x000fc400078e00e8 */
[----:B------:R-:W4:Y:S04]  /*9d30*/  LDL.LU R232, [R1+0x704] ;  /* 0x0007040001e87983 */ /* 0x000f280000300800 */
[----:B------:R0:W4:Y:S04]  /*9d40*/  @P3 LDG.E.U16 R145, desc[UR24][R84.64] ;  /* 0x0000001854913981 */ /* 0x000128000c1e1500 */
[----:B------:R-:W-:Y:S01]  /*9d50*/  STL [R1+0xec], R88 ;  /* 0x0000ec5801007387 */ /* 0x000fe20000100800 */
[----:B0-----:R-:W-:Y:S02]  /*9d60*/  @P3 IMAD.MOV.U32 R85, RZ, RZ, R8 ;  /* 0x000000ffff553224 */ /* 0x001fe400078e0008 */
[----:B------:R-:W-:Y:S01]  /*9d70*/  @P3 IMAD.MOV.U32 R84, RZ, RZ, R167 ;  /* 0x000000ffff543224 */ /* 0x000fe200078e00a7 */
[----:B------:R-:W4:Y:S04]  /*9d80*/  LDL.LU R8, [R1+0x700] ;  /* 0x0007000001087983 */ /* 0x000f280000300800 */
[----:B------:R-:W4:Y:S01]  /*9d90*/  LDL.LU R167, [R1+0x6fc] ;  /* 0x0006fc0001a77983 */ /* 0x000f220000300800 */
[----:B------:R-:W-:-:S05]  /*9da0*/  LEA.HI.X.SX32 R89, R82, R96, 0x1, P5 ;  /* 0x0000006052597211 */ /* 0x000fca00028f0eff */
[----:B------:R-:W-:Y:S01]  /*9db0*/  STL [R1+0xe8], R89 ;  /* 0x0000e85901007387 */ /* 0x000fe20000100800 */
[----:B------:R-:W-:Y:S01]  /*9dc0*/  @!P6 IMAD.MOV R83, RZ, RZ, -R83 ;  /* 0x000000ffff53e224 */ /* 0x000fe200078e0a53 */
[C---:B------:R-:W-:Y:S02]  /*9dd0*/  ISETP.GT.U32.AND P6, PT, R95.reuse, R81, PT ;  /* 0x000000515f00720c */ /* 0x040fe40003fc4070 */
[----:B------:R-:W-:-:S11]  /*9de0*/  ISETP.GT.U32.AND P5, PT, R95, R80, PT ;  /* 0x000000505f00720c */ /* 0x000fd60003fa4070 */
[----:B------:R-:W-:-:S05]  /*9df0*/  @!P6 IMAD.IADD R81, R81, 0x1, -R95 ;  /* 0x000000015151e824 */ /* 0x000fca00078e0a5f */
[----:B------:R-:W-:Y:S01]  /*9e00*/  ISETP.GT.U32.AND P6, PT, R95, R81, PT ;  /* 0x000000515f00720c */ /* 0x000fe20003fc4070 */
[----:B------:R-:W-:Y:S01]  /*9e10*/  @!P5 IMAD.IADD R80, R80, 0x1, -R95 ;  /* 0x000000015050d824 */ /* 0x000fe200078e0a5f */
[----:B------:R-:W-:-:S11]  /*9e20*/  ISETP.GE.AND P5, PT, R5, RZ, PT ;  /* 0x000000ff0500720c */ /* 0x000fd60003fa6270 */
[----:B------:R-:W-:Y:S01]  /*9e30*/  @!P6 IMAD.IADD R81, R81, 0x1, -R95 ;  /* 0x000000015151e824 */ /* 0x000fe200078e0a5f */
[----:B------:R-:W-:Y:S02]  /*9e40*/  ISETP.GE.AND P6, PT, R247, RZ, PT ;  /* 0x000000fff700720c */ /* 0x000fe40003fc6270 */
[----:B--2---:R-:W-:-:S06]  /*9e50*/  PRMT R228, RZ, 0x7610, R228 ;  /* 0x00007610ffe47816 */ /* 0x004fcc00000000e4 */
[----:B------:R0:W2:Y:S02]  /*9e60*/  @P3 LDG.E.U16 R228, desc[UR24][R84.64] ;  /* 0x0000001854e43981 */ /* 0x0000a4000c1e1500 */
[----:B0-----:R-:W-:Y:S02]  /*9e70*/  @P3 IMAD.MOV.U32 R85, RZ, RZ, R250 ;  /* 0x000000ffff553224 */ /* 0x001fe400078e00fa */
[----:B------:R-:W2:Y:S01]  /*9e80*/  LDL.LU R250, [R1+0x6f8] ;  /* 0x0006f80001fa7983 */ /* 0x000ea20000300800 */
[----:B------:R-:W-:Y:S01]  /*9e90*/  @P3 IMAD.MOV.U32 R84, RZ, RZ, R6 ;  /* 0x000000ffff543224 */ /* 0x000fe200078e0006 */
[----:B---3--:R-:W-:Y:S02]  /*9ea0*/  PRMT R231, RZ, 0x7610, R231 ;  /* 0x00007610ffe77816 */ /* 0x008fe400000000e7 */
[----:B------:R-:W3:Y:S04]  /*9eb0*/  LDL.LU R6, [R1+0x6f4] ;  /* 0x0006f40001067983 */ /* 0x000ee80000300800 */
[----:B------:R0:W3:Y:S02]  /*9ec0*/  @P3 LDG.E.U16 R231, desc[UR24][R84.64] ;  /* 0x0000001854e73981 */ /* 0x0000e4000c1e1500 */
[----:B0-----:R-:W-:-:S02]  /*9ed0*/  @P3 IMAD.MOV.U32 R85, RZ, RZ, R240 ;  /* 0x000000ffff553224 */ /* 0x001fc400078e00f0 */
[----:B------:R-:W-:Y:S01]  /*9ee0*/  @P3 IMAD.MOV.U32 R84, RZ, RZ, R7 ;  /* 0x000000ffff543224 */ /* 0x000fe200078e0007 */
[----:B------:R-:W3:Y:S04]  /*9ef0*/  LDL.LU R240, [R1+0x6f0] ;  /* 0x0006f00001f07983 */ /* 0x000ee80000300800 */
[----:B------:R-:W3:Y:S04]  /*9f00*/  LDL.LU R7, [R1+0x6ec] ;  /* 0x0006ec0001077983 */ /* 0x000ee80000300800 */
[----:B------:R-:W3:Y:S04]  /*9f10*/  LDL.LU R5, [R1+0x6e8] ;  /* 0x0006e80001057983 */ /* 0x000ee80000300800 */
[----:B------:R-:W3:Y:S01]  /*9f20*/  LDL.LU R247, [R1+0x6e4] ;  /* 0x0006e40001f77983 */ /* 0x000ee20000300800 */
[----:B----4-:R-:W-:-:S02]  /*9f30*/  PRMT R232, RZ, 0x7610, R232 ;  /* 0x00007610ffe87816 */ /* 0x010fc400000000e8 */
[----:B------:R-:W-:-:S04]  /*9f40*/  PRMT R167, RZ, 0x7610, R167 ;  /* 0x00007610ffa77816 */ /* 0x000fc800000000a7 */
[----:B------:R0:W4:Y:S02]  /*9f50*/  @P3 LDG.E.U16 R232, desc[UR24][R84.64] ;  /* 0x0000001854e83981 */ /* 0x000124000c1e1500 */
[----:B0-----:R-:W-:Y:S02]  /*9f60*/  @P3 IMAD.MOV.U32 R84, RZ, RZ, R4 ;  /* 0x000000ffff543224 */ /* 0x001fe400078e0004 */
[----:B------:R-:W-:Y:S02]  /*9f70*/  @P3 IMAD.MOV.U32 R85, RZ, RZ, R207 ;  /* 0x000000ffff553224 */ /* 0x000fe400078e00cf */
[----:B------:R-:W4:Y:S04]  /*9f80*/  LDL.LU R207, [R1+0x6e0] ;  /* 0x0006e00001cf7983 */ /* 0x000f280000300800 */
[----:B------:R0:W4:Y:S04]  /*9f90*/  @P3 LDG.E.U16 R167, desc[UR24][R84.64] ;  /* 0x0000001854a73981 */ /* 0x000128000c1e1500 */
[----:B------:R-:W4:Y:S01]  /*9fa0*/  LDL.LU R4, [R1+0x6dc] ;  /* 0x0006dc0001047983 */ /* 0x000f220000300800 */
[----:B0-----:R-:W-:-:S02]  /*9fb0*/  @P3 IMAD.MOV.U32 R85, RZ, RZ, R3 ;  /* 0x000000ffff553224 */ /* 0x001fc400078e0003 */
[----:B------:R-:W-:Y:S01]  /*9fc0*/  @P3 IMAD.MOV.U32 R84, RZ, RZ, R230 ;  /* 0x000000ffff543224 */ /* 0x000fe200078e00e6 */
[----:B------:R-:W4:Y:S04]  /*9fd0*/  LDL.LU R3, [R1+0x6d8] ;  /* 0x0006d80001037983 */ /* 0x000f280000300800 */
[----:B------:R-:W4:Y:S01]  /*9fe0*/  LDL.LU R230, [R1+0x6d4] ;  /* 0x0006d40001e67983 */ /* 0x000f220000300800 */
[----:B------:R-:W-:Y:S01]  /*9ff0*/  SEL R83, R161, R83, !P1 ;  /* 0x00000053a1537207 */ /* 0x000fe20004800000 */
[----:B------:R-:W-:Y:S02]  /*a000*/  @P3 IMAD.MOV.U32 R82, RZ, RZ, R163 ;  /* 0x000000ffff523224 */ /* 0x000fe400078e00a3 */
[----:B------:R-:W-:Y:S01]  /*a010*/  @!P4 IMAD.MOV R79, RZ, RZ, -R79 ;  /* 0x000000ffff4fc224 */ /* 0x000fe200078e0a4f */
[----:B------:R-:W-:-:S13]  /*a020*/  ISETP.GT.U32.AND P4, PT, R95, R77, PT ;  /* 0x0000004d5f00720c */ /* 0x000fda0003f84070 */
[----:B------:R-:W-:-:S05]  /*a030*/  @!P4 IMAD.IADD R77, R77, 0x1, -R95 ;  /* 0x000000014d4dc824 */ /* 0x000fca00078e0a5f */
[C---:B------:R-:W-:Y:S01]  /*a040*/  ISETP.GT.U32.AND P4, PT, R95.reuse, R77, PT ;  /* 0x0000004d5f00720c */ /* 0x040fe20003f84070 */
[----:B------:R-:W-:Y:S01]  /*a050*/  @!P5 IMAD.MOV R80, RZ, RZ, -R80 ;  /* 0x000000ffff50d224 */ /* 0x000fe200078e0a50 */
[----:B------:R-:W-:-:S11]  /*a060*/  ISETP.GT.U32.AND P5, PT, R95, R76, PT ;  /* 0x0000004c5f00720c */ /* 0x000fd60003fa4070 */
[--C-:B------:R-:W-:Y:S01]  /*a070*/  @!P4 IMAD.IADD R77, R77, 0x1, -R95.reuse ;  /* 0x000000014d4dc824 */ /* 0x100fe200078e0a5f */
[----:B------:R-:W-:Y:S01]  /*a080*/  SEL R79, R161, R79, !P1 ;  /* 0x0000004fa14f7207 */ /* 0x000fe20004800000 */
[----:B------:R-:W-:-:S04]  /*a090*/  @!P5 IMAD.IADD R76, R76, 0x1, -R95 ;  /* 0x000000014c4cd824 */ /* 0x000fc800078e0a5f */
[----:B------:R-:W-:Y:S01]  /*a0a0*/  IMAD R79, R79, UR9, RZ ;  /* 0x000000094f4f7c24 */ /* 0x000fe2000f8e02ff */
[----:B--2---:R-:W-:-:S06]  /*a0b0*/  PRMT R250, RZ, 0x7610, R250 ;  /* 0x00007610fffa7816 */ /* 0x004fcc00000000fa */
[----:B------:R0:W2:Y:S02]  /*a0c0*/  @P3 LDG.E.U16 R250, desc[UR24][R84.64] ;  /* 0x0000001854fa3981 */ /* 0x0000a4000c1e1500 */
[----:B0-----:R-:W-:Y:S02]  /*a0d0*/  IMAD R84, R83, UR9, RZ ;  /* 0x0000000953547c24 */ /* 0x001fe4000f8e02ff */
[----:B------:R-:W-:Y:S02]  /*a0e0*/  @P3 IMAD.MOV.U32 R83, RZ, RZ, R155 ;  /* 0x000000ffff533224 */ /* 0x000fe400078e009b */
[----:B------:R-:W2:Y:S04]  /*a0f0*/  LDL.LU R155, [R1+0x6d0] ;  /* 0x0006d000019b7983 */ /* 0x000ea80000300800 */
[----:B------:R-:W2:Y:S01]  /*a100*/  LDL.LU R163, [R1+0x6cc] ;  /* 0x0006cc0001a37983 */ /* 0x000ea20000300800 */
[----:B---3--:R-:W-:-:S06]  /*a110*/  PRMT R247, RZ, 0x7610, R247 ;  /* 0x00007610fff77816 */ /* 0x008fcc00000000f7 */
[----:B------:R0:W3:Y:S02]  /*a120*/  @P3 LDG.E.U16 R247, desc[UR24][R82.64] ;  /* 0x0000001852f73981 */ /* 0x0000e4000c1e1500 */
[----:B0-----:R-:W-:Y:S02]  /*a130*/  @P3 IMAD.MOV.U32 R83, RZ, RZ, R154 ;  /* 0x000000ffff533224 */ /* 0x001fe400078e009a */
[----:B------:R-:W-:Y:S01]  /*a140*/  @P3 IMAD.MOV.U32 R82, RZ, RZ, R235 ;  /* 0x000000ffff523224 */ /* 0x000fe200078e00eb */
[----:B------:R-:W3:Y:S04]  /*a150*/  LDL.LU R154, [R1+0x6c8] ;  /* 0x0006c800019a7983 */ /* 0x000ee80000300800 */
[----:B------:R-:W3:Y:S01]  /*a160*/  LDL.LU R235, [R1+0x6c4] ;  /* 0x0006c40001eb7983 */ /* 0x000ee20000300800 */
[----:B------:R-:W-:-:S04]  /*a170*/  LEA R86, P4, R84, R97, 0x1 ;  /* 0x0000006154567211 */ /* 0x000fc800078808ff */
[----:B------:R-:W-:Y:S01]  /*a180*/  LEA.HI.X.SX32 R87, R84, R96, 0x1, P4 ;  /* 0x0000006054577211 */ /* 0x000fe200020f0eff */
[----:B------:R-:W-:Y:S01]  /*a190*/  STL [R1+0x104], R86 ;  /* 0x0001045601007387 */ /* 0x000fe20000100800 */
[----:B------:R-:W-:-:S03]  /*a1a0*/  ISETP.GE.AND P4, PT, R234, RZ, PT ;  /* 0x000000ffea00720c */ /* 0x000fc60003f86270 */
[----:B------:R-:W3:Y:S01]  /*a1b0*/  LDL.LU R234, [R1+0x6c0] ;  /* 0x0006c00001ea7983 */ /* 0x000ee20000300800 */
[----:B------:R-:W-:-:S04]  /*a1c0*/  LEA R85, P5, R79, R97, 0x1 ;  /* 0x000000614f557211 */ /* 0x000fc800078a08ff */
[----:B------:R-:W-:Y:S02]  /*a1d0*/  LEA.HI.X.SX32 R84, R79, R96, 0x1, P5 ;  /* 0x000000604f547211 */ /* 0x000fe400028f0eff */
[----:B----4-:R-:W-:Y:S01]  /*a1e0*/  PRMT R230, RZ, 0x7610, R230 ;  /* 0x00007610ffe67816 */ /* 0x010fe200000000e6 */
[----:B------:R-:W-:Y:S04]  /*a1f0*/  STL [R1+0x100], R87 ;  /* 0x0001005701007387 */ /* 0x000fe80000100800 */
[----:B------:R-:W-:Y:S04]  /*a200*/  STL [R1+0x11c], R85 ;  /* 0x00011c5501007387 */ /* 0x000fe80000100800 */
[----:B------:R0:W4:Y:S04]  /*a210*/  @P3 LDG.E.U16 R230, desc[UR24][R82.64] ;  /* 0x0000001852e63981 */ /* 0x000128000c1e1500 */
[----:B------:R-:W-:Y:S01]  /*a220*/  STL [R1+0x118], R84 ;  /* 0x0001185401007387 */ /* 0x000fe20000100800 */
[----:B0-----:R-:W-:-:S03]  /*a230*/  @P3 IMAD.MOV.U32 R83, RZ, RZ, R242 ;  /* 0x000000ffff533224 */ /* 0x001fc600078e00f2 */
[----:B------:R-:W4:Y:S01]  /*a240*/  LDL.LU R242, [R1+0x6bc] ;  /* 0x0006bc0001f27983 */ /* 0x000f220000300800 */
[----:B------:R-:W-:-:S03]  /*a250*/  @P3 IMAD.MOV.U32 R82, RZ, RZ, R239 ;  /* 0x000000ffff523224 */ /* 0x000fc600078e00ef */
[----:B------:R-:W4:Y:S01]  /*a260*/  LDL.LU R239, [R1+0x6b8] ;  /* 0x0006b80001ef7983 */ /* 0x000f220000300800 */
[----:B------:R-:W-:Y:S01]  /*a270*/  @!P6 IMAD.MOV R81, RZ, RZ, -R81 ;  /* 0x000000ffff51e224 */ /* 0x000fe200078e0a51 */
[----:B------:R-:W-:-:S13]  /*a280*/  ISETP.GT.U32.AND P6, PT, R95, R75, PT ;  /* 0x0000004b5f00720c */ /* 0x000fda0003fc4070 */
[----:B------:R-:W-:Y:S01]  /*a290*/  @!P6 IMAD.IADD R75, R75, 0x1, -R95 ;  /* 0x000000014b4be824 */ /* 0x000fe200078e0a5f */
[----:B------:R-:W-:-:S13]  /*a2a0*/  ISETP.GT.U32.AND P6, PT, R95, R76, PT ;  /* 0x0000004c5f00720c */ /* 0x000fda0003fc4070 */
[----:B------:R-:W-:Y:S01]  /*a2b0*/  @!P6 IMAD.IADD R76, R76, 0x1, -R95 ;  /* 0x000000014c4ce824 */ /* 0x000fe200078e0a5f */
[----:B------:R-:W-:Y:S02]  /*a2c0*/  ISETP.GE.AND P6, PT, R165, RZ, PT ;  /* 0x000000ffa500720c */ /* 0x000fe40003fc6270 */
[----:B------:R-:W-:-:S13]  /*a2d0*/  ISETP.GT.U32.AND P5, PT, R95, R75, PT ;  /* 0x0000004b5f00720c */ /* 0x000fda0003fa4070 */
[----:B------:R-:W-:Y:S01]  /*a2e0*/  @!P5 IMAD.IADD R75, R75, 0x1, -R95 ;  /* 0x000000014b4bd824 */ /* 0x000fe200078e0a5f */
[----:B------:R-:W-:Y:S02]  /*a2f0*/  ISETP.GE.AND P5, PT, R168, RZ, PT ;  /* 0x000000ffa800720c */ /* 0x000fe40003fa6270 */
[----:B--2---:R-:W-:-:S06]  /*a300*/  PRMT R163, RZ, 0x7610, R163 ;  /* 0x00007610ffa37816 */ /* 0x004fcc00000000a3 */
[----:B------:R0:W2:Y:S02]  /*a310*/  @P3 LDG.E.U16 R163, desc[UR24][R82.64] ;  /* 0x0000001852a33981 */ /* 0x0000a4000c1e1500 */
[----:B0-----:R-:W-:Y:S02]  /*a320*/  @P3 IMAD.MOV.U32 R83, RZ, RZ, R93 ;  /* 0x000000ffff533224 */ /* 0x001fe400078e005d */
[----:B------:R-:W-:Y:S01]  /*a330*/  @P3 IMAD.MOV.U32 R82, RZ, RZ, R246 ;  /* 0x000000ffff523224 */ /* 0x000fe200078e00f6 */
[----:B-1----:R-:W2:Y:S04]  /*a340*/  LDL.LU R93, [R1+0x6b4] ;  /* 0x0006b400015d7983 */ /* 0x002ea80000300800 */
[----:B------:R-:W2:Y:S04]  /*a350*/  LDL.LU R246, [R1+0x6b0] ;  /* 0x0006b00001f67983 */ /* 0x000ea80000300800 */
[----:B------:R-:W2:Y:S04]  /*a360*/  LDL.LU R165, [R1+0x6ac] ;  /* 0x0006ac0001a57983 */ /* 0x000ea80000300800 */
[----:B------:R-:W2:Y:S01]  /*a370*/  LDL.LU R168, [R1+0x6a8] ;  /* 0x0006a80001a87983 */ /* 0x000ea20000300800 */
[----:B---3--:R-:W-:-:S06]  /*a380*/  PRMT R235, RZ, 0x7610, R235 ;  /* 0x00007610ffeb7816 */ /* 0x008fcc00000000eb */
[----:B------:R0:W3:Y:S02]  /*a390*/  @P3 LDG.E.U16 R235, desc[UR24][R82.64] ;  /* 0x0000001852eb3981 */ /* 0x0000e4000c1e1500 */
[----:B0-----:R-:W-:Y:S02]  /*a3a0*/  @P3 IMAD.MOV.U32 R83, RZ, RZ, R162 ;  /* 0x000000ffff533224 */ /* 0x001fe400078e00a2 */
[----:B------:R-:W3:Y:S01]  /*a3b0*/  LDL.LU R162, [R1+0x6a4] ;  /* 0x0006a40001a27983 */ /* 0x000ee20000300800 */
[----:B------:R-:W-:Y:S01]  /*a3c0*/  PRMT R234, RZ, 0x7610, R234 ;  /* 0x00007610ffea7816 */ /* 0x000fe200000000ea */
[----:B------:R-:W-:Y:S02]  /*a3d0*/  @P3 IMAD.MOV.U32 R82, RZ, RZ, R149 ;  /* 0x000000ffff523224 */ /* 0x000fe400078e0095 */
[----:B------:R-:W3:Y:S04]  /*a3e0*/  LDL.LU R149, [R1+0x6a0] ;  /* 0x0006a00001957983 */ /* 0x000ee80000300800 */
[----:B------:R0:W3:Y:S02]  /*a3f0*/  @P3 LDG.E.U16 R234, desc[UR24][R82.64] ;  /* 0x0000001852ea3981 */ /* 0x0000e4000c1e1500 */
[----:B0-----:R-:W-:-:S02]  /*a400*/  @P3 IMAD.MOV.U32 R83, RZ, RZ, R150 ;  /* 0x000000ffff533224 */ /* 0x001fc400078e0096 */
[----:B------:R-:W3:Y:S01]  /*a410*/  LDL.LU R150, [R1+0x69c] ;  /* 0x00069c0001967983 */ /* 0x000ee20000300800 */
[----:B------:R-:W-:-:S03]  /*a420*/  @P3 IMAD.MOV.U32 R82, RZ, RZ, R151 ;  /* 0x000000ffff523224 */ /* 0x000fc600078e0097 */
[----:B------:R-:W3:Y:S01]  /*a430*/  LDL.LU R151, [R1+0x698] ;  /* 0x0006980001977983 */ /* 0x000ee20000300800 */
[----:B----4-:R-:W-:Y:S01]  /*a440*/  PRMT R242, RZ, 0x7610, R242 ;  /* 0x00007610fff27816 */ /* 0x010fe200000000f2 */
[----:B------:R-:W-:-:S05]  /*a450*/  @!P6 IMAD.MOV R76, RZ, RZ, -R76 ;  /* 0x000000ffff4ce224 */ /* 0x000fca00078e0a4c */
[----:B------:R0:W4:Y:S01]  /*a460*/  @P3 LDG.E.U16 R242, desc[UR24][R82.64] ;  /* 0x0000001852f23981 */ /* 0x000122000c1e1500 */
[----:B------:R-:W-:Y:S01]  /*a470*/  ISETP.GT.U32.AND P6, PT, R95, R73, PT ;  /* 0x000000495f00720c */ /* 0x000fe20003fc4070 */
[----:B0-----:R-:W-:Y:S02]  /*a480*/  @P3 IMAD.MOV.U32 R83, RZ, RZ, R152 ;  /* 0x000000ffff533224 */ /* 0x001fe400078e0098 */
[----:B------:R-:W3:Y:S10]  /*a490*/  LDL.LU R152, [R1+0x694] ;  /* 0x0006940001987983 */ /* 0x000ef40000300800 */
[----:B------:R-:W-:Y:S01]  /*a4a0*/  @!P6 IMAD.IADD R73, R73, 0x1, -R95 ;  /* 0x000000014949e824 */ /* 0x000fe200078e0a5f */
[----:B------:R-:W-:-:S02]  /*a4b0*/  ISETP.GE.AND P6, PT, R153, RZ, PT ;  /* 0x000000ff9900720c */ /* 0x000fc40003fc6270 */
[----:B------:R-:W3:Y:S01]  /*a4c0*/  LDL.LU R153, [R1+0x690] ;  /* 0x0006900001997983 */ /* 0x000ee20000300800 */
[----:B------:R-:W-:Y:S01]  /*a4d0*/  @!P4 IMAD.MOV R77, RZ, RZ, -R77 ;  /* 0x000000ffff4dc224 */ /* 0x000fe200078e0a4d */
[C---:B------:R-:W-:Y:S01]  /*a4e0*/  ISETP.GT.U32.AND P4, PT, R95.reuse, R72, PT ;  /* 0x000000485f00720c */ /* 0x040fe20003f84070 */
[----:B------:R-:W-:Y:S01]  /*a4f0*/  @P3 IMAD.MOV.U32 R82, RZ, RZ, R119 ;  /* 0x000000ffff523224 */ /* 0x000fe200078e0077 */
[----:B------:R-:W-:Y:S01]  /*a500*/  PRMT R239, RZ, 0x7610, R239 ;  /* 0x00007610ffef7816 */ /* 0x000fe200000000ef */
[----:B------:R-:W-:Y:S01]  /*a510*/  @!P5 IMAD.MOV R75, RZ, RZ, -R75 ;  /* 0x000000ffff4bd224 */ /* 0x000fe200078e0a4b */
[----:B------:R-:W-:Y:S02]  /*a520*/  ISETP.GT.U32.AND P5, PT, R95, R74, PT ;  /* 0x0000004a5f00720c */ /* 0x000fe40003fa4070 */
[----:B------:R-:W-:Y:S02]  /*a530*/  PRMT R11, RZ, 0x7610, R11 ;  /* 0x00007610ff0b7816 */ /* 0x000fe4000000000b */
[----:B------:R0:W3:Y:S05]  /*a540*/  @P3 LDG.E.U16 R239, desc[UR24][R82.64] ;  /* 0x0000001852ef3981 */ /* 0x0000ea000c1e1500 */
[----:B------:R-:W-:Y:S01]  /*a550*/  @!P4 IMAD.IADD R72, R72, 0x1, -R95 ;  /* 0x000000014848c824 */ /* 0x000fe200078e0a5f */
[----:B------:R-:W-:-:S04]  /*a560*/  SEL R80, R161, R80, !P1 ;  /* 0x00000050a1507207 */ /* 0x000fc80004800000 */
[----:B------:R-:W-:Y:S01]  /*a570*/  ISETP.GT.U32.AND P4, PT, R95, R72, PT ;  /* 0x000000485f00720c */ /* 0x000fe20003f84070 */
[----:B0-----:R-:W-:Y:S02]  /*a580*/  @P3 IMAD.MOV.U32 R82, RZ, RZ, R117 ;  /* 0x000000ffff523224 */ /* 0x001fe400078e0075 */
[----:B------:R-:W-:Y:S01]  /*a590*/  @P3 IMAD.MOV.U32 R83, RZ, RZ, R118 ;  /* 0x000000ffff533224 */ /* 0x000fe200078e0076 */
[----:B------:R-:W-:Y:S01]  /*a5a0*/  PRMT R6, RZ, 0x7610, R6 ;  /* 0x00007610ff067816 */ /* 0x000fe20000000006 */
[----:B------:R-:W-:-:S03]  /*a5b0*/  IMAD R80, R80, UR9, RZ ;  /* 0x0000000950507c24 */ /* 0x000fc6000f8e02ff */
[----:B------:R0:W3:Y:S01]  /*a5c0*/  @P3 LDG.E.U16 R11, desc[UR24][R82.64] ;  /* 0x00000018520b3981 */ /* 0x0000e2000c1e1500 */
[----:B------:R-:W-:-:S04]  /*a5d0*/  @!P5 IMAD.IADD R74, R74, 0x1, -R95 ;  /* 0x000000014a4ad824 */ /* 0x000fc800078e0a5f */
[----:B------:R-:W-:Y:S01]  /*a5e0*/  @!P4 IMAD.IADD R72, R72, 0x1, -R95 ;  /* 0x000000014848c824 */ /* 0x000fe200078e0a5f */
[C---:B------:R-:W-:Y:S01]  /*a5f0*/  LEA R79, P4, R80.reuse, R97, 0x1 ;  /* 0x00000061504f7211 */ /* 0x040fe200078808ff */
[----:B0-----:R-:W-:Y:S02]  /*a600*/  @P3 IMAD.MOV.U32 R82, RZ, RZ, R115 ;  /* 0x000000ffff523224 */ /* 0x001fe400078e0073 */
[----:B------:R-:W-:Y:S01]  /*a610*/  @P3 IMAD.MOV.U32 R83, RZ, RZ, R116 ;  /* 0x000000ffff533224 */ /* 0x000fe200078e0074 */
[----:B------:R-:W-:-:S04]  /*a620*/  LEA.HI.X.SX32 R80, R80, R96, 0x1, P4 ;  /* 0x0000006050507211 */ /* 0x000fc800020f0eff */
[----:B------:R0:W3:Y:S01]  /*a630*/  @P3 LDG.E.U16 R6, desc[UR24][R82.64] ;  /* 0x0000001852063981 */ /* 0x0000e2000c1e1500 */
[C---:B------:R-:W-:Y:S02]  /*a640*/  ISETP.GT.U32.AND P4, PT, R95.reuse, R74, PT ;  /* 0x0000004a5f00720c */ /* 0x040fe40003f84070 */
[----:B------:R-:W-:Y:S01]  /*a650*/  PRMT R8, RZ, 0x7610, R8 ;  /* 0x00007610ff087816 */ /* 0x000fe20000000008 */
[----:B0-----:R-:W-:Y:S02]  /*a660*/  @P3 IMAD.MOV.U32 R82, RZ, RZ, R113 ;  /* 0x000000ffff523224 */ /* 0x001fe400078e0071 */
[----:B------:R-:W-:Y:S01]  /*a670*/  @P3 IMAD.MOV.U32 R83, RZ, RZ, R114 ;  /* 0x000000ffff533224 */ /* 0x000fe200078e0072 */
[----:B------:R-:W-:Y:S01]  /*a680*/  ISETP.GT.U32.AND P5, PT, R95, R73, PT ;  /* 0x000000495f00720c */ /* 0x000fe20003fa4070 */
[----:B------:R-:W-:Y:S01]  /*a690*/  @!P6 IMAD.MOV R72, RZ, RZ, -R72 ;  /* 0x000000ffff48e224 */ /* 0x000fe200078e0a48 */
[----:B------:R-:W-:Y:S02]  /*a6a0*/  PRMT R5, RZ, 0x7610, R5 ;  /* 0x00007610ff057816 */ /* 0x000fe40000000005 */
[----:B------:R-:W-:-:S03]  /*a6b0*/  ISETP.GE.AND P6, PT, R236, RZ, PT ;  /* 0x000000ffec00720c */ /* 0x000fc60003fc6270 */
[----:B------:R-:W-:Y:S01]  /*a6c0*/  @!P4 IMAD.IADD R74, R74, 0x1, -R95 ;  /* 0x000000014a4ac824 */ /* 0x000fe200078e0a5f */
[----:B------:R-:W-:Y:S01]  /*a6d0*/  PRMT R7, RZ, 0x7610, R7 ;  /* 0x00007610ff077816 */ /* 0x000fe20000000007 */
[----:B------:R-:W-:Y:S01]  /*a6e0*/  IMAD R69, R95, R158, R69 ;  /* 0x0000009e5f457224 */ /* 0x000fe200078e0245 */
[----:B------:R-:W-:Y:S02]  /*a6f0*/  ISETP.GE.AND P4, PT, R202, RZ, PT ;  /* 0x000000ffca00720c */ /* 0x000fe40003f86270 */
[----:B------:R-:W-:Y:S02]  /*a700*/  SEL R81, R161, R81, !P1 ;  /* 0x00000051a1517207 */ /* 0x000fe40004800000 */
[----:B------:R-:W-:Y:S01]  /*a710*/  PRMT R3, RZ, 0x7610, R3 ;  /* 0x00007610ff037816 */ /* 0x000fe20000000003 */
[----:B------:R-:W-:Y:S01]  /*a720*/  @!P5 IMAD.IADD R73, R73, 0x1, -R95 ;  /* 0x000000014949d824 */ /* 0x000fe200078e0a5f */
[----:B------:R-:W-:Y:S01]  /*a730*/  ISETP.GT.U32.AND P5, PT, R95, R69, PT ;  /* 0x000000455f00720c */ /* 0x000fe20003fa4070 */
[----:B------:R-:W-:Y:S01]  /*a740*/  IMAD R81, R81, UR9, RZ ;  /* 0x0000000951517c24 */ /* 0x000fe2000f8e02ff */
[C---:B------:R-:W-:Y:S01]  /*a750*/  SEL R76, R161.reuse, R76, !P1 ;  /* 0x0000004ca14c7207 */ /* 0x040fe20004800000 */
[----:B------:R-:W-:Y:S01]  /*a760*/  @!P6 IMAD.MOV R73, RZ, RZ, -R73 ;  /* 0x000000ffff49e224 */ /* 0x000fe200078e0a49 */
[C---:B------:R-:W-:Y:S01]  /*a770*/  SEL R77, R161.reuse, R77, !P1 ;  /* 0x0000004da14d7207 */ /* 0x040fe20004800000 */
[----:B------:R-:W-:Y:S02]  /*a780*/  STL [R1+0x134], R79 ;  /* 0x0001344f01007387 */ /* 0x000fe40000100800 */
[----:B------:R-:W-:Y:S01]  /*a790*/  @!P4 IMAD.MOV R74, RZ, RZ, -R74 ;  /* 0x000000ffff4ac224 */ /* 0x000fe200078e0a4a */
[C---:B------:R-:W-:Y:S01]  /*a7a0*/  SEL R73, R161.reuse, R73, !P1 ;  /* 0x00000049a1497207 */ /* 0x040fe20004800000 */
[----:B------:R0:W-:Y:S01]  /*a7b0*/  STL [R1+0x130], R80 ;  /* 0x0001305001007387 */ /* 0x0001e20000100800 */
[----:B------:R-:W-:Y:S01]  /*a7c0*/  IMAD R76, R76, UR9, RZ ;  /* 0x000000094c4c7c24 */ /* 0x000fe2000f8e02ff */
[----:B------:R-:W-:Y:S01]  /*a7d0*/  SEL R75, R161, R75, !P1 ;  /* 0x0000004ba14b7207 */ /* 0x000fe20004800000 */
[----:B------:R-:W-:Y:S01]  /*a7e0*/  IMAD R77, R77, UR9, RZ ;  /* 0x000000094d4d7c24 */ /* 0x000fe2000f8e02ff */
[----:B------:R-:W-:Y:S01]  /*a7f0*/  SEL R72, R161, R72, !P1 ;  /* 0x00000048a1487207 */ /* 0x000fe20004800000 */
[----:B------:R-:W-:Y:S01]  /*a800*/  @!P5 IMAD.IADD R69, R69, 0x1, -R95 ;  /* 0x000000014545d824 */ /* 0x000fe200078e0a5f */
[----:B------:R-:W-:Y:S01]  /*a810*/  SEL R74, R161, R74, !P1 ;  /* 0x0000004aa14a7207 */ /* 0x000fe20004800000 */
[----:B------:R-:W-:Y:S01]  /*a820*/  IMAD R73, R73, UR9, RZ ;  /* 0x0000000949497c24 */ /* 0x000fe2000f8e02ff */
[----:B------:R-:W-:Y:S01]  /*a830*/  LEA R113, P5, R77, R97, 0x1 ;  /* 0x000000614d717211 */ /* 0x000fe200078a08ff */
[----:B------:R-:W-:Y:S01]  /*a840*/  IMAD R75, R75, UR9, RZ ;  /* 0x000000094b4b7c24 */ /* 0x000fe2000f8e02ff */
[----:B------:R-:W3:Y:S01]  /*a850*/  LDL.LU R236, [R1+0x68c] ;  /* 0x00068c0001ec7983 */ /* 0x000ee20000300800 */
[----:B------:R-:W-:Y:S01]  /*a860*/  IMAD R72, R72, UR9, RZ ;  /* 0x0000000948487c24 */ /* 0x000fe2000f8e02ff */
[----:B------:R-:W-:Y:S01]  /*a870*/  LEA.HI.X.SX32 R114, R77, R96, 0x1, P5 ;  /* 0x000000604d727211 */ /* 0x000fe200028f0eff */
[----:B------:R-:W-:Y:S01]  /*a880*/  IMAD R74, R74, UR9, RZ ;  /* 0x000000094a4a7c24 */ /* 0x000fe2000f8e02ff */
[----:B------:R-:W-:-:S02]  /*a890*/  PRMT R144, RZ, 0x7610, R144 ;  /* 0x00007610ff907816 */ /* 0x000fc40000000090 */
[----:B------:R-:W-:Y:S02]  /*a8a0*/  PRMT R158, RZ, 0x7610, R158 ;  /* 0x00007610ff9e7816 */ /* 0x000fe4000000009e */
[----:B------:R-:W-:Y:S02]  /*a8b0*/  PRMT R147, RZ, 0x7610, R147 ;  /* 0x00007610ff937816 */ /* 0x000fe40000000093 */
[----:B------:R-:W-:Y:S02]  /*a8c0*/  PRMT R142, RZ, 0x7610, R142 ;  /* 0x00007610ff8e7816 */ /* 0x000fe4000000008e */
[----:B------:R-:W-:Y:S02]  /*a8d0*/  PRMT R104, RZ, 0x7610, R104 ;  /* 0x00007610ff687816 */ /* 0x000fe40000000068 */
[----:B------:R-:W-:Y:S02]  /*a8e0*/  PRMT R141, RZ, 0x7610, R141 ;  /* 0x00007610ff8d7816 */ /* 0x000fe4000000008d */
[----:B--2---:R-:W-:-:S06]  /*a8f0*/  PRMT R246, RZ, 0x7610, R246 ;  /* 0x00007610fff67816 */ /* 0x004fcc00000000f6 */
[----:B------:R1:W2:Y:S02]  /*a900*/  @P3 LDG.E.U16 R246, desc[UR24][R82.64] ;  /* 0x0000001852f63981 */ /* 0x0002a4000c1e1500 */
[----:B-1----:R-:W-:Y:S02]  /*a910*/  @P3 IMAD.MOV.U32 R82, RZ, RZ, R91 ;  /* 0x000000ffff523224 */ /* 0x002fe400078e005b */
[----:B------:R-:W-:-:S05]  /*a920*/  @P3 IMAD.MOV.U32 R83, RZ, RZ, R100 ;  /* 0x000000ffff533224 */ /* 0x000fca00078e0064 */
        /* <DEDUP_REMOVED lines=10> */
[----:B-1----:R-:W-:Y:S01]  /*a9d0*/  @P3 IMAD.MOV.U32 R83, RZ, RZ, R80 ;  /* 0x000000ffff533224 */ /* 0x002fe200078e0050 */
[----:B0-----:R-:W-:-:S04]  /*a9e0*/  LEA R80, P4, R81, R97, 0x1 ;  /* 0x0000006151507211 */ /* 0x001fc800078808ff */
[-C--:B------:R-:W-:Y:S02]  /*a9f0*/  LEA.HI.X.SX32 R115, R81, R96.reuse, 0x1, P4 ;  /* 0x0000006051737211 */ /* 0x080fe400020f0eff */
[CC--:B------:R-:W-:Y:S02]  /*aa00*/  LEA R91, P4, R76.reuse, R97.reuse, 0x1 ;  /* 0x000000614c5b7211 */ /* 0x0c0fe400078808ff */
[-C--:B------:R-:W-:Y:S02]  /*aa10*/  LEA R88, P5, R75, R97.reuse, 0x1 ;  /* 0x000000614b587211 */ /* 0x080fe400078a08ff */
[-C--:B------:R-:W-:Y:S02]  /*aa20*/  LEA.HI.X.SX32 R100, R76, R96.reuse, 0x1, P4 ;  /* 0x000000604c647211 */ /* 0x080fe400020f0eff */
[CC--:B------:R-:W-:Y:S02]  /*aa30*/  LEA R84, P4, R73.reuse, R97.reuse, 0x1 ;  /* 0x0000006149547211 */ /* 0x0c0fe400078808ff */
[----:B------:R-:W-:Y:S01]  /*aa40*/  LEA R86, P6, R72, R97, 0x1 ;  /* 0x0000006148567211 */ /* 0x000fe200078c08ff */
[----:B------:R-:W-:Y:S01]  /*aa50*/  @P3 IMAD.MOV.U32 R82, RZ, RZ, R79 ;  /* 0x000000ffff523224 */ /* 0x000fe200078e004f */
[----:B------:R-:W-:-:S02]  /*aa60*/  LEA.HI.X.SX32 R85, R73, R96, 0x1, P4 ;  /* 0x0000006049557211 */ /* 0x000fc400020f0eff */
[-C--:B------:R-:W-:Y:S02]  /*aa70*/  LEA.HI.X.SX32 R89, R75, R96.reuse, 0x1, P5 ;  /* 0x000000604b597211 */ /* 0x080fe400028f0eff */
[----:B------:R-:W-:Y:S02]  /*aa80*/  LEA.HI.X.SX32 R87, R72, R96, 0x1, P6 ;  /* 0x0000006048577211 */ /* 0x000fe400030f0eff */
[----:B------:R-:W-:Y:S02]  /*aa90*/  LEA R79, P4, R74, R97, 0x1 ;  /* 0x000000614a4f7211 */ /* 0x000fe400078808ff */
[C---:B------:R-:W-:Y:S02]  /*aaa0*/  ISETP.GT.U32.AND P5, PT, R95.reuse, R69, PT ;  /* 0x000000455f00720c */ /* 0x040fe40003fa4070 */
[----:B------:R-:W-:Y:S01]  /*aab0*/  ISETP.GT.U32.AND P6, PT, R95, R70, PT ;  /* 0x000000465f00720c */ /* 0x000fe20003fc4070 */
[----:B------:R0:W-:Y:S01]  /*aac0*/  STL [R1+0x14c], R80 ;  /* 0x00014c5001007387 */ /* 0x0001e20000100800 */
[----:B------:R-:W-:Y:S01]  /*aad0*/  @P3 IMAD.MOV.U32 R72, RZ, RZ, R80 ;  /* 0x000000ffff483224 */ /* 0x000fe200078e0050 */
[----:B------:R-:W-:Y:S01]  /*aae0*/  PRMT R93, RZ, 0x7610, R93 ;  /* 0x00007610ff5d7816 */ /* 0x000fe2000000005d */
[----:B------:R-:W-:Y:S01]  /*aaf0*/  @P3 IMAD.MOV.U32 R73, RZ, RZ, R115 ;  /* 0x000000ffff493224 */ /* 0x000fe200078e0073 */
[----:B------:R-:W-:-:S04]  /*ab00*/  PRMT R165, RZ, 0x7610, R165 ;  /* 0x00007610ffa57816 */ /* 0x000fc800000000a5 */
[----:B------:R1:W2:Y:S01]  /*ab10*/  @P3 LDG.E.U16 R93, desc[UR24][R72.64] ;  /* 0x00000018485d3981 */ /* 0x0002a2000c1e1500 */
[----:B0-----:R-:W-:Y:S02]  /*ab20*/  LEA.HI.X.SX32 R80, R74, R96, 0x1, P4 ;  /* 0x000000604a507211 */ /* 0x001fe400020f0eff */
[----:B------:R-:W-:Y:S01]  /*ab30*/  ISETP.GE.AND P4, PT, R194, RZ, PT ;  /* 0x000000ffc200720c */ /* 0x000fe20003f86270 */
[--C-:B------:R-:W-:Y:S02]  /*ab40*/  @!P5 IMAD.IADD R69, R69, 0x1, -R95.reuse ;  /* 0x000000014545d824 */ /* 0x100fe400078e0a5f */
[----:B------:R-:W-:Y:S02]  /*ab50*/  @!P6 IMAD.IADD R70, R70, 0x1, -R95 ;  /* 0x000000014646e824 */ /* 0x000fe400078e0a5f */
[----:B-1----:R-:W-:Y:S02]  /*ab60*/  @P3 IMAD.MOV.U32 R72, RZ, RZ, R113 ;  /* 0x000000ffff483224 */ /* 0x002fe400078e0071 */
[----:B------:R-:W-:Y:S01]  /*ab70*/  @P3 IMAD.MOV.U32 R73, RZ, RZ, R114 ;  /* 0x000000ffff493224 */ /* 0x000fe200078e0072 */
[C---:B------:R-:W-:Y:S01]  /*ab80*/  ISETP.GT.U32.AND P5, PT, R95.reuse, R71, PT ;  /* 0x000000475f00720c */ /* 0x040fe20003fa4070 */
[----:B------:R-:W-:Y:S01]  /*ab90*/  STL [R1+0x164], R113 ;  /* 0x0001647101007387 */ /* 0x000fe20000100800 */
[----:B------:R-:W-:-:S03]  /*aba0*/  ISETP.GT.U32.AND P6, PT, R95, R70, PT ;  /* 0x000000465f00720c */ /* 0x000fc60003fc4070 */
[----:B------:R0:W2:Y:S01]  /*abb0*/  @P3 LDG.E.U16 R165, desc[UR24][R72.64] ;  /* 0x0000001848a53981 */ /* 0x0000a2000c1e1500 */
[----:B------:R-:W-:-:S03]  /*abc0*/  @!P4 IMAD.MOV R69, RZ, RZ, -R69 ;  /* 0x000000ffff45c224 */ /* 0x000fc600078e0a45 */
[----:B------:R-:W-:Y:S01]  /*abd0*/  STL [R1+0x148], R115 ;  /* 0x0001487301007387 */ /* 0x000fe20000100800 */
[----:B0-----:R-:W-:Y:S02]  /*abe0*/  @P3 IMAD.MOV.U32 R72, RZ, RZ, R91 ;  /* 0x000000ffff483224 */ /* 0x001fe400078e005b */
[----:B------:R-:W-:Y:S01]  /*abf0*/  @P3 IMAD.MOV.U32 R73, RZ, RZ, R100 ;  /* 0x000000ffff493224 */ /* 0x000fe200078e0064 */
[----:B------:R-:W-:Y:S01]  /*ac00*/  STL [R1+0x17c], R91 ;  /* 0x00017c5b01007387 */ /* 0x000fe20000100800 */
[----:B------:R-:W-:-:S03]  /*ac10*/  SEL R69, R161, R69, !P1 ;  /* 0x00000045a1457207 */ /* 0x000fc60004800000 */
[----:B------:R-:W-:Y:S04]  /*ac20*/  STL [R1+0x160], R114 ;  /* 0x0001607201007387 */ /* 0x000fe80000100800 */
[----:B------:R-:W-:Y:S04]  /*ac30*/  STL [R1+0x194], R88 ;  /* 0x0001945801007387 */ /* 0x000fe80000100800 */
[----:B------:R0:W2:Y:S04]  /*ac40*/  @P3 LDG.E.U16 R144, desc[UR24][R72.64] ;  /* 0x0000001848903981 */ /* 0x0000a8000c1e1500 */
[----:B------:R1:W-:Y:S01]  /*ac50*/  STL [R1+0x178], R100 ;  /* 0x0001786401007387 */ /* 0x0003e20000100800 */
[----:B------:R-:W-:-:S02]  /*ac60*/  IMAD R69, R69, UR9, RZ ;  /* 0x0000000945457c24 */ /* 0x000fc4000f8e02ff */
[----:B0-----:R-:W-:Y:S02]  /*ac70*/  @P3 IMAD.MOV.U32 R72, RZ, RZ, R88 ;  /* 0x000000ffff483224 */ /* 0x001fe400078e0058 */
[----:B------:R-:W-:Y:S02]  /*ac80*/  @P3 IMAD.MOV.U32 R73, RZ, RZ, R89 ;  /* 0x000000ffff493224 */ /* 0x000fe400078e0059 */
[--C-:B-1----:R-:W-:Y:S01]  /*ac90*/  IMAD R100, R92, 0x2, R148.reuse ;  /* 0x000000025c647824 */ /* 0x102fe200078e0294 */
[----:B------:R-:W-:Y:S01]  /*aca0*/  PRMT R148, RZ, 0x7610, R148 ;  /* 0x00007610ff947816 */ /* 0x000fe20000000094 */
[--C-:B------:R-:W-:Y:S01]  /*acb0*/  @!P5 IMAD.IADD R71, R71, 0x1, -R95.reuse ;  /* 0x000000014747d824 */ /* 0x100fe200078e0a5f */
[----:B------:R0:W2:Y:S01]  /*acc0*/  @P3 LDG.E.U16 R158, desc[UR24][R72.64] ;  /* 0x00000018489e3981 */ /* 0x0000a2000c1e1500 */
[----:B------:R-:W-:Y:S02]  /*acd0*/  ISETP.GE.AND P5, PT, R186, RZ, PT ;  /* 0x000000ffba00720c */ /* 0x000fe40003fa6270 */
[----:B------:R-:W-:Y:S01]  /*ace0*/  LEA R74, P4, R100, R205, 0x1 ;  /* 0x000000cd644a7211 */ /* 0x000fe200078808ff */
[----:B------:R-:W-:Y:S01]  /*acf0*/  @!P6 IMAD.IADD R70, R70, 0x1, -R95 ;  /* 0x000000014646e824 */ /* 0x000fe200078e0a5f */
[----:B------:R-:W-:Y:S01]  /*ad00*/  LEA R76, P6, R69, R97, 0x1 ;  /* 0x00000061454c7211 */ /* 0x000fe200078c08ff */
[----:B0-----:R-:W-:-:S02]  /*ad10*/  @P3 IMAD.MOV.U32 R72, RZ, RZ, R86 ;  /* 0x000000ffff483224 */ /* 0x001fc400078e0056 */
[----:B------:R-:W-:Y:S01]  /*ad20*/  @P3 IMAD.MOV.U32 R73, RZ, RZ, R87 ;  /* 0x000000ffff493224 */ /* 0x000fe200078e0057 */
[----:B------:R-:W-:Y:S02]  /*ad30*/  LEA.HI.X.SX32 R75, R100, R204, 0x1, P4 ;  /* 0x000000cc644b7211 */ /* 0x000fe400020f0eff */
[----:B------:R-:W-:Y:S02]  /*ad40*/  ISETP.GT.U32.AND P4, PT, R95, R71, PT ;  /* 0x000000475f00720c */ /* 0x000fe40003f84070 */
[----:B------:R0:W2:Y:S01]  /*ad50*/  @P3 LDG.E.U16 R148, desc[UR24][R72.64] ;  /* 0x0000001848943981 */ /* 0x0000a2000c1e1500 */
[----:B------:R-:W-:Y:S02]  /*ad60*/  LEA.HI.X.SX32 R77, R69, R96, 0x1, P6 ;  /* 0x00000060454d7211 */ /* 0x000fe400030f0eff */
[----:B------:R-:W-:Y:S02]  /*ad70*/  ISETP.GE.AND P6, PT, R178, RZ, PT ;  /* 0x000000ffb200720c */ /* 0x000fe40003fc6270 */
[----:B------:R-:W-:Y:S01]  /*ad80*/  LOP3.LUT R81, R99, 0x7c, RZ, 0xfc, !PT ;  /* 0x0000007c63517812 */ /* 0x000fe200078efcff */
[----:B0-----:R-:W-:-:S02]  /*ad90*/  @P3 IMAD.MOV.U32 R72, RZ, RZ, R84 ;  /* 0x000000ffff483224 */ /* 0x001fc400078e0054 */
[----:B------:R-:W-:Y:S02]  /*ada0*/  @P3 IMAD.MOV.U32 R73, RZ, RZ, R85 ;  /* 0x000000ffff493224 */ /* 0x000fe400078e0055 */
[----:B------:R-:W-:-:S03]  /*adb0*/  @!P5 IMAD.MOV R70, RZ, RZ, -R70 ;  /* 0x000000ffff46d224 */ /* 0x000fc600078e0a46 */
[----:B------:R0:W2:Y:S01]  /*adc0*/  @P3 LDG.E.U16 R147, desc[UR24][R72.64] ;  /* 0x0000001848933981 */ /* 0x0000a2000c1e1500 */
[----:B------:R-:W-:Y:S01]  /*add0*/  ISETP.LT.AND P5, PT, R81, R90, P0 ;  /* 0x0000005a5100720c */ /* 0x000fe200007a1270 */
[----:B------:R-:W-:Y:S01]  /*ade0*/  @!P4 IMAD.IADD R71, R71, 0x1, -R95 ;  /* 0x000000014747c824 */ /* 0x000fe200078e0a5f */
[----:B------:R-:W-:Y:S01]  /*adf0*/  PRMT R168, RZ, 0x7610, R168 ;  /* 0x00007610ffa87816 */ /* 0x000fe200000000a8 */
[----:B0-----:R-:W-:Y:S02]  /*ae00*/  @P3 IMAD.MOV.U32 R72, RZ, RZ, R79 ;  /* 0x000000ffff483224 */ /* 0x001fe400078e004f */
[----:B------:R-:W-:Y:S01]  /*ae10*/  @P3 IMAD.MOV.U32 R73, RZ, RZ, R80 ;  /* 0x000000ffff493224 */ /* 0x000fe200078e0050 */
[----:B------:R-:W-:-:S04]  /*ae20*/  ISETP.GT.U32.AND P4, PT, R95, R78, PT ;  /* 0x0000004e5f00720c */ /* 0x000fc80003f84070 */
[----:B------:R0:W2:Y:S01]  /*ae30*/  @P3 LDG.E.U16 R142, desc[UR24][R72.64] ;  /* 0x00000018488e3981 */ /* 0x0000a2000c1e1500 */
[----:B------:R-:W-:Y:S02]  /*ae40*/  @!P6 IMAD.MOV R71, RZ, RZ, -R71 ;  /* 0x000000ffff47e224 */ /* 0x000fe400078e0a47 */
[----:B0-----:R-:W-:Y:S02]  /*ae50*/  @P3 IMAD.MOV.U32 R72, RZ, RZ, R76 ;  /* 0x000000ffff483224 */ /* 0x001fe400078e004c */
[----:B------:R-:W-:Y:S01]  /*ae60*/  @P3 IMAD.MOV.U32 R73, RZ, RZ, R77 ;  /* 0x000000ffff493224 */ /* 0x000fe200078e004d */
[----:B------:R-:W-:-:S04]  /*ae70*/  SEL R69, R161, R71, !P1 ;  /* 0x00000047a1457207 */ /* 0x000fc80004800000 */
[----:B------:R0:W2:Y:S01]  /*ae80*/  @P3 LDG.E.U16 R168, desc[UR24][R72.64] ;  /* 0x0000001848a83981 */ /* 0x0000a2000c1e1500 */
[----:B------:R-:W-:-:S03]  /*ae90*/  @P5 IMAD.MOV.U32 R71, RZ, RZ, R75 ;  /* 0x000000ffff475224 */ /* 0x000fc600078e004b */
[----:B------:R-:W-:Y:S01]  /*aea0*/  STL [R1+0x1ac], R86 ;  /* 0x0001ac5601007387 */ /* 0x000fe20000100800 */
[----:B0-----:R-:W-:Y:S01]  /*aeb0*/  SEL R72, R161, R70, !P1 ;  /* 0x00000046a1487207 */ /* 0x001fe20004800000 */
[----:B------:R-:W-:Y:S02]  /*aec0*/  @P5 IMAD.MOV.U32 R70, RZ, RZ, R74 ;  /* 0x000000ffff465224 */ /* 0x000fe400078e004a */
[----:B------:R-:W-:Y:S02]  /*aed0*/  STL [R1+0x190], R89 ;  /* 0x0001905901007387 */ /* 0x000fe40000100800 */
[----:B------:R-:W-:Y:S02]  /*aee0*/  IMAD R72, R72, UR9, RZ ;  /* 0x0000000948487c24 */ /* 0x000fe4000f8e02ff */
[----:B------:R-:W-:Y:S01]  /*aef0*/  STL [R1+0x1c4], R84 ;  /* 0x0001c45401007387 */ /* 0x000fe20000100800 */
[----:B------:R-:W-:-:S03]  /*af00*/  @!P4 IMAD.IADD R78, R78, 0x1, -R95 ;  /* 0x000000014e4ec824 */ /* 0x000fc600078e0a5f */
[----:B------:R-:W-:Y:S04]  /*af10*/  STL [R1+0x1a8], R87 ;  /* 0x0001a85701007387 */ /* 0x000fe80000100800 */
[----:B------:R-:W-:Y:S04]  /*af20*/  STL [R1+0x1c0], R85 ;  /* 0x0001c05501007387 */ /* 0x000fe80000100800 */
[----:B------:R-:W-:Y:S04]  /*af30*/  STL [R1+0x1dc], R79 ;  /* 0x0001dc4f01007387 */ /* 0x000fe80000100800 */
[----:B------:R0:W2:Y:S01]  /*af40*/  @P5 LDG.E.U16 R104, desc[UR24][R70.64] ;  /* 0x0000001846685981 */ /* 0x0000a2000c1e1500 */
[----:B------:R-:W-:-:S03]  /*af50*/  LEA R73, P5, R72, R97, 0x1 ;  /* 0x0000006148497211 */ /* 0x000fc600078a08ff */
[----:B------:R-:W-:Y:S04]  /*af60*/  STL [R1+0x1d8], R80 ;  /* 0x0001d85001007387 */ /* 0x000fe80000100800 */
[----:B------:R1:W-:Y:S01]  /*af70*/  STL [R1+0xd4], R74 ;  /* 0x0000d44a01007387 */ /* 0x0003e20000100800 */
[----:B0-----:R-:W-:Y:S01]  /*af80*/  IMAD R71, R69, UR9, RZ ;  /* 0x0000000945477c24 */ /* 0x001fe2000f8e02ff */
[C---:B---3--:R-:W-:Y:S02]  /*af90*/  LEA R69, P4, R162.reuse, R205, 0x1 ;  /* 0x000000cda2457211 */ /* 0x048fe400078808ff */
[----:B------:R0:W-:Y:S04]  /*afa0*/  STL [R1+0xd0], R75 ;  /* 0x0000d04b01007387 */ /* 0x0001e80000100800 */
[----:B------:R3:W-:Y:S01]  /*afb0*/  STL [R1+0x1f4], R76 ;  /* 0x0001f44c01007387 */ /* 0x0007e20000100800 */
[----:B------:R-:W-:-:S02]  /*afc0*/  LEA.HI.X.SX32 R70, R162, R204, 0x1, P4 ;  /* 0x000000cca2467211 */ /* 0x000fc400020f0eff */
[----:B-1----:R-:W-:Y:S02]  /*afd0*/  LEA R74, P4, R71, R97, 0x1 ;  /* 0x00000061474a7211 */ /* 0x002fe400078808ff */
[----:B0-----:R-:W-:Y:S01]  /*afe0*/  LEA.HI.X.SX32 R75, R72, R96, 0x1, P5 ;  /* 0x00000060484b7211 */ /* 0x001fe200028f0eff */
[----:B------:R-:W-:Y:S01]  /*aff0*/  STL [R1+0x1f0], R77 ;  /* 0x0001f04d01007387 */ /* 0x000fe20000100800 */
[----:B---3--:R-:W-:-:S03]  /*b000*/  LOP3.LUT R76, R99, 0x6, RZ, 0xfc, !PT ;  /* 0x00000006634c7812 */ /* 0x008fc600078efcff */
[----:B------:R0:W-:Y:S01]  /*b010*/  STL [R1+0x20c], R73 ;  /* 0x00020c4901007387 */ /* 0x0001e20000100800 */
[----:B------:R-:W-:Y:S01]  /*b020*/  @P3 IMAD.MOV.U32 R72, RZ, RZ, R73 ;  /* 0x000000ffff483224 */ /* 0x000fe200078e0049 */
[----:B------:R-:W-:Y:S02]  /*b030*/  ISETP.GT.U32.AND P6, PT, R95, R78, PT ;  /* 0x0000004e5f00720c */ /* 0x000fe40003fc4070 */
[----:B------:R-:W-:Y:S02]  /*b040*/  ISETP.LT.AND P5, PT, R76, R90, P0 ;  /* 0x0000005a4c00720c */ /* 0x000fe400007a1270 */
[----:B------:R-:W-:Y:S01]  /*b050*/  LEA.HI.X.SX32 R71, R71, R96, 0x1, P4 ;  /* 0x0000006047477211 */ /* 0x000fe200020f0eff */
[----:B0-----:R-:W-:Y:S01]  /*b060*/  @P3 IMAD.MOV.U32 R73, RZ, RZ, R75 ;  /* 0x000000ffff493224 */ /* 0x001fe200078e004b */
[----:B------:R-:W-:Y:S02]  /*b070*/  PRMT R140, RZ, 0x7610, R140 ;  /* 0x00007610ff8c7816 */ /* 0x000fe4000000008c */
[----:B------:R-:W-:-:S02]  /*b080*/  ISETP.GE.AND P4, PT, R170, RZ, PT ;  /* 0x000000ffaa00720c */ /* 0x000fc40003f86270 */
[----:B------:R0:W3:Y:S04]  /*b090*/  @P3 LDG.E.U16 R141, desc[UR24][R72.64] ;  /* 0x00000018488d3981 */ /* 0x0000e8000c1e1500 */
[----:B------:R-:W-:Y:S01]  /*b0a0*/  STL [R1+0x224], R74 ;  /* 0x0002244a01007387 */ /* 0x000fe20000100800 */
[----:B------:R-:W-:-:S03]  /*b0b0*/  PRMT R103, RZ, 0x7610, R103 ;  /* 0x00007610ff677816 */ /* 0x000fc60000000067 */
[----:B------:R-:W-:Y:S01]  /*b0c0*/  STL [R1+0x208], R75 ;  /* 0x0002084b01007387 */ /* 0x000fe20000100800 */
[----:B0-----:R-:W-:Y:S02]  /*b0d0*/  @P3 IMAD.MOV.U32 R72, RZ, RZ, R74 ;  /* 0x000000ffff483224 */ /* 0x001fe400078e004a */
[----:B------:R-:W-:Y:S01]  /*b0e0*/  @P3 IMAD.MOV.U32 R73, RZ, RZ, R71 ;  /* 0x000000ffff493224 */ /* 0x000fe200078e0047 */
[----:B------:R0:W-:Y:S01]  /*b0f0*/  STL [R1+0x220], R71 ;  /* 0x0002204701007387 */ /* 0x0001e20000100800 */
[----:B------:R-:W-:-:S03]  /*b100*/  @!P6 IMAD.IADD R78, R78, 0x1, -R95 ;  /* 0x000000014e4ee824 */ /* 0x000fc600078e0a5f */
[----:B------:R1:W2:Y:S01]  /*b110*/  @P3 LDG.E.U16 R140, desc[UR24][R72.64] ;  /* 0x00000018488c3981 */ /* 0x0002a2000c1e1500 */
[----:B0-----:R-:W-:Y:S01]  /*b120*/  LOP3.LUT R71, R99, 0xe, RZ, 0xfc, !PT ;  /* 0x0000000e63477812 */ /* 0x001fe200078efcff */
[----:B-1----:R-:W-:Y:S02]  /*b130*/  @P5 IMAD.MOV.U32 R72, RZ, RZ, R69 ;  /* 0x000000ffff485224 */ /* 0x002fe400078e0045 */
[----:B------:R-:W-:Y:S01]  /*b140*/  @P5 IMAD.MOV.U32 R73, RZ, RZ, R70 ;  /* 0x000000ffff495224 */ /* 0x000fe200078e0046 */
[----:B------:R-:W-:Y:S02]  /*b150*/  ISETP.LT.AND P6, PT, R71, R90, P0 ;  /* 0x0000005a4700720c */ /* 0x000fe400007c1270 */
[----:B------:R-:W-:Y:S01]  /*b160*/  LOP3.LUT R74, R99, 0x16, RZ, 0xfc, !PT ;  /* 0x00000016634a7812 */ /* 0x000fe200078efcff */
[----:B------:R-:W-:Y:S01]  /*b170*/  @!P4 IMAD.MOV R78, RZ, RZ, -R78 ;  /* 0x000000ffff4ec224 */ /* 0x000fe200078e0a4e */
[----:B------:R0:W2:Y:S01]  /*b180*/  @P5 LDG.E.U16 R103, desc[UR24][R72.64] ;  /* 0x0000001848675981 */ /* 0x0000a2000c1e1500 */
[----:B------:R-:W-:-:S02]  /*b190*/  LEA R71, P5, R149, R205, 0x1 ;  /* 0x000000cd95477211 */ /* 0x000fc400078a08ff */
[----:B------:R-:W-:Y:S02]  /*b1a0*/  ISETP.LT.AND P4, PT, R74, R90, P0 ;  /* 0x0000005a4a00720c */ /* 0x000fe40000781270 */
[----:B------:R-:W-:Y:S02]  /*b1b0*/  SEL R78, R161, R78, !P1 ;  /* 0x0000004ea14e7207 */ /* 0x000fe40004800000 */
[-C--:B0-----:R-:W-:Y:S02]  /*b1c0*/  LEA.HI.X.SX32 R72, R149, R204.reuse, 0x1, P5 ;  /* 0x000000cc95487211 */ /* 0x081fe400028f0eff */
[C---:B------:R-:W-:Y:S01]  /*b1d0*/  LEA R73, P5, R150.reuse, R205, 0x1 ;  /* 0x000000cd96497211 */ /* 0x040fe200078a08ff */
[----:B------:R-:W-:Y:S01]  /*b1e0*/  @P6 IMAD.MOV.U32 R76, RZ, RZ, R71 ;  /* 0x000000ffff4c6224 */ /* 0x000fe200078e0047 */
[----:B------:R-:W-:Y:S01]  /*b1f0*/  PRMT R102, RZ, 0x7610, R102 ;  /* 0x00007610ff667816 */ /* 0x000fe20000000066 */
[----:B------:R-:W-:Y:S01]  /*b200*/  @P6 IMAD.MOV.U32 R77, RZ, RZ, R72 ;  /* 0x000000ffff4d6224 */ /* 0x000fe200078e0048 */
[----:B------:R-:W-:Y:S01]  /*b210*/  LEA.HI.X.SX32 R74, R150, R204, 0x1, P5 ;  /* 0x000000cc964a7211 */ /* 0x000fe200028f0eff */
[----:B------:R-:W-:Y:S01]  /*b220*/  IMAD R78, R78, UR9, RZ ;  /* 0x000000094e4e7c24 */ /* 0x000fe2000f8e02ff */
[----:B------:R-:W-:-:S02]  /*b230*/  LOP3.LUT R75, R99, 0x1e, RZ, 0xfc, !PT ;  /* 0x0000001e634b7812 */ /* 0x000fc400078efcff */
[----:B------:R-:W-:Y:S01]  /*b240*/  PRMT R101, RZ, 0x7610, R101 ;  /* 0x00007610ff657816 */ /* 0x000fe20000000065 */
[----:B------:R0:W2:Y:S01]  /*b250*/  @P6 LDG.E.U16 R102, desc[UR24][R76.64] ;  /* 0x000000184c666981 */ /* 0x0000a2000c1e1500 */
[C---:B------:R-:W-:Y:S02]  /*b260*/  LEA R79, P6, R78.reuse, R97, 0x1 ;  /* 0x000000614e4f7211 */ /* 0x040fe400078c08ff */
[----:B------:R-:W-:Y:S02]  /*b270*/  ISETP.LT.AND P5, PT, R75, R90, P0 ;  /* 0x0000005a4b00720c */ /* 0x000fe400007a1270 */
[----:B------:R-:W-:Y:S01]  /*b280*/  LEA.HI.X.SX32 R80, R78, R96, 0x1, P6 ;  /* 0x000000604e507211 */ /* 0x000fe200030f0eff */
[----:B0-----:R-:W-:Y:S02]  /*b290*/  @P4 IMAD.MOV.U32 R76, RZ, RZ, R73 ;  /* 0x000000ffff4c4224 */ /* 0x001fe400078e0049 */
[----:B------:R-:W-:Y:S01]  /*b2a0*/  @P4 IMAD.MOV.U32 R77, RZ, RZ, R74 ;  /* 0x000000ffff4d4224 */ /* 0x000fe200078e004a */
[----:B------:R0:W-:Y:S01]  /*b2b0*/  STL [R1+0x23c], R79 ;  /* 0x00023c4f01007387 */ /* 0x0001e20000100800 */
[----:B------:R-:W-:-:S03]  /*b2c0*/  PRMT R139, RZ, 0x7610, R139 ;  /* 0x00007610ff8b7816 */ /* 0x000fc6000000008b */
[----:B------:R1:W2:Y:S01]  /*b2d0*/  @P4 LDG.E.U16 R101, desc[UR24][R76.64] ;  /* 0x000000184c654981 */ /* 0x0002a2000c1e1500 */
[----:B------:R-:W-:Y:S01]  /*b2e0*/  LEA R75, P4, R151, R205, 0x1 ;  /* 0x000000cd974b7211 */ /* 0x000fe200078808ff */
[----:B------:R-:W-:Y:S01]  /*b2f0*/  @P3 IMAD.MOV.U32 R78, RZ, RZ, R79 ;  /* 0x000000ffff4e3224 */ /* 0x000fe200078e004f */
[----:B------:R-:W-:Y:S01]  /*b300*/  LOP3.LUT R81, R99, 0x26, RZ, 0xfc, !PT ;  /* 0x0000002663517812 */ /* 0x000fe200078efcff */
[----:B0-----:R-:W-:Y:S01]  /*b310*/  @P3 IMAD.MOV.U32 R79, RZ, RZ, R80 ;  /* 0x000000ffff4f3224 */ /* 0x001fe200078e0050 */
[----:B-1----:R-:W-:-:S04]  /*b320*/  LEA.HI.X.SX32 R76, R151, R204, 0x1, P4 ;  /* 0x000000cc974c7211 */ /* 0x002fc800020f0eff */
[----:B------:R0:W2:Y:S01]  /*b330*/  @P3 LDG.E.U16 R139, desc[UR24][R78.64] ;  /* 0x000000184e8b3981 */ /* 0x0000a2000c1e1500 */
[----:B------:R-:W-:Y:S02]  /*b340*/  ISETP.LT.AND P4, PT, R81, R90, P0 ;  /* 0x0000005a5100720c */ /* 0x000fe40000781270 */
[----:B------:R-:W-:Y:S02]  /*b350*/  PRMT R105, RZ, 0x7610, R105 ;  /* 0x00007610ff697816 */ /* 0x000fe40000000069 */
[----:B------:R-:W-:Y:S01]  /*b360*/  LEA R77, P6, R152, R205, 0x1 ;  /* 0x000000cd984d7211 */ /* 0x000fe200078c08ff */
[----:B0-----:R-:W-:Y:S02]  /*b370*/  @P5 IMAD.MOV.U32 R78, RZ, RZ, R75 ;  /* 0x000000ffff4e5224 */ /* 0x001fe400078e004b */
[----:B------:R-:W-:Y:S01]  /*b380*/  @P5 IMAD.MOV.U32 R79, RZ, RZ, R76 ;  /* 0x000000ffff4f5224 */ /* 0x000fe200078e004c */
[----:B------:R-:W-:-:S04]  /*b390*/  PRMT R4, RZ, 0x7610, R4 ;  /* 0x00007610ff047816 */ /* 0x000fc80000000004 */
[----:B------:R0:W2:Y:S01]  /*b3a0*/  @P5 LDG.E.U16 R105, desc[UR24][R78.64] ;  /* 0x000000184e695981 */ /* 0x0000a2000c1e1500 */
[----:B------:R-:W-:-:S03]  /*b3b0*/  PRMT R108, RZ, 0x7610, R108 ;  /* 0x00007610ff6c7816 */ /* 0x000fc6000000006c */
[----:B------:R1:W-:Y:S04]  /*b3c0*/  STL [R1+0x238], R80 ;  /* 0x0002385001007387 */ /* 0x0003e80000100800 */
[----:B------:R4:W2:Y:S01]  /*b3d0*/  @P3 LDG.E.U16 R4, desc[UR24][R82.64] ;  /* 0x0000001852043981 */ /* 0x0008a2000c1e1500 */
[----:B0-----:R-:W-:Y:S01]  /*b3e0*/  LEA.HI.X.SX32 R78, R152, R204, 0x1, P6 ;  /* 0x000000cc984e7211 */ /* 0x001fe200030f0eff */
[----:B-1----:R-:W-:-:S04]  /*b3f0*/  @P4 IMAD.MOV.U32 R80, RZ, RZ, R77 ;  /* 0x000000ffff504224 */ /* 0x002fc800078e004d */
[----:B------:R-:W-:Y:S01]  /*b400*/  @P4 IMAD.MOV.U32 R81, RZ, RZ, R78 ;  /* 0x000000ffff514224 */ /* 0x000fe200078e004e */
[----:B----4-:R-:W-:-:S04]  /*b410*/  LOP3.LUT R82, R99, 0x2e, RZ, 0xfc, !PT ;  /* 0x0000002e63527812 */ /* 0x010fc800078efcff */
[----:B------:R0:W4:Y:S01]  /*b420*/  @P4 LDG.E.U16 R108, desc[UR24][R80.64] ;  /* 0x00000018506c4981 */ /* 0x000122000c1e1500 */
[----:B------:R-:W-:Y:S02]  /*b430*/  ISETP.LT.AND P4, PT, R82, R90, P0 ;  /* 0x0000005a5200720c */ /* 0x000fe40000781270 */
[C---:B------:R-:W-:Y:S02]  /*b440*/  LEA R79, P5, R153.reuse, R205, 0x1 ;  /* 0x000000cd994f7211 */ /* 0x040fe400078a08ff */
[----:B------:R-:W-:Y:S02]  /*b450*/  PRMT R107, RZ, 0x7610, R107 ;  /* 0x00007610ff6b7816 */ /* 0x000fe4000000006b */
[----:B0-----:R-:W-:Y:S02]  /*b460*/  LEA.HI.X.SX32 R80, R153, R204, 0x1, P5 ;  /* 0x000000cc99507211 */ /* 0x001fe400028f0eff */
[----:B------:R-:W-:-:S05]  /*b470*/  LOP3.LUT R81, R99, 0x36, RZ, 0xfc, !PT ;  /* 0x0000003663517812 */ /* 0x000fca00078efcff */
[----:B------:R-:W-:Y:S02]  /*b480*/  @P4 IMAD.MOV.U32 R82, RZ, RZ, R79 ;  /* 0x000000ffff524224 */ /* 0x000fe400078e004f */
[----:B------:R-:W-:-:S05]  /*b490*/  @P4 IMAD.MOV.U32 R83, RZ, RZ, R80 ;  /* 0x000000ffff534224 */ /* 0x000fca00078e0050 */
[----:B------:R0:W2:Y:S01]  /*b4a0*/  @P4 LDG.E.U16 R107, desc[UR24][R82.64] ;  /* 0x00000018526b4981 */ /* 0x0000a2000c1e1500 */
        /* <DEDUP_REMOVED lines=33> */
[----:B------:R-:W-:-:S04]  /*b6c0*/  LEA R170, P5, R160, R205, 0x1 ;  /* 0x000000cda0aa7211 */ /* 0x000fc800078a08ff */
[----:B------:R-:W-:Y:S02]  /*b6d0*/  LEA.HI.X.SX32 R89, R160, R204, 0x1, P5 ;  /* 0x000000cca0597211 */ /* 0x000fe400028f0eff */
[----:B------:R-:W-:Y:S02]  /*b6e0*/  PRMT R110, RZ, 0x7610, R110 ;  /* 0x00007610ff6e7816 */ /* 0x000fe4000000006e */
[----:B------:R-:W-:-:S03]  /*b6f0*/  LOP3.LUT R91, R99, 0x5e, RZ, 0xfc, !PT ;  /* 0x0000005e635b7812 */ /* 0x000fc600078efcff */
[----:B0-----:R-:W-:Y:S02]  /*b700*/  @P4 IMAD.MOV.U32 R114, RZ, RZ, R170 ;  /* 0x000000ffff724224 */ /* 0x001fe400078e00aa */
[----:B------:R-:W-:-:S05]  /*b710*/  @P4 IMAD.MOV.U32 R115, RZ, RZ, R89 ;  /* 0x000000ffff734224 */ /* 0x000fca00078e0059 */
[----:B------:R0:W2:Y:S01]  /*b720*/  @P4 LDG.E.U16 R110, desc[UR24][R114.64] ;  /* 0x00000018726e4981 */ /* 0x0000a2000c1e1500 */
[----:B------:R-:W-:Y:S02]  /*b730*/  ISETP.LT.AND P4, PT, R91, R90, P0 ;  /* 0x0000005a5b00720c */ /* 0x000fe40000781270 */
[----:B------:R-:W-:-:S04]  /*b740*/  LEA R178, P5, R177, R205, 0x1 ;  /* 0x000000cdb1b27211 */ /* 0x000fc800078a08ff */
[----:B------:R-:W-:Y:S02]  /*b750*/  LEA.HI.X.SX32 R177, R177, R204, 0x1, P5 ;  /* 0x000000ccb1b17211 */ /* 0x000fe400028f0eff */
[----:B0-----:R-:W-:Y:S02]  /*b760*/  PRMT R114, RZ, 0x7610, R114 ;  /* 0x00007610ff727816 */ /* 0x001fe40000000072 */
[----:B------:R-:W-:-:S03]  /*b770*/  LOP3.LUT R91, R99, 0x66, RZ, 0xfc, !PT ;  /* 0x00000066635b7812 */ /* 0x000fc600078efcff */
[----:B------:R-:W-:Y:S02]  /*b780*/  @P4 IMAD.MOV.U32 R116, RZ, RZ, R178 ;  /* 0x000000ffff744224 */ /* 0x000fe400078e00b2 */
        /* <DEDUP_REMOVED lines=8> */
[----:B------:R-:W-:Y:S01]  /*b810*/  @P4 IMAD.MOV.U32 R119, RZ, RZ, R185 ;  /* 0x000000ffff774224 */ /* 0x000fe200078e00b9 */
[----:B------:R-:W-:-:S04]  /*b820*/  LEA R194, P5, R193, R205, 0x1 ;  /* 0x000000cdc1c27211 */ /* 0x000fc800078a08ff */
[----:B------:R0:W2:Y:S01]  /*b830*/  @P4 LDG.E.U16 R117, desc[UR24][R118.64] ;  /* 0x0000001876754981 */ /* 0x0000a2000c1e1500 */
[----:B------:R-:W-:Y:S02]  /*b840*/  ISETP.LT.AND P4, PT, R113, R90, P0 ;  /* 0x0000005a7100720c */ /* 0x000fe40000781270 */
[----:B------:R-:W-:Y:S02]  /*b850*/  LOP3.LUT R150, R99, 0x76, RZ, 0xfc, !PT ;  /* 0x0000007663967812 */ /* 0x000fe400078efcff */
[----:B------:R-:W-:Y:S02]  /*b860*/  LEA.HI.X.SX32 R193, R193, R204, 0x1, P5 ;  /* 0x000000ccc1c17211 */ /* 0x000fe400028f0eff */
[----:B------:R-:W-:Y:S02]  /*b870*/  ISETP.LT.AND P5, PT, R150, R90, P0 ;  /* 0x0000005a9600720c */ /* 0x000fe400007a1270 */
[----:B------:R-:W-:Y:S02]  /*b880*/  LEA R202, P6, R201, R205, 0x1 ;  /* 0x000000cdc9ca7211 */ /* 0x000fe400078c08ff */
[----:B------:R-:W-:-:S02]  /*b890*/  PRMT R116, RZ, 0x7610, R116 ;  /* 0x00007610ff747816 */ /* 0x000fc40000000074 */
[----:B------:R-:W-:Y:S01]  /*b8a0*/  LEA.HI.X.SX32 R201, R201, R204, 0x1, P6 ;  /* 0x000000ccc9c97211 */ /* 0x000fe200030f0eff */
[----:B0-----:R-:W-:Y:S02]  /*b8b0*/  @P4 IMAD.MOV.U32 R118, RZ, RZ, R194 ;  /* 0x000000ffff764224 */ /* 0x001fe400078e00c2 */
[----:B------:R-:W-:Y:S01]  /*b8c0*/  @P4 IMAD.MOV.U32 R119, RZ, RZ, R193 ;  /* 0x000000ffff774224 */ /* 0x000fe200078e00c1 */
[----:B------:R-:W-:Y:S01]  /*b8d0*/  PRMT R115, RZ, 0x7610, R115 ;  /* 0x00007610ff737816 */ /* 0x000fe20000000073 */
[----:B------:R-:W-:-:S03]  /*b8e0*/  IMAD R100, R92, 0x2, R100 ;  /* 0x000000025c647824 */ /* 0x000fc600078e0264 */
[----:B------:R0:W2:Y:S01]  /*b8f0*/  @P4 LDG.E.U16 R116, desc[UR24][R118.64] ;  /* 0x0000001876744981 */ /* 0x0000a2000c1e1500 */
[----:B------:R-:W-:Y:S01]  /*b900*/  LOP3.LUT R149, R98, 0x7c, R99, 0xfe, !PT ;  /* 0x0000007c62957812 */ /* 0x000fe200078efe63 */
[----:B0-----:R-:W-:Y:S02]  /*b910*/  @P5 IMAD.MOV.U32 R118, RZ, RZ, R202 ;  /* 0x000000ffff765224 */ /* 0x001fe400078e00ca */
[----:B------:R-:W-:-:S05]  /*b920*/  @P5 IMAD.MOV.U32 R119, RZ, RZ, R201 ;  /* 0x000000ffff775224 */ /* 0x000fca00078e00c9 */
[----:B------:R0:W2:Y:S01]  /*b930*/  @P5 LDG.E.U16 R115, desc[UR24][R118.64] ;  /* 0x0000001876735981 */ /* 0x0000a2000c1e1500 */
[C---:B------:R-:W-:Y:S02]  /*b940*/  LEA R205, P5, R100.reuse, R205, 0x1 ;  /* 0x000000cd64cd7211 */ /* 0x040fe400078a08ff */
[----:B------:R-:W-:Y:S01]  /*b950*/  IABS R91, R149 ;  /* 0x00000095005b7213 */ /* 0x000fe20000000000 */
[----:B------:R1:W-:Y:S01]  /*b960*/  STL [R1+0x450], R149 ;  /* 0x0004509501007387 */ /* 0x0003e20000100800 */
[----:B------:R-:W-:Y:S02]  /*b970*/  LEA.HI.X.SX32 R204, R100, R204, 0x1, P5 ;  /* 0x000000cc64cc7211 */ /* 0x000fe400028f0eff */
[----:B------:R-:W-:Y:S01]  /*b980*/  ISETP.GE.AND P5, PT, R149, RZ, PT ;  /* 0x000000ff9500720c */ /* 0x000fe20003fa6270 */
[----:B------:R-:W-:Y:S01]  /*b990*/  IMAD.HI.U32 R113, R94, R91, RZ ;  /* 0x0000005b5e717227 */ /* 0x000fe200078e00ff */
[----:B-1----:R-:W-:-:S03]  /*b9a0*/  LOP3.LUT R149, R0, 0x84, RZ, 0xfc, !PT ;  /* 0x0000008400957812 */ /* 0x002fc600078efcff */
[----:B------:R-:W-:Y:S02]  /*b9b0*/  IMAD.MOV R113, RZ, RZ, -R113 ;  /* 0x000000ffff717224 */ /* 0x000fe400078e0a71 */
[----:B------:R1:W-:Y:S04]  /*b9c0*/  STL [R1+0x4a8], R149 ;  /* 0x0004a89501007387 */ /* 0x0003e80000100800 */
[----:B------:R-:W2:Y:S01]  /*b9d0*/  LDL.LU R151, [R1+0xc] ;  /* 0x00000c0001977983 */ /* 0x000ea20000300800 */
[----:B------:R-:W-:-:S05]  /*b9e0*/  IMAD R91, R95, R113, R91 ;  /* 0x000000715f5b7224 */ /* 0x000fca00078e025b */
[----:B------:R-:W-:-:S13]  /*b9f0*/  ISETP.GT.U32.AND P4, PT, R95, R91, PT ;  /* 0x0000005b5f00720c */ /* 0x000fda0003f84070 */
[----:B------:R-:W-:-:S05]  /*ba00*/  @!P4 IMAD.IADD R91, R91, 0x1, -R95 ;  /* 0x000000015b5bc824 */ /* 0x000fca00078e0a5f */
[----:B------:R-:W-:Y:S02]  /*ba10*/  ISETP.GT.U32.AND P4, PT, R95, R91, PT ;  /* 0x0000005b5f00720c */ /* 0x000fe40003f84070 */
[----:B------:R-:W-:-:S04]  /*ba20*/  LOP3.LUT R150, R99, 0x7e, RZ, 0xfc, !PT ;  /* 0x0000007e63967812 */ /* 0x000fc800078efcff */
[----:B------:R-:W-:Y:S02]  /*ba30*/  ISETP.LT.AND P0, PT, R150, R90, P0 ;  /* 0x0000005a9600720c */ /* 0x000fe40000701270 */
[----:B------:R-:W-:-:S05]  /*ba40*/  SHF.R.S32.HI R100, RZ, 0x7, R237 ;  /* 0x00000007ff647819 */ /* 0x000fca00000114ed */
[----:B------:R-:W-:Y:S01]  /*ba50*/  @!P4 IMAD.IADD R91, R91, 0x1, -R95 ;  /* 0x000000015b5bc824 */ /* 0x000fe200078e0a5f */
[----:B------:R-:W-:-:S03]  /*ba60*/  SGXT R100, R100, 0x1 ;  /* 0x000000016464781a */ /* 0x000fc60000000200 */
[----:B------:R-:W-:Y:S01]  /*ba70*/  @!P5 IMAD.MOV R91, RZ, RZ, -R91 ;  /* 0x000000ffff5bd224 */ /* 0x000fe200078e0a5b */
[----:B------:R-:W-:-:S04]  /*ba80*/  LOP3.LUT R100, R100, 0x90, RZ, 0xc0, !PT ;  /* 0x0000009064647812 */ /* 0x000fc800078ec0ff */
[----:B------:R-:W-:Y:S01]  /*ba90*/  SEL R90, R161, R91, !P1 ;  /* 0x0000005ba15a7207 */ /* 0x000fe20004800000 */
[C---:B------:R-:W-:Y:S01]  /*baa0*/  IMAD.SHL.U32 R91, R237.reuse, 0x2, RZ ;  /* 0x00000002ed5b7824 */ /* 0x040fe200078e00ff */
[----:B------:R-:W-:Y:S01]  /*bab0*/  PRMT R113, RZ, 0x7610, R113 ;  /* 0x00007610ff717816 */ /* 0x000fe20000000071 */
[----:B0-----:R-:W-:Y:S02]  /*bac0*/  @P0 IMAD.MOV.U32 R118, RZ, RZ, R205 ;  /* 0x000000ffff760224 */ /* 0x001fe400078e00cd */
[----:B------:R-:W-:Y:S01]  /*bad0*/  @P0 IMAD.MOV.U32 R119, RZ, RZ, R204 ;  /* 0x000000ffff770224 */ /* 0x000fe200078e00cc */
[----:B------:R-:W-:Y:S02]  /*bae0*/  LOP3.LUT R91, R100, 0x7e, R91, 0x78, !PT ;  /* 0x0000007e645b7812 */ /* 0x000fe400078e785b */
[----:B------:R-:W-:Y:S02]  /*baf0*/  LOP3.LUT R100, R237, 0x40, RZ, 0xc0, !PT ;  /* 0x00000040ed647812 */ /* 0x000fe400078ec0ff */
[----:B------:R0:W3:Y:S01]  /*bb00*/  @P0 LDG.E.U16 R113, desc[UR24][R118.64] ;  /* 0x0000001876710981 */ /* 0x0000e2000c1e1500 */
[----:B------:R-:W-:Y:S01]  /*bb10*/  ISETP.NE.U32.AND P0, PT, R236, RZ, PT ;  /* 0x000000ffec00720c */ /* 0x000fe20003f05070 */
[----:B------:R-:W-:-:S02]  /*bb20*/  IMAD R236, R90, UR9, RZ ;  /* 0x000000095aec7c24 */ /* 0x000fc4000f8e02ff */
[C-C-:B------:R-:W-:Y:S01]  /*bb30*/  IMAD R90, R100.reuse, 0x100, R91.reuse ;  /* 0x00000100645a7824 */ /* 0x140fe200078e025b */
[----:B------:R-:W-:Y:S01]  /*bb40*/  ISETP.GE.AND P5, PT, R149, RZ, PT ;  /* 0x000000ff9500720c */ /* 0x000fe20003fa6270 */
[----:B------:R-:W-:Y:S01]  /*bb50*/  IMAD R91, R100, 0x200, R91 ;  /* 0x00000200645b7824 */ /* 0x000fe200078e025b */
[----:B------:R-:W-:Y:S02]  /*bb60*/  IABS R100, R149 ;  /* 0x0000009500647213 */ /* 0x000fe40000000000 */
[----:B-1----:R-:W-:-:S05]  /*bb70*/  LOP3.LUT R149, R0, 0x8c, RZ, 0xfc, !PT ;  /* 0x0000008c00957812 */ /* 0x002fca00078efcff */
[----:B------:R-:W-:Y:S04]  /*bb80*/  STL [R1+0x498], R149 ;  /* 0x0004989501007387 */ /* 0x000fe80000100800 */
[----:B------:R-:W3:Y:S04]  /*bb90*/  LDL.LU R154, [R1+0x10] ;  /* 0x00001000019a7983 */ /* 0x000ee80000300800 */
[----:B------:R-:W3:Y:S04]  /*bba0*/  LDL.LU R153, [R1+0x1c] ;  /* 0x00001c0001997983 */ /* 0x000ee80000300800 */
[----:B------:R-:W4:Y:S04]  /*bbb0*/  LDL.LU R150, [R1] ;  /* 0x0000000001967983 */ /* 0x000f280000300800 */
[----:B------:R-:W4:Y:S01]  /*bbc0*/  LDL.LU R162, [R1+0x40] ;  /* 0x0000400001a27983 */ /* 0x000f220000300800 */
[----:B------:R-:W-:-:S04]  /*bbd0*/  LEA R237, P4, R236, R97, 0x1 ;  /* 0x00000061eced7211 */ /* 0x000fc800078808ff */
[----:B------:R-:W-:Y:S01]  /*bbe0*/  LEA.HI.X.SX32 R236, R236, R96, 0x1, P4 ;  /* 0x00000060ecec7211 */ /* 0x000fe200020f0eff */
[----:B0-----:R-:W-:Y:S01]  /*bbf0*/  @P3 IMAD.MOV.U32 R118, RZ, RZ, R237 ;  /* 0x000000ffff763224 */ /* 0x001fe200078e00ed */
[----:B------:R-:W-:-:S03]  /*bc00*/  PRMT R138, RZ, 0x7610, R138 ;  /* 0x00007610ff8a7816 */ /* 0x000fc6000000008a */
[----:B------:R-:W-:-:S05]  /*bc10*/  @P3 IMAD.MOV.U32 R119, RZ, RZ, R236 ;  /* 0x000000ffff773224 */ /* 0x000fca00078e00ec */
[----:B------:R0:W4:Y:S02]  /*bc20*/  @P3 LDG.E.U16 R138, desc[UR24][R118.64] ;  /* 0x00000018768a3981 */ /* 0x000124000c1e1500 */
[----:B0-----:R-:W-:-:S04]  /*bc30*/  IMAD.HI.U32 R118, R94, R100, RZ ;  /* 0x000000645e767227 */ /* 0x001fc800078e00ff */
[----:B------:R-:W-:-:S04]  /*bc40*/  IMAD.MOV R118, RZ, RZ, -R118 ;  /* 0x000000ffff767224 */ /* 0x000fc800078e0a76 */
[----:B------:R-:W-:-:S05]  /*bc50*/  IMAD R100, R95, R118, R100 ;  /* 0x000000765f647224 */ /* 0x000fca00078e0264 */
[----:B------:R-:W-:-:S13]  /*bc60*/  ISETP.GT.U32.AND P4, PT, R95, R100, PT ;  /* 0x000000645f00720c */ /* 0x000fda0003f84070 */
[----:B------:R-:W-:-:S05]  /*bc70*/  @!P4 IMAD.IADD R100, R100, 0x1, -R95 ;  /* 0x000000016464c824 */ /* 0x000fca00078e0a5f */
[----:B------:R-:W-:Y:S01]  /*bc80*/  ISETP.GT.U32.AND P4, PT, R95, R100, PT ;  /* 0x000000645f00720c */ /* 0x000fe20003f84070 */
[----:B------:R-:W-:-:S04]  /*bc90*/  @!UP1 UIADD3 UR4, UPT, UPT, -UR6, 0x100000, URZ ;  /* 0x0010000006049890 */ /* 0x000fc8000fffe1ff */
[----:B------:R-:W-:Y:S02]  /*bca0*/  @!UP1 USHF.L.U32 UR5, UR4, 0xb, URZ ;  /* 0x0000000b04059899 */ /* 0x000fe400080006ff */
[----:B------:R-:W-:-:S06]  /*bcb0*/  @!UP1 USHF.L.U32 UR4, UR4, 0x1, URZ ;  /* 0x0000000104049899 */ /* 0x000fcc00080006ff */
[----:B------:R-:W-:-:S04]  /*bcc0*/  @!P4 IMAD.IADD R100, R100, 0x1, -R95 ;  /* 0x000000016464c824 */ /* 0x000fc800078e0a5f */
[----:B------:R-:W-:Y:S01]  /*bcd0*/  @!P5 IMAD.MOV R100, RZ, RZ, -R100 ;  /* 0x000000ffff64d224 */ /* 0x000fe200078e0a64 */
[----:B------:R-:W-:-:S04]  /*bce0*/  VOTEU.ALL UP1, P2 ;  /* 0x0000000000ff7886 */ /* 0x000fc80001020000 */
[----:B------:R-:W-:Y:S01]  /*bcf0*/  SEL R100, R161, R100, !P1 ;  /* 0x00000064a1647207 */ /* 0x000fe20004800000 */
[----:B------:R0:W1:Y:S04]  /*bd00*/  @!UP1 SYNCS.EXCH.64 URZ, [UR10+0x30008], UR4 ;  /* 0x030008040aff95b2 */ /* 0x0000680008000100 */
[----:B------:R-:W-:Y:S01]  /*bd10*/  IMAD R100, R100, UR9, RZ ;  /* 0x0000000964647c24 */ /* 0x000fe2000f8e02ff */
[----:B------:R0:W-:Y:S04]  /*bd20*/  STS.U16 [R90+UR10+0x20c00], R241 ;  /* 0x020c00f15a007988 */ /* 0x0001e8000800040a */
[----:B------:R0:W-:Y:S02]  /*bd30*/  STS.U16 [R90+UR10+0x20400], R240 ;  /* 0x020400f05a007988 */ /* 0x0001e4000800040a */
[----:B0-----:R-:W-:-:S04]  /*bd40*/  LEA R241, P4, R100, R97, 0x1 ;  /* 0x0000006164f17211 */ /* 0x001fc800078808ff */
[----:B------:R-:W-:Y:S01]  /*bd50*/  LEA.HI.X.SX32 R240, R100, R96, 0x1, P4 ;  /* 0x0000006064f07211 */ /* 0x000fe200020f0eff */
[----:B------:R-:W-:Y:S01]  /*bd60*/  @P3 IMAD.MOV.U32 R118, RZ, RZ, R241 ;  /* 0x000000ffff763224 */ /* 0x000fe200078e00f1 */
[----:B------:R-:W-:Y:S02]  /*bd70*/  PRMT R137, RZ, 0x7610, R137 ;  /* 0x00007610ff897816 */ /* 0x000fe40000000089 */
[----:B------:R-:W-:Y:S01]  /*bd80*/  IABS R100, R149 ;  /* 0x0000009500647213 */ /* 0x000fe20000000000 */
[----:B------:R-:W-:Y:S01]  /*bd90*/  @P3 IMAD.MOV.U32 R119, RZ, RZ, R240 ;  /* 0x000000ffff773224 */ /* 0x000fe200078e00f0 */
[----:B------:R-:W-:Y:S02]  /*bda0*/  ISETP.GE.AND P5, PT, R149, RZ, PT ;  /* 0x000000ff9500720c */ /* 0x000fe40003fa6270 */
[----:B------:R-:W-:Y:S02]  /*bdb0*/  LOP3.LUT R149, R0, 0x94, RZ, 0xfc, !PT ;  /* 0x0000009400957812 */ /* 0x000fe400078efcff */
[----:B------:R0:W4:Y:S04]  /*bdc0*/  @P3 LDG.E.U16 R137, desc[UR24][R118.64] ;  /* 0x0000001876893981 */ /* 0x000128000c1e1500 */
[----:B------:R-:W-:Y:S04]  /*bdd0*/  STL [R1+0x48c], R149 ;  /* 0x00048c9501007387 */ /* 0x000fe80000100800 */
[----:B------:R-:W4:Y:S01]  /*bde0*/  LDL.LU R152, [R1+0x3c] ;  /* 0x00003c0001987983 */ /* 0x000f220000300800 */
[----:B0-----:R-:W-:-:S04]  /*bdf0*/  IMAD.HI.U32 R118, R94, R100, RZ ;  /* 0x000000645e767227 */ /* 0x001fc800078e00ff */
[----:B------:R-:W-:-:S04]  /*be00*/  IMAD.MOV R118, RZ, RZ, -R118 ;  /* 0x000000ffff767224 */ /* 0x000fc800078e0a76 */
[----:B------:R-:W-:-:S05]  /*be10*/  IMAD R100, R95, R118, R100 ;  /* 0x000000765f647224 */ /* 0x000fca00078e0264 */
[----:B------:R-:W-:-:S13]  /*be20*/  ISETP.GT.U32.AND P4, PT, R95, R100, PT ;  /* 0x000000645f00720c */ /* 0x000fda0003f84070 */
[----:B------:R-:W-:-:S05]  /*be30*/  @!P4 IMAD.IADD R100, R100, 0x1, -R95 ;  /* 0x000000016464c824 */ /* 0x000fca00078e0a5f */
[----:B------:R-:W-:-:S13]  /*be40*/  ISETP.GT.U32.AND P4, PT, R95, R100, PT ;  /* 0x000000645f00720c */ /* 0x000fda0003f84070 */
[----:B------:R-:W-:-:S04]  /*be50*/  @!P4 IMAD.IADD R100, R100, 0x1, -R95 ;  /* 0x000000016464c824 */ /* 0x000fc800078e0a5f */
[----:B------:R-:W-:Y:S01]  /*be60*/  @!P5 IMAD.MOV R100, RZ, RZ, -R100 ;  /* 0x000000ffff64d224 */ /* 0x000fe200078e0a64 */
[----:B--2---:R0:W-:Y:S04]  /*be70*/  STS.U16 [R90+UR10+0x22000], R151 ;  /* 0x022000975a007988 */ /* 0x0041e8000800040a */
[----:B0-----:R-:W2:Y:S01]  /*be80*/  LDL.LU R151, [R1+0x30] ;  /* 0x0000300001977983 */ /* 0x001ea20000300800 */
[----:B------:R-:W-:-:S05]  /*be90*/  SEL R100, R161, R100, !P1 ;  /* 0x00000064a1647207 */ /* 0x000fca0004800000 */
[----:B------:R-:W-:Y:S01]  /*bea0*/  IMAD R100, R100, UR9, RZ ;  /* 0x0000000964647c24 */ /* 0x000fe2000f8e02ff */
[----:B------:R0:W-:Y:S01]  /*beb0*/  STS.U16 [R90+UR10+0x21000], R245 ;  /* 0x021000f55a007988 */ /* 0x0001e2000800040a */
[----:B------:R-:W-:-:S03]  /*bec0*/  ISETP.GE.AND P5, PT, R149, RZ, PT ;  /* 0x000000ff9500720c */ /* 0x000fc60003fa6270 */
[----:B------:R1:W-:Y:S01]  /*bed0*/  STS.U16 [R90+UR10+0x20800], R244 ;  /* 0x020800f45a007988 */ /* 0x0003e2000800040a */
[----:B0-----:R-:W-:-:S04]  /*bee0*/  LEA R245, P4, R100, R97, 0x1 ;  /* 0x0000006164f57211 */ /* 0x001fc800078808ff */
[----:B-1----:R-:W-:Y:S02]  /*bef0*/  LEA.HI.X.SX32 R244, R100, R96, 0x1, P4 ;  /* 0x0000006064f47211 */ /* 0x002fe400020f0eff */
[----:B------:R-:W-:Y:S02]  /*bf00*/  IABS R100, R149 ;  /* 0x0000009500647213 */ /* 0x000fe40000000000 */
[----:B------:R-:W2:Y:S04]  /*bf10*/  LDL.LU R149, [R1+0x2c] ;  /* 0x00002c0001957983 */ /* 0x000ea80000300800 */
[----:B---3--:R0:W-:Y:S04]  /*bf20*/  STS.U16 [R90+UR10+0x22800], R153 ;  /* 0x022800995a007988 */ /* 0x0081e8000800040a */
[----:B----4-:R1:W-:Y:S01]  /*bf30*/  STS.U16 [R90+UR10+0x22c00], R150 ;  /* 0x022c00965a007988 */ /* 0x0103e2000800040a */
[----:B0-----:R-:W-:-:S03]  /*bf40*/  LOP3.LUT R153, R0, 0x9c, RZ, 0xfc, !PT ;  /* 0x0000009c00997812 */ /* 0x001fc600078efcff */
[----:B-1----:R-:W3:Y:S04]  /*bf50*/  LDL.LU R150, [R1+0x20] ;  /* 0x0000200001967983 */ /* 0x002ee80000300800 */
[----:B------:R-:W-:Y:S04]  /*bf60*/  STL [R1+0x488], R153 ;  /* 0x0004889901007387 */ /* 0x000fe80000100800 */
[----:B------:R0:W-:Y:S04]  /*bf70*/  STS.U16 [R90+UR10+0x23000], R162 ;  /* 0x023000a25a007988 */ /* 0x0001e8000800040a */
[----:B0-----:R-:W4:Y:S01]  /*bf80*/  LDL.LU R162, [R1+0x50] ;  /* 0x0000500001a27983 */ /* 0x001f220000300800 */
[----:B------:R-:W-:Y:S01]  /*bf90*/  PRMT R125, RZ, 0x7610, R125 ;  /* 0x00007610ff7d7816 */ /* 0x000fe2000000007d */
[----:B------:R-:W-:-:S02]  /*bfa0*/  @P3 IMAD.MOV.U32 R118, RZ, RZ, R245 ;  /* 0x000000ffff763224 */ /* 0x000fc400078e00f5 */
[----:B------:R-:W-:-:S05]  /*bfb0*/  @P3 IMAD.MOV.U32 R119, RZ, RZ, R244 ;  /* 0x000000ffff773224 */ /* 0x000fca00078e00f4 */
[----:B------:R0:W4:Y:S02]  /*bfc0*/  @P3 LDG.E.U16 R125, desc[UR24][R118.64] ;  /* 0x00000018767d3981 */ /* 0x000124000c1e1500 */
[----:B0-----:R-:W-:-:S04]  /*bfd0*/  IMAD.HI.U32 R118, R94, R100, RZ ;  /* 0x000000645e767227 */ /* 0x001fc800078e00ff */
[----:B------:R-:W-:-:S04]  /*bfe0*/  IMAD.MOV R118, RZ, RZ, -R118 ;  /* 0x000000ffff767224 */ /* 0x000fc800078e0a76 */
[----:B------:R-:W-:-:S05]  /*bff0*/  IMAD R100, R95, R118, R100 ;  /* 0x000000765f647224 */ /* 0x000fca00078e0264 */
[----:B------:R-:W-:-:S13]  /*c000*/  ISETP.GT.U32.AND P4, PT, R95, R100, PT ;  /* 0x000000645f00720c */ /* 0x000fda0003f84070 */
[----:B------:R-:W-:-:S05]  /*c010*/  @!P4 IMAD.IADD R100, R100, 0x1, -R95 ;  /* 0x000000016464c824 */ /* 0x000fca00078e0a5f */
[----:B------:R-:W-:-:S13]  /*c020*/  ISETP.GT.U32.AND P4, PT, R95, R100, PT ;  /* 0x000000645f00720c */ /* 0x000fda0003f84070 */
[----:B------:R-:W-:-:S04]  /*c030*/  @!P4 IMAD.IADD R100, R100, 0x1, -R95 ;  /* 0x000000016464c824 */ /* 0x000fc800078e0a5f */
[----:B------:R-:W-:-:S05]  /*c040*/  @!P5 IMAD.MOV R100, RZ, RZ, -R100 ;  /* 0x000000ffff64d224 */ /* 0x000fca00078e0a64 */
[----:B------:R-:W-:Y:S01]  /*c050*/  SEL R100, R161, R100, !P1 ;  /* 0x00000064a1647207 */ /* 0x000fe20004800000 */
[----:B------:R0:W-:Y:S04]  /*c060*/  STS.U16 [R90+UR10+0x21c00], R249 ;  /* 0x021c00f95a007988 */ /* 0x0001e8000800040a */
[----:B------:R-:W-:Y:S01]  /*c070*/  IMAD R100, R100, UR9, RZ ;  /* 0x0000000964647c24 */ /* 0x000fe2000f8e02ff */
[----:B------:R1:W-:Y:S04]  /*c080*/  STS.U16 [R90+UR10+0x21400], R248 ;  /* 0x021400f85a007988 */ /* 0x0003e8000800040a */
[----:B0-----:R-:W-:-:S04]  /*c090*/  LEA R249, P4, R100, R97, 0x1 ;  /* 0x0000006164f97211 */ /* 0x001fc800078808ff */
[----:B-1----:R-:W-:Y:S01]  /*c0a0*/  LEA.HI.X.SX32 R248, R100, R96, 0x1, P4 ;  /* 0x0000006064f87211 */ /* 0x002fe200020f0eff */
[----:B------:R-:W-:Y:S01]  /*c0b0*/  @P3 IMAD.MOV.U32 R118, RZ, RZ, R249 ;  /* 0x000000ffff763224 */ /* 0x000fe200078e00f9 */
[----:B------:R-:W-:Y:S01]  /*c0c0*/  PRMT R124, RZ, 0x7610, R124 ;  /* 0x00007610ff7c7816 */ /* 0x000fe2000000007c */
[----:B------:R0:W-:Y:S01]  /*c0d0*/  STS.U16 [R90+UR10+0x22400], R154 ;  /* 0x0224009a5a007988 */ /* 0x0001e2000800040a */
[----:B------:R-:W-:Y:S01]  /*c0e0*/  IABS R100, R153 ;  /* 0x0000009900647213 */ /* 0x000fe20000000000 */
[----:B------:R-:W-:Y:S01]  /*c0f0*/  @P3 IMAD.MOV.U32 R119, RZ, RZ, R248 ;  /* 0x000000ffff773224 */ /* 0x000fe200078e00f8 */
[----:B------:R-:W-:-:S04]  /*c100*/  ISETP.GE.AND P5, PT, R153, RZ, PT ;  /* 0x000000ff9900720c */ /* 0x000fc80003fa6270 */
[----:B------:R1:W4:Y:S04]  /*c110*/  @P3 LDG.E.U16 R124, desc[UR24][R118.64] ;  /* 0x00000018767c3981 */ /* 0x000328000c1e1500 */
[----:B0-----:R-:W4:Y:S04]  /*c120*/  LDL.LU R154, [R1+0x5c] ;  /* 0x00005c00019a7983 */ /* 0x001f280000300800 */
[----:B------:R-:W4:Y:S01]  /*c130*/  LDL.LU R153, [R1+0x60] ;  /* 0x0000600001997983 */ /* 0x000f220000300800 */
[----:B-1----:R-:W-:-:S04]  /*c140*/  IMAD.HI.U32 R118, R94, R100, RZ ;  /* 0x000000645e767227 */ /* 0x002fc800078e00ff */
[----:B------:R-:W-:-:S04]  /*c150*/  IMAD.MOV R118, RZ, RZ, -R118 ;  /* 0x000000ffff767224 */ /* 0x000fc800078e0a76 */
[----:B------:R-:W-:-:S05]  /*c160*/  IMAD R100, R95, R118, R100 ;  /* 0x000000765f647224 */ /* 0x000fca00078e0264 */
[----:B------:R-:W-:-:S13]  /*c170*/  ISETP.GT.U32.AND P4, PT, R95, R100, PT ;  /* 0x000000645f00720c */ /* 0x000fda0003f84070 */
[----:B------:R-:W-:-:S05]  /*c180*/  @!P4 IMAD.IADD R100, R100, 0x1, -R95 ;  /* 0x000000016464c824 */ /* 0x000fca00078e0a5f */
[----:B------:R-:W-:-:S13]  /*c190*/  ISETP.GT.U32.AND P4, PT, R95, R100, PT ;  /* 0x000000645f00720c */ /* 0x000fda0003f84070 */
[----:B------:R-:W-:Y:S01]  /*c1a0*/  @!P4 IMAD.IADD R100, R100, 0x1, -R95 ;  /* 0x000000016464c824 */ /* 0x000fe200078e0a5f */
[----:B--2---:R0:W-:Y:S04]  /*c1b0*/  STS.U16 [R90+UR10+0x23800], R151 ;  /* 0x023800975a007988 */ /* 0x0041e8000800040a */
[----:B0-----:R-:W2:Y:S01]  /*c1c0*/  LDL.LU R151, [R1+0x4c] ;  /* 0x00004c0001977983 */ /* 0x001ea20000300800 */
[----:B------:R-:W-:-:S05]  /*c1d0*/  @!P5 IMAD.MOV R100, RZ, RZ, -R100 ;  /* 0x000000ffff64d224 */ /* 0x000fca00078e0a64 */
[----:B------:R-:W-:-:S05]  /*c1e0*/  SEL R100, R161, R100, !P1 ;  /* 0x00000064a1647207 */ /* 0x000fca0004800000 */
[----:B------:R-:W-:Y:S01]  /*c1f0*/  IMAD R100, R100, UR9, RZ ;  /* 0x0000000964647c24 */ /* 0x000fe2000f8e02ff */
[----:B------:R-:W-:Y:S01]  /*c200*/  LOP3.LUT R155, R0, 0xa4, RZ, 0xfc, !PT ;  /* 0x000000a4009b7812 */ /* 0x000fe200078efcff */
[----:B------:R0:W-:Y:S03]  /*c210*/  STS.U16 [R90+UR10+0x23c00], R149 ;  /* 0x023c00955a007988 */ /* 0x0001e6000800040a */
[----:B------:R-:W-:Y:S01]  /*c220*/  LEA R118, P4, R100, R97, 0x1 ;  /* 0x0000006164767211 */ /* 0x000fe200078808ff */
[----:B------:R1:W-:Y:S01]  /*c230*/  STS.U16 [R90+UR10+0x23400], R152 ;  /* 0x023400985a007988 */ /* 0x0003e2000800040a */
[----:B0-----:R-:W-:-:S03]  /*c240*/  LOP3.LUT R149, R90, 0x20, RZ, 0x3c, !PT ;  /* 0x000000205a957812 */ /* 0x001fc600078e3cff */
[----:B------:R-:W-:Y:S04]  /*c250*/  STL [R1], R118 ;  /* 0x0000007601007387 */ /* 0x000fe80000100800 */
[----:B------:R-:W-:Y:S04]  /*c260*/  STS.U16 [R90+UR10+0x20000], R207 ;  /* 0x020000cf5a007988 */ /* 0x000fe8000800040a */
[----:B------:R-:W-:Y:S04]  /*c270*/  STS.U16 [R90+UR10+0x21800], R252 ;  /* 0x021800fc5a007988 */ /* 0x000fe8000800040a */
[----:B-1----:R-:W2:Y:S04]  /*c280*/  LDL.LU R152, [R1+0x8c] ;  /* 0x00008c0001987983 */ /* 0x002ea80000300800 */
[----:B------:R-:W-:Y:S04]  /*c290*/  STL [R1+0x484], R155 ;  /* 0x0004849b01007387 */ /* 0x000fe80000100800 */
[----:B---3--:R0:W-:Y:S04]  /*c2a0*/  STS.U16 [R149+UR10+0x20100], R150 ;  /* 0x0201009695007988 */ /* 0x0081e8000800040a */
[----:B0-----:R-:W3:Y:S04]  /*c2b0*/  LDL.LU R150, [R1+0x90] ;  /* 0x0000900001967983 */ /* 0x001ee80000300800 */
[----:B----4-:R0:W-:Y:S04]  /*c2c0*/  STS.U16 [R149+UR10+0x20500], R162 ;  /* 0x020500a295007988 */ /* 0x0101e8000800040a */
[----:B0-----:R-:W4:Y:S01]  /*c2d0*/  LDL.LU R162, [R1+0xac] ;  /* 0x0000ac0001a27983 */ /* 0x001f220000300800 */
[----:B------:R-:W-:-:S02]  /*c2e0*/  LEA.HI.X.SX32 R252, R100, R96, 0x1, P4 ;  /* 0x0000006064fc7211 */ /* 0x000fc400020f0eff */
[----:B------:R-:W-:Y:S02]  /*c2f0*/  PRMT R136, RZ, 0x7610, R136 ;  /* 0x00007610ff887816 */ /* 0x000fe40000000088 */
[----:B------:R-:W-:Y:S01]  /*c300*/  IABS R100, R155 ;  /* 0x0000009b00647213 */ /* 0x000fe20000000000 */
[----:B------:R-:W-:-:S05]  /*c310*/  @P3 IMAD.MOV.U32 R119, RZ, RZ, R252 ;  /* 0x000000ffff773224 */ /* 0x000fca00078e00fc */
[----:B------:R0:W4:Y:S02]  /*c320*/  @P3 LDG.E.U16 R136, desc[UR24][R118.64] ;  /* 0x0000001876883981 */ /* 0x000124000c1e1500 */
[----:B0-----:R-:W-:-:S04]  /*c330*/  IMAD.HI.U32 R118, R94, R100, RZ ;  /* 0x000000645e767227 */ /* 0x001fc800078e00ff */
[----:B------:R-:W-:-:S04]  /*c340*/  IMAD.MOV R118, RZ, RZ, -R118 ;  /* 0x000000ffff767224 */ /* 0x000fc800078e0a76 */
[----:B------:R-:W-:-:S05]  /*c350*/  IMAD R100, R95, R118, R100 ;  /* 0x000000765f647224 */ /* 0x000fca00078e0264 */
[----:B------:R-:W-:Y:S02]  /*c360*/  ISETP.GT.U32.AND P4, PT, R95, R100, PT ;  /* 0x000000645f00720c */ /* 0x000fe40003f84070 */
[----:B------:R-:W-:-:S11]  /*c370*/  ISETP.GE.AND P5, PT, R155, RZ, PT ;  /* 0x000000ff9b00720c */ /* 0x000fd60003fa6270 */
[----:B------:R-:W-:-:S05]  /*c380*/  @!P4 IMAD.IADD R100, R100, 0x1, -R95 ;  /* 0x000000016464c824 */ /* 0x000fca00078e0a5f */
[----:B------:R-:W-:-:S13]  /*c390*/  ISETP.GT.U32.AND P4, PT, R95, R100, PT ;  /* 0x000000645f00720c */ /* 0x000fda0003f84070 */
[----:B------:R-:W-:-:S04]  /*c3a0*/  @!P4 IMAD.IADD R100, R100, 0x1, -R95 ;  /* 0x000000016464c824 */ /* 0x000fc800078e0a5f */
[----:B------:R-:W-:-:S05]  /*c3b0*/  @!P5 IMAD.MOV R100, RZ, RZ, -R100 ;  /* 0x000000ffff64d224 */ /* 0x000fca00078e0a64 */
[----:B------:R-:W-:-:S05]  /*c3c0*/  SEL R100, R161, R100, !P1 ;  /* 0x00000064a1647207 */ /* 0x000fca0004800000 */
[----:B------:R-:W-:Y:S01]  /*c3d0*/  IMAD R100, R100, UR9, RZ ;  /* 0x0000000964647c24 */ /* 0x000fe2000f8e02ff */
[----:B------:R-:W-:-:S04]  /*c3e0*/  PRMT R135, RZ, 0x7610, R135 ;  /* 0x00007610ff877816 */ /* 0x000fc80000000087 */
[C---:B------:R-:W-:Y:S01]  /*c3f0*/  LEA R118, P4, R100.reuse, R97, 0x1 ;  /* 0x0000006164767211 */ /* 0x040fe200078808ff */
[----:B------:R-:W-:Y:S04]  /*c400*/  STS.U16 [R149+UR10+0x20900], R154 ;  /* 0x0209009a95007988 */ /* 0x000fe8000800040a */
[----:B------:R-:W-:Y:S01]  /*c410*/  STS.U16 [R149+UR10+0x20d00], R153 ;  /* 0x020d009995007988 */ /* 0x000fe2000800040a */
[----:B------:R-:W-:-:S03]  /*c420*/  LEA.HI.X.SX32 R119, R100, R96, 0x1, P4 ;  /* 0x0000006064777211 */ /* 0x000fc600020f0eff */
[----:B------:R-:W-:Y:S04]  /*c430*/  STL [R1+0x10], R118 ;  /* 0x0000107601007387 */ /* 0x000fe80000100800 */
[----:B------:R0:W4:Y:S01]  /*c440*/  @P3 LDG.E.U16 R135, desc[UR24][R118.64] ;  /* 0x0000001876873981 */ /* 0x000122000c1e1500 */
[----:B------:R-:W-:-:S03]  /*c450*/  PRMT R134, RZ, 0x7610, R134 ;  /* 0x00007610ff867816 */ /* 0x000fc60000000086 */
[----:B------:R-:W-:Y:S04]  /*c460*/  STL [R1+0xc], R119 ;  /* 0x00000c7701007387 */ /* 0x000fe80000100800 */
[----:B--2---:R1:W-:Y:S02]  /*c470*/  STS.U16 [R149+UR10+0x21100], R151 ;  /* 0x0211009795007988 */ /* 0x0043e4000800040a */
[----:B-1----:R-:W-:-:S04]  /*c480*/  LOP3.LUT R151, R0, 0xac, RZ, 0xfc, !PT ;  /* 0x000000ac00977812 */ /* 0x002fc800078efcff */
[----:B------:R-:W-:-:S05]  /*c490*/  IABS R100, R151 ;  /* 0x0000009700647213 */ /* 0x000fca0000000000 */
        /* <DEDUP_REMOVED lines=9> */
[----:B------:R-:W-:Y:S01]  /*c530*/  SEL R100, R161, R100, !P1 ;  /* 0x00000064a1647207 */ /* 0x000fe20004800000 */
[----:B------:R-:W-:Y:S04]  /*c540*/  STS.U16 [R149+UR10+0x21500], R152 ;  /* 0x0215009895007988 */ /* 0x000fe8000800040a */
[----:B------:R-:W-:Y:S01]  /*c550*/  IMAD R100, R100, UR9, RZ ;  /* 0x0000000964647c24 */ /* 0x000fe2000f8e02ff */
[----:B---3--:R0:W-:Y:S04]  /*c560*/  STS.U16 [R149+UR10+0x21900], R150 ;  /* 0x0219009695007988 */ /* 0x0081e8000800040a */
[----:B------:R-:W-:-:S04]  /*c570*/  LEA R118, P4, R100, R97, 0x1 ;  /* 0x0000006164767211 */ /* 0x000fc800078808ff */
[----:B------:R-:W-:Y:S02]  /*c580*/  LEA.HI.X.SX32 R119, R100, R96, 0x1, P4 ;  /* 0x0000006064777211 */ /* 0x000fe400020f0eff */
[----:B0-----:R-:W-:Y:S01]  /*c590*/  LOP3.LUT R150, R0, 0xb4, RZ, 0xfc, !PT ;  /* 0x000000b400967812 */ /* 0x001fe200078efcff */
[----:B------:R-:W-:Y:S03]  /*c5a0*/  STL [R1+0x480], R151 ;  /* 0x0004809701007387 */ /* 0x000fe60000100800 */
[----:B------:R-:W-:Y:S01]  /*c5b0*/  IABS R100, R150 ;  /* 0x0000009600647213 */ /* 0x000fe20000000000 */
[----:B------:R0:W2:Y:S04]  /*c5c0*/  @P3 LDG.E.U16 R134, desc[UR24][R118.64] ;  /* 0x0000001876863981 */ /* 0x0000a8000c1e1500 */
[----:B----4-:R-:W-:Y:S04]  /*c5d0*/  STS.U16 [R149+UR10+0x21d00], R162 ;  /* 0x021d00a295007988 */ /* 0x010fe8000800040a */
[----:B------:R1:W-:Y:S04]  /*c5e0*/  STS.U16 [R149+UR10+0x22100], R37 ;  /* 0x0221002595007988 */ /* 0x0003e8000800040a */
[----:B-1----:R-:W5:Y:S04]  /*c5f0*/  LDL.LU R37, [R1+0x688] ;  /* 0x0006880001257983 */ /* 0x002f680000300800 */
[----:B------:R0:W-:Y:S02]  /*c600*/  STL [R1+0x20], R118 ;  /* 0x0000207601007387 */ /* 0x0001e40000100800 */
        /* <DEDUP_REMOVED lines=10> */
[----:B------:R-:W-:Y:S04]  /*c6b0*/  STL [R1+0x1c], R119 ;  /* 0x00001c7701007387 */ /* 0x000fe80000100800 */
[----:B------:R-:W-:Y:S01]  /*c6c0*/  IMAD R100, R100, UR9, RZ ;  /* 0x0000000964647c24 */ /* 0x000fe2000f8e02ff */
[----:B------:R0:W-:Y:S01]  /*c6d0*/  STL [R1+0x47c], R150 ;  /* 0x00047c9601007387 */ /* 0x0001e20000100800 */
[----:B------:R-:W-:-:S03]  /*c6e0*/  PRMT R133, RZ, 0x7610, R133 ;  /* 0x00007610ff857816 */ /* 0x000fc60000000085 */
[----:B------:R-:W-:Y:S01]  /*c6f0*/  LEA R118, P4, R100, R97, 0x1 ;  /* 0x0000006164767211 */ /* 0x000fe200078808ff */
[----:B------:R1:W-:Y:S01]  /*c700*/  STS.U16 [R149+UR10+0x22500], R39 ;  /* 0x0225002795007988 */ /* 0x0003e2000800040a */
[----:B0-----:R-:W-:-:S03]  /*c710*/  LOP3.LUT R150, R0, 0xbc, RZ, 0xfc, !PT ;  /* 0x000000bc00967812 */ /* 0x001fc600078efcff */
[----:B------:R0:W-:Y:S01]  /*c720*/  STS.U16 [R149+UR10+0x22900], R34 ;  /* 0x0229002295007988 */ /* 0x0001e2000800040a */
[----:B------:R-:W-:Y:S02]  /*c730*/  LEA.HI.X.SX32 R119, R100, R96, 0x1, P4 ;  /* 0x0000006064777211 */ /* 0x000fe400020f0eff */
[----:B------:R-:W-:Y:S01]  /*c740*/  IABS R100, R150 ;  /* 0x0000009600647213 */ /* 0x000fe20000000000 */
[----:B-1----:R-:W5:Y:S04]  /*c750*/  LDL.LU R39, [R1+0x684] ;  /* 0x0006840001277983 */ /* 0x002f680000300800 */
[----:B------:R1:W-:Y:S04]  /*c760*/  STS.U16 [R149+UR10+0x22d00], R36 ;  /* 0x022d002495007988 */ /* 0x0003e8000800040a */
[----:B0-----:R-:W5:Y:S04]  /*c770*/  LDL.LU R34, [R1+0x680] ;  /* 0x0006800001227983 */ /* 0x001f680000300800 */
[----:B------:R0:W-:Y:S04]  /*c780*/  STS.U16 [R149+UR10+0x23100], R33 ;  /* 0x0231002195007988 */ /* 0x0001e8000800040a */
[----:B-1----:R-:W5:Y:S04]  /*c790*/  LDL.LU R36, [R1+0x67c] ;  /* 0x00067c0001247983 */ /* 0x002f680000300800 */
[----:B------:R1:W3:Y:S04]  /*c7a0*/  @P3 LDG.E.U16 R133, desc[UR24][R118.64] ;  /* 0x0000001876853981 */ /* 0x0002e8000c1e1500 */
[----:B0-----:R-:W5:Y:S04]  /*c7b0*/  LDL.LU R33, [R1+0x678] ;  /* 0x0006780001217983 */ /* 0x001f680000300800 */
[----:B------:R1:W-:Y:S02]  /*c7c0*/  STL [R1+0x30], R118 ;  /* 0x0000307601007387 */ /* 0x0003e40000100800 */
[----:B-1----:R-:W-:-:S04]  /*c7d0*/  IMAD.HI.U32 R118, R94, R100, RZ ;  /* 0x000000645e767227 */ /* 0x002fc800078e00ff */
        /* <DEDUP_REMOVED lines=11> */
[----:B------:R0:W-:Y:S04]  /*c890*/  STL [R1+0x2c], R119 ;  /* 0x00002c7701007387 */ /* 0x0001e80000100800 */
[----:B------:R-:W-:Y:S01]  /*c8a0*/  STS.U16 [R149+UR10+0x23900], R30 ;  /* 0x0239001e95007988 */ /* 0x000fe2000800040a */
[----:B------:R-:W-:-:S03]  /*c8b0*/  LEA R118, P4, R100, R97, 0x1 ;  /* 0x0000006164767211 */ /* 0x000fc600078808ff */
[----:B------:R1:W-:Y:S01]  /*c8c0*/  STL [R1+0x478], R150 ;  /* 0x0004789601007387 */ /* 0x0003e20000100800 */
[----:B------:R-:W-:-:S03]  /*c8d0*/  PRMT R132, RZ, 0x7610, R132 ;  /* 0x00007610ff847816 */ /* 0x000fc60000000084 */
[----:B------:R4:W-:Y:S01]  /*c8e0*/  STS.U16 [R149+UR10+0x23d00], R32 ;  /* 0x023d002095007988 */ /* 0x0009e2000800040a */
[----:B0-----:R-:W-:-:S03]  /*c8f0*/  LEA.HI.X.SX32 R119, R100, R96, 0x1, P4 ;  /* 0x0000006064777211 */ /* 0x001fc600020f0eff */
[----:B------:R-:W5:Y:S01]  /*c900*/  LDL.LU R35, [R1+0x674] ;  /* 0x0006740001237983 */ /* 0x000f620000300800 */
[----:B-1----:R-:W-:-:S03]  /*c910*/  LOP3.LUT R150, R0, 0xc4, RZ, 0xfc, !PT ;  /* 0x000000c400967812 */ /* 0x002fc600078efcff */
[----:B------:R-:W5:Y:S01]  /*c920*/  LDL.LU R30, [R1+0x670] ;  /* 0x00067000011e7983 */ /* 0x000f620000300800 */
[----:B----4-:R-:W-:Y:S02]  /*c930*/  LOP3.LUT R149, R90, 0x40, RZ, 0x3c, !PT ;  /* 0x000000405a957812 */ /* 0x010fe400078e3cff */
[----:B------:R-:W-:Y:S01]  /*c940*/  IABS R100, R150 ;  /* 0x0000009600647213 */ /* 0x000fe20000000000 */
[----:B------:R-:W5:Y:S04]  /*c950*/  LDL.LU R32, [R1+0x66c] ;  /* 0x00066c0001207983 */ /* 0x000f680000300800 */
[----:B------:R0:W-:Y:S04]  /*c960*/  STS.U16 [R149+UR10+0x20200], R29 ;  /* 0x0202001d95007988 */ /* 0x0001e8000800040a */
[----:B------:R1:W-:Y:S04]  /*c970*/  STS.U16 [R149+UR10+0x20600], R31 ;  /* 0x0206001f95007988 */ /* 0x0003e8000800040a */
[----:B------:R4:W2:Y:S04]  /*c980*/  @P3 LDG.E.U16 R132, desc[UR24][R118.64] ;  /* 0x0000001876843981 */ /* 0x0008a8000c1e1500 */
[----:B0-----:R-:W5:Y:S04]  /*c990*/  LDL.LU R29, [R1+0x668] ;  /* 0x00066800011d7983 */ /* 0x001f680000300800 */
[----:B-1----:R-:W5:Y:S04]  /*c9a0*/  LDL.LU R31, [R1+0x664] ;  /* 0x00066400011f7983 */ /* 0x002f680000300800 */
[----:B------:R4:W-:Y:S02]  /*c9b0*/  STL [R1+0x40], R118 ;  /* 0x0000407601007387 */ /* 0x0009e40000100800 */
[----:B----4-:R-:W-:-:S04]  /*c9c0*/  IMAD.HI.U32 R118, R94, R100, RZ ;  /* 0x000000645e767227 */ /* 0x010fc800078e00ff */
        /* <DEDUP_REMOVED lines=24> */
[----:B------:R1:W4:Y:S04]  /*cb50*/  @P3 LDG.E.U16 R131, desc[UR24][R118.64] ;  /* 0x0000001876833981 */ /* 0x000328000c1e1500 */
        /* <DEDUP_REMOVED lines=27> */
[----:B------:R1:W2:Y:S04]  /*cd10*/  @P3 LDG.E.U16 R130, desc[UR24][R118.64] ;  /* 0x0000001876823981 */ /* 0x0002a8000c1e1500 */
        /* <DEDUP_REMOVED lines=42> */
[----:B------:R0:W-:Y:S04]  /*cfc0*/  STL [R1+0x464], R150 ;  /* 0x0004649601007387 */ /* 0x0001e80000100800 */
[----:B------:R1:W-:Y:S04]  /*cfd0*/  STS.U16 [R149+UR10+0x23a00], R171 ;  /* 0x023a00ab95007988 */ /* 0x0003e8000800040a */
[----:B------:R3:W-:Y:S01]  /*cfe0*/  STS.U16 [R149+UR10+0x23e00], R104 ;  /* 0x023e006895007988 */ /* 0x0007e2000800040a */
[----:B0-----:R-:W-:-:S04]  /*cff0*/  LEA R150, P4, R100, R97, 0x1 ;  /* 0x0000006164967211 */ /* 0x001fc800078808ff */
[----:B------:R-:W-:Y:S01]  /*d000*/  LEA.HI.X.SX32 R151, R100, R96, 0x1, P4 ;  /* 0x0000006064977211 */ /* 0x000fe200020f0eff */
[----:B-1----:R-:W5:Y:S01]  /*d010*/  LDL.LU R171, [R1+0x630] ;  /* 0x0006300001ab7983 */ /* 0x002f620000300800 */
[----:B---3--:R-:W-:Y:S01]  /*d020*/  LOP3.LUT R149, R90, 0x60, RZ, 0x3c, !PT ;  /* 0x000000605a957812 */ /* 0x008fe200078e3cff */
[----:B------:R-:W-:Y:S01]  /*d030*/  @P3 IMAD.MOV.U32 R100, RZ, RZ, R150 ;  /* 0x000000ffff643224 */ /* 0x000fe200078e0096 */
[----:B------:R-:W-:-:S03]  /*d040*/  PRMT R128, RZ, 0x7610, R128 ;  /* 0x00007610ff807816 */ /* 0x000fc60000000080 */
[----:B------:R-:W-:Y:S04]  /*d050*/  STS.U16 [R149+UR10+0x20300], R103 ;  /* 0x0203006795007988 */ /* 0x000fe8000800040a */
[----:B------:R0:W-:Y:S04]  /*d060*/  STS.U16 [R149+UR10+0x20700], R102 ;  /* 0x0207006695007988 */ /* 0x0001e8000800040a */
[----:B------:R1:W-:Y:S01]  /*d070*/  STS.U16 [R149+UR10+0x20b00], R101 ;  /* 0x020b006595007988 */ /* 0x0003e2000800040a */
[----:B0-----:R-:W-:Y:S01]  /*d080*/  LOP3.LUT R102, R0, 0xe4, RZ, 0xfc, !PT ;  /* 0x000000e400667812 */ /* 0x001fe200078efcff */
[----:B-1----:R-:W-:-:S05]  /*d090*/  @P3 IMAD.MOV.U32 R101, RZ, RZ, R151 ;  /* 0x000000ffff653224 */ /* 0x002fca00078e0097 */
[----:B------:R0:W3:Y:S02]  /*d0a0*/  @P3 LDG.E.U16 R128, desc[UR24][R100.64] ;  /* 0x0000001864803981 */ /* 0x0000e4000c1e1500 */
[----:B0-----:R-:W-:-:S05]  /*d0b0*/  IABS R100, R102 ;  /* 0x0000006600647213 */ /* 0x001fca0000000000 */
[----:B------:R-:W-:-:S04]  /*d0c0*/  IMAD.HI.U32 R101, R94, R100, RZ ;  /* 0x000000645e657227 */ /* 0x000fc800078e00ff */
        /* <DEDUP_REMOVED lines=10> */
[----:B------:R-:W-:Y:S04]  /*d170*/  STL [R1+0x80], R150 ;  /* 0x0000809601007387 */ /* 0x000fe80000100800 */
[----:B------:R-:W-:Y:S01]  /*d180*/  LEA R101, P4, R100, R97, 0x1 ;  /* 0x0000006164657211 */ /* 0x000fe200078808ff */
[----:B------:R-:W-:Y:S04]  /*d190*/  STL [R1+0x7c], R151 ;  /* 0x00007c9701007387 */ /* 0x000fe80000100800 */
[----:B------:R0:W-:Y:S01]  /*d1a0*/  STL [R1+0x460], R102 ;  /* 0x0004606601007387 */ /* 0x0001e20000100800 */
[----:B------:R-:W-:-:S03]  /*d1b0*/  PRMT R127, RZ, 0x7610, R127 ;  /* 0x00007610ff7f7816 */ /* 0x000fc6000000007f */
[----:B------:R1:W-:Y:S01]  /*d1c0*/  STL [R1+0x90], R101 ;  /* 0x0000906501007387 */ /* 0x0003e20000100800 */
[----:B0-----:R-:W-:Y:S01]  /*d1d0*/  LEA.HI.X.SX32 R102, R100, R96, 0x1, P4 ;  /* 0x0000006064667211 */ /* 0x001fe200020f0eff */
[----:B------:R-:W-:-:S04]  /*d1e0*/  @P3 IMAD.MOV.U32 R100, RZ, RZ, R101 ;  /* 0x000000ffff643224 */ /* 0x000fc800078e0065 */
[----:B-1----:R-:W-:Y:S01]  /*d1f0*/  @P3 IMAD.MOV.U32 R101, RZ, RZ, R102 ;  /* 0x000000ffff653224 */ /* 0x002fe200078e0066 */
[----:B------:R0:W-:Y:S04]  /*d200*/  STL [R1+0x8c], R102 ;  /* 0x00008c6601007387 */ /* 0x0001e80000100800 */
[----:B------:R1:W2:Y:S01]  /*d210*/  @P3 LDG.E.U16 R127, desc[UR24][R100.64] ;  /* 0x00000018647f3981 */ /* 0x0002a2000c1e1500 */
[----:B0-----:R-:W-:-:S04]  /*d220*/  LOP3.LUT R102, R0, 0xec, RZ, 0xfc, !PT ;  /* 0x000000ec00667812 */ /* 0x001fc800078efcff */
[----:B-1----:R-:W-:-:S05]  /*d230*/  IABS R100, R102 ;  /* 0x0000006600647213 */ /* 0x002fca0000000000 */
        /* <DEDUP_REMOVED lines=11> */
[----:B------:R0:W-:Y:S04]  /*d2f0*/  STL [R1+0x45c], R102 ;  /* 0x00045c6601007387 */ /* 0x0001e80000100800 */
[C---:B------:R-:W-:Y:S02]  /*d300*/  LEA R101, P4, R100.reuse, R97, 0x1 ;  /* 0x0000006164657211 */ /* 0x040fe400078808ff */
[----:B------:R-:W-:Y:S02]  /*d310*/  PRMT R126, RZ, 0x7610, R126 ;  /* 0x00007610ff7e7816 */ /* 0x000fe4000000007e */
[----:B0-----:R-:W-:Y:S01]  /*d320*/  LEA.HI.X.SX32 R102, R100, R96, 0x1, P4 ;  /* 0x0000006064667211 */ /* 0x001fe200020f0eff */
[----:B------:R0:W-:Y:S01]  /*d330*/  STL [R1+0xa0], R101 ;  /* 0x0000a06501007387 */ /* 0x0001e20000100800 */
[----:B------:R-:W-:-:S03]  /*d340*/  @P3 IMAD.MOV.U32 R100, RZ, RZ, R101 ;  /* 0x000000ffff643224 */ /* 0x000fc600078e0065 */
[----:B------:R1:W-:Y:S01]  /*d350*/  STL [R1+0x9c], R102 ;  /* 0x00009c6601007387 */ /* 0x0003e20000100800 */
[----:B0-----:R-:W-:Y:S01]  /*d360*/  @P3 IMAD.MOV.U32 R101, RZ, RZ, R102 ;  /* 0x000000ffff653224 */ /* 0x001fe200078e0066 */
[----:B-1----:R-:W-:-:S04]  /*d370*/  LOP3.LUT R102, R0, 0xf4, RZ, 0xfc, !PT ;  /* 0x000000f400667812 */ /* 0x002fc800078efcff */
[----:B------:R0:W2:Y:S02]  /*d380*/  @P3 LDG.E.U16 R126, desc[UR24][R100.64] ;  /* 0x00000018647e3981 */ /* 0x0000a4000c1e1500 */
        /* <DEDUP_REMOVED lines=29> */
[----:B------:R-:W-:Y:S01]  /*d560*/  ISETP.GT.U32.AND P4, PT, R95, R100, PT ;  /* 0x000000645f00720c */ /* 0x000fe20003f84070 */
[----:B------:R-:W-:-:S12]  /*d570*/  STS.U16 [R149+UR10+0x20f00], R105 ;  /* 0x020f006995007988 */ /* 0x000fd8000800040a */
[----:B------:R-:W-:-:S04]  /*d580*/  @!P4 IMAD.IADD R100, R100, 0x1, -R95 ;  /* 0x000000016464c824 */ /* 0x000fc800078e0a5f */
[----:B------:R-:W-:Y:S01]  /*d590*/  @!P5 IMAD.MOV R100, RZ, RZ, -R100 ;  /* 0x000000ffff64d224 */ /* 0x000fe200078e0a64 */
[----:B------:R-:W-:Y:S04]  /*d5a0*/  STS.U16 [R149+UR10+0x21300], R108 ;  /* 0x0213006c95007988 */ /* 0x000fe8000800040a */
[----:B------:R-:W-:Y:S01]  /*d5b0*/  SEL R100, R161, R100, !P1 ;  /* 0x00000064a1647207 */ /* 0x000fe20004800000 */
[----:B------:R-:W-:Y:S04]  /*d5c0*/  STS.U16 [R149+UR10+0x21700], R107 ;  /* 0x0217006b95007988 */ /* 0x000fe8000800040a */
[----:B------:R-:W-:Y:S01]  /*d5d0*/  IMAD R100, R100, UR9, RZ ;  /* 0x0000000964647c24 */ /* 0x000fe2000f8e02ff */
[----:B------:R-:W-:Y:S04]  /*d5e0*/  STS.U16 [R149+UR10+0x21b00], R106 ;  /* 0x021b006a95007988 */ /* 0x000fe8000800040a */
[----:B------:R-:W-:Y:S01]  /*d5f0*/  STS.U16 [R149+UR10+0x21f00], R109 ;  /* 0x021f006d95007988 */ /* 0x000fe2000800040a */
[----:B------:R-:W-:-:S03]  /*d600*/  LEA R101, P4, R100, R97, 0x1 ;  /* 0x0000006164657211 */ /* 0x000fc600078808ff */
[----:B------:R-:W-:Y:S04]  /*d610*/  STS.U16 [R149+UR10+0x22300], R112 ;  /* 0x0223007095007988 */ /* 0x000fe8000800040a */
[----:B------:R-:W-:Y:S04]  /*d620*/  STS.U16 [R149+UR10+0x22700], R111 ;  /* 0x0227006f95007988 */ /* 0x000fe8000800040a */
[----:B------:R-:W-:Y:S04]  /*d630*/  STS.U16 [R149+UR10+0x22b00], R110 ;  /* 0x022b006e95007988 */ /* 0x000fe8000800040a */
[----:B------:R-:W-:Y:S04]  /*d640*/  STS.U16 [R149+UR10+0x22f00], R114 ;  /* 0x022f007295007988 */ /* 0x000fe8000800040a */
[----:B------:R-:W-:Y:S04]  /*d650*/  STS.U16 [R149+UR10+0x23300], R117 ;  /* 0x0233007595007988 */ /* 0x000fe8000800040a */
[----:B------:R-:W-:Y:S04]  /*d660*/  STS.U16 [R149+UR10+0x23700], R116 ;  /* 0x0237007495007988 */ /* 0x000fe8000800040a */
[----:B------:R0:W-:Y:S04]  /*d670*/  STL [R1+0x454], R102 ;  /* 0x0004546601007387 */ /* 0x0001e80000100800 */
[----:B------:R-:W-:Y:S01]  /*d680*/  STS.U16 [R149+UR10+0x23b00], R115 ;  /* 0x023b007395007988 */ /* 0x000fe2000800040a */
[----:B------:R-:W-:-:S03]  /*d690*/  PRMT R121, RZ, 0x7610, R121 ;  /* 0x00007610ff797816 */ /* 0x000fc60000000079 */
[----:B------:R-:W-:Y:S01]  /*d6a0*/  STS.U16 [R149+UR10+0x23f00], R113 ;  /* 0x023f007195007988 */ /* 0x000fe2000800040a */
[----:B0-----:R-:W-:-:S03]  /*d6b0*/  LEA.HI.X.SX32 R102, R100, R96, 0x1, P4 ;  /* 0x0000006064667211 */ /* 0x001fc600020f0eff */
[----:B------:R0:W-:Y:S01]  /*d6c0*/  STS.U16 [R91+UR10], R22 ;  /* 0x000000165b007988 */ /* 0x0001e2000800040a */
[----:B------:R-:W-:-:S03]  /*d6d0*/  @P3 IMAD.MOV.U32 R100, RZ, RZ, R101 ;  /* 0x000000ffff643224 */ /* 0x000fc600078e0065 */
[----:B0-----:R-:W5:Y:S04]  /*d6e0*/  LDL.LU R22, [R1+0x62c] ;  /* 0x00062c0001167983 */ /* 0x001f680000300800 */
[----:B------:R0:W-:Y:S04]  /*d6f0*/  STL [R1+0xc0], R101 ;  /* 0x0000c06501007387 */ /* 0x0001e80000100800 */
[----:B------:R1:W-:Y:S01]  /*d700*/  STL [R1+0xbc], R102 ;  /* 0x0000bc6601007387 */ /* 0x0003e20000100800 */
[----:B0-----:R-:W-:Y:S01]  /*d710*/  @P3 IMAD.MOV.U32 R101, RZ, RZ, R102 ;  /* 0x000000ffff653224 */ /* 0x001fe200078e0066 */
[----:B-1----:R-:W-:-:S04]  /*d720*/  LOP3.LUT R102, R98, 0x6, R99, 0xfe, !PT ;  /* 0x0000000662667812 */ /* 0x002fc800078efe63 */
        /* <DEDUP_REMOVED lines=13> */
[----:B------:R0:W-:Y:S04]  /*d800*/  STS.U16 [R91+UR10+0x1800], R206 ;  /* 0x001800ce5b007988 */ /* 0x0001e8000800040a */
[C---:B------:R-:W-:Y:S02]  /*d810*/  LEA R207, P4, R100.reuse, R97, 0x1 ;  /* 0x0000006164cf7211 */ /* 0x040fe400078808ff */
[----:B------:R-:W-:Y:S02]  /*d820*/  PRMT R122, RZ, 0x7610, R122 ;  /* 0x00007610ff7a7816 */ /* 0x000fe4000000007a */
[----:B0-----:R-:W-:Y:S01]  /*d830*/  LEA.HI.X.SX32 R206, R100, R96, 0x1, P4 ;  /* 0x0000006064ce7211 */ /* 0x001fe200020f0eff */
[----:B------:R-:W-:Y:S01]  /*d840*/  @P3 IMAD.MOV.U32 R100, RZ, RZ, R207 ;  /* 0x000000ffff643224 */ /* 0x000fe200078e00cf */
[----:B------:R0:W-:Y:S03]  /*d850*/  STL [R1+0x3e0], R102 ;  /* 0x0003e06601007387 */ /* 0x0001e60000100800 */
[----:B------:R-:W-:-:S05]  /*d860*/  @P3 IMAD.MOV.U32 R101, RZ, RZ, R206 ;  /* 0x000000ffff653224 */ /* 0x000fca00078e00ce */
[----:B------:R1:W2:Y:S01]  /*d870*/  @P3 LDG.E.U16 R122, desc[UR24][R100.64] ;  /* 0x00000018647a3981 */ /* 0x0002a2000c1e1500 */
[----:B0-----:R-:W-:-:S04]  /*d880*/  LOP3.LUT R102, R98, 0xe, R99, 0xfe, !PT ;  /* 0x0000000e62667812 */ /* 0x001fc800078efe63 */
        /* <DEDUP_REMOVED lines=14> */
[C---:B0-----:R-:W-:Y:S01]  /*d970*/  LEA R209, P4, R100.reuse, R97, 0x1 ;  /* 0x0000006164d17211 */ /* 0x041fe200078808ff */
[----:B------:R0:W-:Y:S03]  /*d980*/  STS.U16 [R91+UR10+0xc00], R24 ;  /* 0x000c00185b007988 */ /* 0x0001e6000800040a */
[----:B-1----:R-:W-:Y:S01]  /*d990*/  LEA.HI.X.SX32 R208, R100, R96, 0x1, P4 ;  /* 0x0000006064d07211 */ /* 0x002fe200020f0eff */
[----:B------:R1:W-:Y:S01]  /*d9a0*/  STS.U16 [R91+UR10+0x1000], R21 ;  /* 0x001000155b007988 */ /* 0x0003e2000800040a */
[----:B------:R-:W-:Y:S01]  /*d9b0*/  PRMT R120, RZ, 0x7610, R120 ;  /* 0x00007610ff787816 */ /* 0x000fe20000000078 */
[----:B------:R-:W-:-:S02]  /*d9c0*/  @P3 IMAD.MOV.U32 R100, RZ, RZ, R209 ;  /* 0x000000ffff643224 */ /* 0x000fc400078e00d1 */
[----:B------:R-:W-:Y:S01]  /*d9d0*/  @P3 IMAD.MOV.U32 R101, RZ, RZ, R208 ;  /* 0x000000ffff653224 */ /* 0x000fe200078e00d0 */
[----:B0-----:R-:W5:Y:S04]  /*d9e0*/  LDL.LU R24, [R1+0x628] ;  /* 0x0006280001187983 */ /* 0x001f680000300800 */
[----:B------:R0:W2:Y:S04]  /*d9f0*/  @P3 LDG.E.U16 R120, desc[UR24][R100.64] ;  /* 0x0000001864783981 */ /* 0x0000a8000c1e1500 */
[----:B-1----:R-:W5:Y:S04]  /*da00*/  LDL.LU R21, [R1+0x624] ;  /* 0x0006240001157983 */ /* 0x002f680000300800 */
[----:B------:R1:W-:Y:S02]  /*da10*/  STL [R1+0x41c], R102 ;  /* 0x00041c6601007387 */ /* 0x0003e40000100800 */
[----:B-1----:R-:W-:-:S04]  /*da20*/  LOP3.LUT R102, R98, 0x16, R99, 0xfe, !PT ;  /* 0x0000001662667812 */ /* 0x002fc800078efe63 */
        /* <DEDUP_REMOVED lines=20> */
[----:B------:R3:W-:Y:S01]  /*db70*/  STS.U16 [R91+UR10+0x2400], R20 ;  /* 0x002400145b007988 */ /* 0x0007e2000800040a */
[----:B------:R-:W-:-:S03]  /*db80*/  @P3 IMAD.MOV.U32 R101, RZ, RZ, R210 ;  /* 0x000000ffff653224 */ /* 0x000fc600078e00d2 */
[----:B0-----:R-:W5:Y:S04]  /*db90*/  LDL.LU R23, [R1+0x620] ;  /* 0x0006200001177983 */ /* 0x001f680000300800 */
[----:B-1----:R-:W5:Y:S04]  /*dba0*/  LDL.LU R19, [R1+0x61c] ;  /* 0x00061c0001137983 */ /* 0x002f680000300800 */
[----:B---3--:R-:W5:Y:S04]  /*dbb0*/  LDL.LU R20, [R1+0x618] ;  /* 0x0006180001147983 */ /* 0x008f680000300800 */
[----:B------:R0:W-:Y:S04]  /*dbc0*/  STL [R1+0x408], R102 ;  /* 0x0004086601007387 */ /* 0x0001e80000100800 */
[----:B------:R1:W3:Y:S01]  /*dbd0*/  @P3 LDG.E.U16 R104, desc[UR24][R100.64] ;  /* 0x0000001864683981 */ /* 0x0002e2000c1e1500 */
        /* <DEDUP_REMOVED lines=51> */
[----:B----4-:R-:W5:Y:S04]  /*df10*/  LDL.LU R13, [R1+0x604] ;  /* 0x00060400010d7983 */ /* 0x010f680000300800 */
[----:B------:R0:W-:Y:S04]  /*df20*/  STL [R1+0x40c], R102 ;  /* 0x00040c6601007387 */ /* 0x0001e80000100800 */
[----:B------:R1:W4:Y:S01]  /*df30*/  @P3 LDG.E.U16 R118, desc[UR24][R100.64] ;  /* 0x0000001864763981 */ /* 0x000322000c1e1500 */
        /* <DEDUP_REMOVED lines=19> */
[----:B------:R0:W-:Y:S02]  /*e070*/  STL [R1+0x404], R102 ;  /* 0x0004046601007387 */ /* 0x0001e40000100800 */
        /* <DEDUP_REMOVED lines=32> */
[----:B------:R-:W-:Y:S01]  /*e280*/  ISETP.GT.U32.AND P4, PT, R95, R100, PT ;  /* 0x000000645f00720c */ /* 0x000fe20003f84070 */
[----:B------:R0:W-:-:S12]  /*e290*/  STS.U16 [R91+UR10+0x4800], R146 ;  /* 0x004800925b007988 */ /* 0x0001d8000800040a */
[----:B------:R-:W-:-:S04]  /*e2a0*/  @!P4 IMAD.IADD R100, R100, 0x1, -R95 ;  /* 0x000000016464c824 */ /* 0x000fc800078e0a5f */
[----:B------:R-:W-:Y:S01]  /*e2b0*/  @!P5 IMAD.MOV R100, RZ, RZ, -R100 ;  /* 0x000000ffff64d224 */ /* 0x000fe200078e0a64 */
[----:B0-----:R-:W-:-:S04]  /*e2c0*/  LOP3.LUT R146, R91, 0x20, RZ, 0x3c, !PT ;  /* 0x000000205b927812 */ /* 0x001fc800078e3cff */
[----:B------:R-:W-:Y:S01]  /*e2d0*/  SEL R100, R161, R100, !P1 ;  /* 0x00000064a1647207 */ /* 0x000fe20004800000 */
[----:B------:R-:W-:Y:S04]  /*e2e0*/  STS.U16 [R91+UR10+0x5800], R166 ;  /* 0x005800a65b007988 */ /* 0x000fe8000800040a */
[----:B------:R-:W-:Y:S01]  /*e2f0*/  IMAD R100, R100, UR9, RZ ;  /* 0x0000000964647c24 */ /* 0x000fe2000f8e02ff */
[----:B------:R-:W-:Y:S04]  /*e300*/  STS.U16 [R91+UR10+0x6000], R238 ;  /* 0x006000ee5b007988 */ /* 0x000fe8000800040a */
[----:B------:R-:W-:Y:S04]  /*e310*/  STS.U16 [R91+UR10+0x6400], R243 ;  /* 0x006400f35b007988 */ /* 0x000fe8000800040a */
[----:B------:R0:W-:Y:S04]  /*e320*/  STS.U16 [R91+UR10+0x6c00], R14 ;  /* 0x006c000e5b007988 */ /* 0x0001e8000800040a */
[----:B------:R-:W-:Y:S04]  /*e330*/  STS.U16 [R91+UR10+0x7000], R10 ;  /* 0x0070000a5b007988 */ /* 0x000fe8000800040a */
[----:B------:R-:W-:Y:S04]  /*e340*/  STS.U16 [R91+UR10+0x7400], R12 ;  /* 0x0074000c5b007988 */ /* 0x000fe8000800040a */
[----:B------:R-:W-:Y:S04]  /*e350*/  STS.U16 [R91+UR10+0x7c00], R225 ;  /* 0x007c00e15b007988 */ /* 0x000fe8000800040a */
[----:B------:R1:W-:Y:S04]  /*e360*/  STS.U16 [R146+UR10+0x100], R221 ;  /* 0x000100dd92007988 */ /* 0x0003e8000800040a */
[----:B------:R-:W-:Y:S01]  /*e370*/  STS.U16 [R146+UR10+0x500], R233 ;  /* 0x000500e992007988 */ /* 0x000fe2000800040a */
[----:B------:R-:W-:-:S03]  /*e380*/  PRMT R116, RZ, 0x7610, R116 ;  /* 0x00007610ff747816 */ /* 0x000fc60000000074 */
[----:B0-----:R-:W5:Y:S01]  /*e390*/  LDL.LU R14, [R1+0x600] ;  /* 0x00060000010e7983 */ /* 0x001f620000300800 */
[----:B-1----:R-:W-:-:S03]  /*e3a0*/  LEA R221, P4, R100, R97, 0x1 ;  /* 0x0000006164dd7211 */ /* 0x002fc600078808ff */
[----:B------:R0:W-:Y:S04]  /*e3b0*/  STS.U16 [R146+UR10+0x900], R220 ;  /* 0x000900dc92007988 */ /* 0x0001e8000800040a */
[----:B------:R-:W5:Y:S04]  /*e3c0*/  LDL.LU R10, [R1+0x5fc] ;  /* 0x0005fc00010a7983 */ /* 0x000f680000300800 */
[----:B------:R-:W5:Y:S01]  /*e3d0*/  LDL.LU R12, [R1+0x5f8] ;  /* 0x0005f800010c7983 */ /* 0x000f620000300800 */
[----:B0-----:R-:W-:Y:S01]  /*e3e0*/  LEA.HI.X.SX32 R220, R100, R96, 0x1, P4 ;  /* 0x0000006064dc7211 */ /* 0x001fe200020f0eff */
[----:B------:R-:W-:-:S02]  /*e3f0*/  @P3 IMAD.MOV.U32 R100, RZ, RZ, R221 ;  /* 0x000000ffff643224 */ /* 0x000fc400078e00dd */
        /* <DEDUP_REMOVED lines=17> */
[----:B------:R-:W-:Y:S04]  /*e510*/  STS.U16 [R146+UR10+0x1100], R222 ;  /* 0x001100de92007988 */ /* 0x000fe8000800040a */
[----:B------:R-:W-:Y:S04]  /*e520*/  STS.U16 [R146+UR10+0x1500], R9 ;  /* 0x0015000992007988 */ /* 0x000fe8000800040a */
[----:B------:R-:W-:Y:S04]  /*e530*/  STS.U16 [R146+UR10+0x1900], R224 ;  /* 0x001900e092007988 */ /* 0x000fe8000800040a */
[----:B------:R0:W-:Y:S01]  /*e540*/  STS.U16 [R146+UR10+0x1d00], R223 ;  /* 0x001d00df92007988 */ /* 0x0001e2000800040a */
[----:B------:R-:W-:-:S02]  /*e550*/  PRMT R115, RZ, 0x7610, R115 ;  /* 0x00007610ff737816 */ /* 0x000fc40000000073 */
[----:B0-----:R-:W-:-:S04]  /*e560*/  LEA R223, P4, R100, R97, 0x1 ;  /* 0x0000006164df7211 */ /* 0x001fc800078808ff */
[----:B------:R-:W-:Y:S01]  /*e570*/  LEA.HI.X.SX32 R222, R100, R96, 0x1, P4 ;  /* 0x0000006064de7211 */ /* 0x000fe200020f0eff */
[----:B------:R-:W-:Y:S01]  /*e580*/  @P3 IMAD.MOV.U32 R100, RZ, RZ, R223 ;  /* 0x000000ffff643224 */ /* 0x000fe200078e00df */
[----:B------:R0:W-:Y:S03]  /*e590*/  STL [R1+0x3f4], R102 ;  /* 0x0003f46601007387 */ /* 0x0001e60000100800 */
[----:B------:R-:W-:Y:S01]  /*e5a0*/  @P3 IMAD.MOV.U32 R101, RZ, RZ, R222 ;  /* 0x000000ffff653224 */ /* 0x000fe200078e00de */
[----:B------:R-:W-:Y:S01]  /*e5b0*/  PRMT R114, RZ, 0x7610, R114 ;  /* 0x00007610ff727816 */ /* 0x000fe20000000072 */
[----:B------:R-:W5:Y:S04]  /*e5c0*/  LDL.LU R9, [R1+0x5f4] ;  /* 0x0005f40001097983 */ /* 0x000f680000300800 */
        /* <DEDUP_REMOVED lines=13> */
[----:B------:R-:W-:-:S05]  /*e6a0*/  IMAD R100, R100, UR9, RZ ;  /* 0x0000000964647c24 */ /* 0x000fca000f8e02ff */
[----:B------:R-:W-:-:S04]  /*e6b0*/  LEA R225, P4, R100, R97, 0x1 ;  /* 0x0000006164e17211 */ /* 0x000fc800078808ff */
[----:B------:R-:W-:Y:S01]  /*e6c0*/  LEA.HI.X.SX32 R224, R100, R96, 0x1, P4 ;  /* 0x0000006064e07211 */ /* 0x000fe200020f0eff */
        /* <DEDUP_REMOVED lines=14> */
[----:B------:R-:W-:Y:S01]  /*e7b0*/  @!P5 IMAD.MOV R100, RZ, RZ, -R100 ;  /* 0x000000ffff64d224 */ /* 0x000fe200078e0a64 */
[----:B------:R-:W-:Y:S04]  /*e7c0*/  STS.U16 [R146+UR10+0x2100], R251 ;  /* 0x002100fb92007988 */ /* 0x000fe8000800040a */
[----:B------:R-:W-:Y:S01]  /*e7d0*/  SEL R100, R161, R100, !P1 ;  /* 0x00000064a1647207 */ /* 0x000fe20004800000 */
[----:B------:R-:W-:Y:S04]  /*e7e0*/  STS.U16 [R146+UR10+0x2500], R157 ;  /* 0x0025009d92007988 */ /* 0x000fe8000800040a */
[----:B------:R-:W-:Y:S01]  /*e7f0*/  IMAD R100, R100, UR9, RZ ;  /* 0x0000000964647c24 */ /* 0x000fe2000f8e02ff */
[----:B------:R-:W-:Y:S04]  /*e800*/  STS.U16 [R146+UR10+0x2900], R164 ;  /* 0x002900a492007988 */ /* 0x000fe8000800040a */
[----:B------:R0:W-:Y:S04]  /*e810*/  STS.U16 [R146+UR10+0x2d00], R143 ;  /* 0x002d008f92007988 */ /* 0x0001e8000800040a */
[----:B------:R-:W-:Y:S04]  /*e820*/  STS.U16 [R146+UR10+0x3100], R229 ;  /* 0x003100e592007988 */ /* 0x000fe8000800040a */
[----:B------:R1:W-:Y:S01]  /*e830*/  STS.U16 [R146+UR10+0x3500], R227 ;  /* 0x003500e392007988 */ /* 0x0003e2000800040a */
[----:B0-----:R-:W-:-:S03]  /*e840*/  LOP3.LUT R143, R98, 0x5e, R99, 0xfe, !PT ;  /* 0x0000005e628f7812 */ /* 0x001fc600078efe63 */
[----:B------:R0:W-:Y:S01]  /*e850*/  STS.U16 [R146+UR10+0x3900], R226 ;  /* 0x003900e292007988 */ /* 0x0001e2000800040a */
[----:B-1----:R-:W-:-:S04]  /*e860*/  LEA R227, P4, R100, R97, 0x1 ;  /* 0x0000006164e37211 */ /* 0x002fc800078808ff */
[----:B0-----:R-:W-:Y:S02]  /*e870*/  LEA.HI.X.SX32 R226, R100, R96, 0x1, P4 ;  /* 0x0000006064e27211 */ /* 0x001fe400020f0eff */
[----:B------:R-:W-:Y:S01]  /*e880*/  IABS R100, R143 ;  /* 0x0000008f00647213 */ /* 0x000fe20000000000 */
[----:B------:R0:W-:Y:S04]  /*e890*/  STL [R1+0x3ec], R102 ;  /* 0x0003ec6601007387 */ /* 0x0001e80000100800 */
        /* <DEDUP_REMOVED lines=12> */
[----:B------:R-:W-:Y:S01]  /*e960*/  LEA R229, P4, R100, R97, 0x1 ;  /* 0x0000006164e57211 */ /* 0x000fe200078808ff */
[----:B------:R-:W-:Y:S01]  /*e970*/  STS.U16 [R146+UR10+0x3d00], R145 ;  /* 0x003d009192007988 */ /* 0x000fe2000800040a */
[----:B0-----:R-:W-:-:S03]  /*e980*/  LOP3.LUT R143, R98, 0x66, R99, 0xfe, !PT ;  /* 0x00000066628f7812 */ /* 0x001fc600078efe63 */
[----:B------:R0:W-:Y:S02]  /*e990*/  STS.U16 [R146+UR10+0x4100], R228 ;  /* 0x004100e492007988 */ /* 0x0001e4000800040a */
[----:B0-----:R-:W-:Y:S02]  /*e9a0*/  LEA.HI.X.SX32 R228, R100, R96, 0x1, P4 ;  /* 0x0000006064e47211 */ /* 0x001fe400020f0eff */
[----:B------:R-:W-:-:S05]  /*e9b0*/  IABS R100, R143 ;  /* 0x0000008f00647213 */ /* 0x000fca0000000000 */
        /* <DEDUP_REMOVED lines=12> */
[----:B------:R-:W-:Y:S04]  /*ea80*/  STS.U16 [R146+UR10+0x4900], R232 ;  /* 0x004900e892007988 */ /* 0x000fe8000800040a */
[----:B------:R-:W-:Y:S01]  /*ea90*/  STS.U16 [R146+UR10+0x4d00], R167 ;  /* 0x004d00a792007988 */ /* 0x000fe2000800040a */
[----:B0-----:R-:W-:-:S03]  /*eaa0*/  LEA R231, P4, R100, R97, 0x1 ;  /* 0x0000006164e77211 */ /* 0x001fc600078808ff */
[----:B------:R0:W-:Y:S04]  /*eab0*/  STL [R1+0x3e4], R143 ;  /* 0x0003e48f01007387 */ /* 0x0001e80000100800 */
[----:B------:R-:W-:Y:S04]  /*eac0*/  STS.U16 [R146+UR10+0x5100], R250 ;  /* 0x005100fa92007988 */ /* 0x000fe8000800040a */
        /* <DEDUP_REMOVED lines=16> */
[----:B------:R-:W-:-:S04]  /*ebd0*/  LOP3.LUT R145, R98, 0x76, R99, 0xfe, !PT ;  /* 0x0000007662917812 */ /* 0x000fc800078efe63 */
[----:B------:R-:W-:-:S04]  /*ebe0*/  LEA R233, P4, R100, R97, 0x1 ;  /* 0x0000006164e97211 */ /* 0x000fc800078808ff */
[----:B------:R-:W-:Y:S02]  /*ebf0*/  LEA.HI.X.SX32 R232, R100, R96, 0x1, P4 ;  /* 0x0000006064e87211 */ /* 0x000fe400020f0eff */
[----:B------:R-:W-:Y:S01]  /*ec00*/  IABS R100, R145 ;  /* 0x0000009100647213 */ /* 0x000fe20000000000 */
[----:B------:R0:W-:Y:S02]  /*ec10*/  STL [R1+0x3dc], R143 ;  /* 0x0003dc8f01007387 */ /* 0x0001e40000100800 */
[----:B0-----:R-:W-:Y:S02]  /*ec20*/  LOP3.LUT R143, R98, 0x7e, R99, 0xfe, !PT ;  /* 0x0000007e628f7812 */ /* 0x001fe400078efe63 */
        /* <DEDUP_REMOVED lines=12> */
[----:B------:R0:W-:Y:S04]  /*ecf0*/  STS.U16 [R146+UR10+0x6100], R235 ;  /* 0x006100eb92007988 */ /* 0x0001e8000800040a */
[----:B------:R1:W-:Y:S01]  /*ed00*/  STS.U16 [R146+UR10+0x6500], R234 ;  /* 0x006500ea92007988 */ /* 0x0003e2000800040a */
[----:B0-----:R-:W-:-:S04]  /*ed10*/  LEA R235, P4, R98, R97, 0x1 ;  /* 0x0000006162eb7211 */ /* 0x001fc800078808ff */
[----:B-1----:R-:W-:Y:S02]  /*ed20*/  LEA.HI.X.SX32 R234, R98, R96, 0x1, P4 ;  /* 0x0000006062ea7211 */ /* 0x002fe400020f0eff */
        /* <DEDUP_REMOVED lines=14> */
[----:B------:R1:W-:Y:S01]  /*ee10*/  STL [R1+0x3d8], R145 ;  /* 0x0003d89101007387 */ /* 0x0003e20000100800 */
[----:B0-----:R-:W-:-:S02]  /*ee20*/  LEA R239, P4, R98, R97, 0x1 ;  /* 0x0000006162ef7211 */ /* 0x001fc400078808ff */
[----:B-1----:R-:W-:Y:S02]  /*ee30*/  LOP3.LUT R145, R0, 0x86, RZ, 0xfc, !PT ;  /* 0x0000008600917812 */ /* 0x002fe400078efcff */
[----:B------:R-:W-:Y:S02]  /*ee40*/  LEA.HI.X.SX32 R238, R98, R96, 0x1, P4 ;  /* 0x0000006062ee7211 */ /* 0x000fe400020f0eff */
[----:B------:R-:W-:-:S05]  /*ee50*/  IABS R98, R145 ;  /* 0x0000009100627213 */ /* 0x000fca0000000000 */
[----:B------:R-:W-:-:S04]  /*ee60*/  IMAD.HI.U32 R100, R94, R98, RZ ;  /* 0x000000625e647227 */ /* 0x000fc800078e00ff */
[----:B------:R-:W-:-:S04]  /*ee70*/  IMAD.MOV R100, RZ, RZ, -R100 ;  /* 0x000000ffff647224 */ /* 0x000fc800078e0a64 */
[----:B------:R-:W-:-:S05]  /*ee80*/  IMAD R98, R95, R100, R98 ;  /* 0x000000645f627224 */ /* 0x000fca00078e0262 */
[----:B------:R-:W-:Y:S02]  /*ee90*/  ISETP.GT.U32.AND P4, PT, R95, R98, PT ;  /* 0x000000625f00720c */ /* 0x000fe40003f84070 */
[----:B------:R-:W-:-:S11]  /*eea0*/  ISETP.GE.AND P5, PT, R145, RZ, PT ;  /* 0x000000ff9100720c */ /* 0x000fd60003fa6270 */
[----:B------:R-:W-:-:S05]  /*eeb0*/  @!P4 IMAD.IADD R98, R98, 0x1, -R95 ;  /* 0x000000016262c824 */ /* 0x000fca00078e0a5f */
[----:B------:R-:W-:Y:S01]  /*eec0*/  ISETP.GT.U32.AND P4, PT, R95, R98, PT ;  /* 0x000000625f00720c */ /* 0x000fe20003f84070 */
[----:B------:R0:W-:-:S12]  /*eed0*/  STL [R1+0x3d4], R143 ;  /* 0x0003d48f01007387 */ /* 0x0001d80000100800 */
[----:B------:R-:W-:-:S04]  /*eee0*/  @!P4 IMAD.IADD R98, R98, 0x1, -R95 ;  /* 0x000000016262c824 */ /* 0x000fc800078e0a5f */
[----:B------:R-:W-:Y:S01]  /*eef0*/  @!P5 IMAD.MOV R98, RZ, RZ, -R98 ;  /* 0x000000ffff62d224 */ /* 0x000fe200078e0a62 */
[----:B0-----:R-:W-:Y:S01]  /*ef00*/  LOP3.LUT R143, R91, 0x40, RZ, 0x3c, !PT ;  /* 0x000000405b8f7812 */ /* 0x001fe200078e3cff */
[----:B------:R0:W-:Y:S03]  /*ef10*/  STS.U16 [R146+UR10+0x7100], R11 ;  /* 0x0071000b92007988 */ /* 0x0001e6000800040a */
[----:B------:R-:W-:Y:S01]  /*ef20*/  SEL R98, R161, R98, !P1 ;  /* 0x00000062a1627207 */ /* 0x000fe20004800000 */
[----:B------:R1:W-:Y:S04]  /*ef30*/  STS.U16 [R146+UR10+0x7500], R6 ;  /* 0x0075000692007988 */ /* 0x0003e8000800040a */
[----:B------:R-:W-:Y:S01]  /*ef40*/  STS.U16 [R146+UR10+0x7900], R246 ;  /* 0x007900f692007988 */ /* 0x000fe2000800040a */
[----:B------:R-:W-:-:S03]  /*ef50*/  IMAD R98, R98, UR9, RZ ;  /* 0x0000000962627c24 */ /* 0x000fc6000f8e02ff */
[----:B0-----:R-:W5:Y:S04]  /*ef60*/  LDL.LU R11, [R1+0x5f0] ;  /* 0x0005f000010b7983 */ /* 0x001f680000300800 */
[----:B-1----:R-:W5:Y:S04]  /*ef70*/  LDL.LU R6, [R1+0x5ec] ;  /* 0x0005ec0001067983 */ /* 0x002f680000300800 */
[----:B------:R0:W-:Y:S04]  /*ef80*/  STS.U16 [R146+UR10+0x7d00], R8 ;  /* 0x007d000892007988 */ /* 0x0001e8000800040a */
[----:B------:R1:W-:Y:S01]  /*ef90*/  STS.U16 [R143+UR10+0x200], R5 ;  /* 0x000200058f007988 */ /* 0x0003e2000800040a */
[----:B------:R-:W-:-:S03]  /*efa0*/  LEA R243, P4, R98, R97, 0x1 ;  /* 0x0000006162f37211 */ /* 0x000fc600078808ff */
[----:B------:R2:W-:Y:S04]  /*efb0*/  STS.U16 [R143+UR10+0x600], R7 ;  /* 0x000600078f007988 */ /* 0x0005e8000800040a */
[----:B0-----:R-:W5:Y:S04]  /*efc0*/  LDL.LU R8, [R1+0x5e8] ;  /* 0x0005e80001087983 */ /* 0x001f680000300800 */
[----:B-1----:R-:W5:Y:S04]  /*efd0*/  LDL.LU R5, [R1+0x5e4] ;  /* 0x0005e40001057983 */ /* 0x002f680000300800 */
[----:B--2---:R-:W5:Y:S04]  /*efe0*/  LDL.LU R7, [R1+0x5e0] ;  /* 0x0005e00001077983 */ /* 0x004f680000300800 */
[----:B------:R0:W-:Y:S01]  /*eff0*/  STS.U16 [R143+UR10+0xa00], R3 ;  /* 0x000a00038f007988 */ /* 0x0001e2000800040a */
[----:B------:R-:W-:-:S03]  /*f000*/  LEA.HI.X.SX32 R242, R98, R96, 0x1, P4 ;  /* 0x0000006062f27211 */ /* 0x000fc600020f0eff */
[----:B0-----:R-:W5:Y:S04]  /*f010*/  LDL.LU R3, [R1+0x5dc] ;  /* 0x0005dc0001037983 */ /* 0x001f680000300800 */
[----:B------:R0:W-:Y:S02]  /*f020*/  STL [R1+0x44c], R145 ;  /* 0x00044c9101007387 */ /* 0x0001e40000100800 */
[----:B0-----:R-:W-:-:S04]  /*f030*/  LOP3.LUT R145, R0, 0x8e, RZ, 0xfc, !PT ;  /* 0x0000008e00917812 */ /* 0x001fc800078efcff */
        /* <DEDUP_REMOVED lines=15> */
[----:B------:R-:W-:-:S03]  /*f130*/  LEA R247, P4, R98, R97, 0x1 ;  /* 0x0000006162f77211 */ /* 0x000fc600078808ff */
[----:B------:R1:W-:Y:S01]  /*f140*/  STS.U16 [R143+UR10+0x1a00], R144 ;  /* 0x001a00908f007988 */ /* 0x0003e2000800040a */
[----:B------:R-:W-:-:S03]  /*f150*/  LEA.HI.X.SX32 R246, R98, R96, 0x1, P4 ;  /* 0x0000006062f67211 */ /* 0x000fc600020f0eff */
[----:B0-----:R-:W5:Y:S01]  /*f160*/  LDL.LU R4, [R1+0x5d8] ;  /* 0x0005d80001047983 */ /* 0x001f620000300800 */
[----:B-1----:R-:W-:-:S03]  /*f170*/  LOP3.LUT R144, R0, 0x96, RZ, 0xfc, !PT ;  /* 0x0000009600907812 */ /* 0x002fc600078efcff */
[----:B------:R-:W-:Y:S01]  /*f180*/  STS.U16 [R143+UR10+0x1e00], R158 ;  /* 0x001e009e8f007988 */ /* 0x000fe2000800040a */
[----:B------:R-:W-:-:S03]  /*f190*/  IABS R98, R144 ;  /* 0x0000009000627213 */ /* 0x000fc60000000000 */
[----:B------:R-:W2:Y:S02]  /*f1a0*/  LDL.LU R93, [R1+0x5d4] ;  /* 0x0005d400015d7983 */ /* 0x000ea40000300800 */
        /* <DEDUP_REMOVED lines=13> */
[----:B------:R0:W-:Y:S01]  /*f280*/  STS.U16 [R143+UR10+0x2a00], R142 ;  /* 0x002a008e8f007988 */ /* 0x0001e2000800040a */
[----:B------:R-:W-:-:S04]  /*f290*/  LEA R251, P4, R98, R97, 0x1 ;  /* 0x0000006162fb7211 */ /* 0x000fc800078808ff */
[----:B------:R-:W-:Y:S02]  /*f2a0*/  LEA.HI.X.SX32 R250, R98, R96, 0x1, P4 ;  /* 0x0000006062fa7211 */ /* 0x000fe400020f0eff */
        /* <DEDUP_REMOVED lines=15> */
[----:B------:R-:W-:Y:S01]  /*f3a0*/  STS.U16 [R143+UR10+0x3600], R140 ;  /* 0x0036008c8f007988 */ /* 0x000fe2000800040a */
[----:B------:R-:W-:-:S03]  /*f3b0*/  LEA R100, P4, R98, R97, 0x1 ;  /* 0x0000006162647211 */ /* 0x000fc600078808ff */
[----:B------:R-:W-:Y:S04]  /*f3c0*/  STS.U16 [R143+UR10+0x3a00], R139 ;  /* 0x003a008b8f007988 */ /* 0x000fe8000800040a */
[----:B------:R0:W-:Y:S04]  /*f3d0*/  STS.U16 [R143+UR10+0x3e00], R138 ;  /* 0x003e008a8f007988 */ /* 0x0001e8000800040a */
[----:B------:R1:W-:Y:S04]  /*f3e0*/  STS.U16 [R143+UR10+0x4200], R137 ;  /* 0x004200898f007988 */ /* 0x0003e8000800040a */
[----:B------:R-:W-:Y:S01]  /*f3f0*/  STL [R1+0x448], R145 ;  /* 0x0004489101007387 */ /* 0x000fe20000100800 */
[----:B0-----:R-:W-:-:S02]  /*f400*/  LEA.HI.X.SX32 R138, R98, R96, 0x1, P4 ;  /* 0x00000060628a7211 */ /* 0x001fc400020f0eff */
[----:B-1----:R-:W-:Y:S01]  /*f410*/  LOP3.LUT R137, R0, 0xa6, RZ, 0xfc, !PT ;  /* 0x000000a600897812 */ /* 0x002fe200078efcff */
[----:B------:R-:W-:Y:S03]  /*f420*/  STL [R1+0x444], R144 ;  /* 0x0004449001007387 */ /* 0x000fe60000100800 */
[----:B------:R-:W-:Y:S01]  /*f430*/  IABS R98, R137 ;  /* 0x0000008900627213 */ /* 0x000fe20000000000 */
[----:B------:R-:W-:Y:S04]  /*f440*/  STS.U16 [R143+UR10+0x4600], R125 ;  /* 0x0046007d8f007988 */ /* 0x000fe8000800040a */
[----:B------:R-:W-:Y:S04]  /*f450*/  STL [R1+0x440], R142 ;  /* 0x0004408e01007387 */ /* 0x000fe80000100800 */
[----:B------:R0:W-:Y:S04]  /*f460*/  STS.U16 [R143+UR10+0x4a00], R124 ;  /* 0x004a007c8f007988 */ /* 0x0001e8000800040a */
[----:B------:R1:W-:Y:S01]  /*f470*/  STL [R1+0x8], R100 ;  /* 0x0000086401007387 */ /* 0x0003e20000100800 */
[----:B0-----:R-:W-:-:S02]  /*f480*/  @P3 IMAD.MOV.U32 R124, RZ, RZ, R100 ;  /* 0x000000ffff7c3224 */ /* 0x001fc400078e0064 */
[----:B-1----:R-:W-:Y:S01]  /*f490*/  IMAD.HI.U32 R100, R94, R98, RZ ;  /* 0x000000625e647227 */ /* 0x002fe200078e00ff */
[----:B------:R-:W-:-:S03]  /*f4a0*/  PRMT R101, RZ, 0x7610, R101 ;  /* 0x00007610ff657816 */ /* 0x000fc60000000065 */
[----:B------:R-:W-:Y:S02]  /*f4b0*/  IMAD.MOV R100, RZ, RZ, -R100 ;  /* 0x000000ffff647224 */ /* 0x000fe400078e0a64 */
[----:B------:R-:W-:Y:S02]  /*f4c0*/  @P3 IMAD.MOV.U32 R106, RZ, RZ, R227 ;  /* 0x000000ffff6a3224 */ /* 0x000fe400078e00e3 */
[----:B------:R-:W-:Y:S02]  /*f4d0*/  @P3 IMAD.MOV.U32 R107, RZ, RZ, R226 ;  /* 0x000000ffff6b3224 */ /* 0x000fe400078e00e2 */
[C---:B------:R-:W-:Y:S01]  /*f4e0*/  IMAD R98, R95.reuse, R100, R98 ;  /* 0x000000645f627224 */ /* 0x040fe200078e0262 */
[----:B------:R-:W-:Y:S02]  /*f4f0*/  PRMT R113, RZ, 0x7610, R113 ;  /* 0x00007610ff717816 */ /* 0x000fe40000000071 */
[----:B------:R0:W2:Y:S02]  /*f500*/  @P3 LDG.E.U16 R101, desc[UR24][R106.64] ;  /* 0x000000186a653981 */ /* 0x0000a4000c1e1500 */
[----:B------:R-:W-:-:S02]  /*f510*/  ISETP.GT.U32.AND P4, PT, R95, R98, PT ;  /* 0x000000625f00720c */ /* 0x000fc40003f84070 */
[----:B------:R-:W-:Y:S01]  /*f520*/  PRMT R112, RZ, 0x7610, R112 ;  /* 0x00007610ff707816 */ /* 0x000fe20000000070 */
[----:B0-----:R-:W-:Y:S02]  /*f530*/  @P3 IMAD.MOV.U32 R106, RZ, RZ, R229 ;  /* 0x000000ffff6a3224 */ /* 0x001fe400078e00e5 */
[----:B------:R-:W-:-:S05]  /*f540*/  @P3 IMAD.MOV.U32 R107, RZ, RZ, R228 ;  /* 0x000000ffff6b3224 */ /* 0x000fca00078e00e4 */
[----:B------:R0:W2:Y:S01]  /*f550*/  @P3 LDG.E.U16 R113, desc[UR24][R106.64] ;  /* 0x000000186a713981 */ /* 0x0000a2000c1e1500 */
[----:B------:R-:W-:Y:S02]  /*f560*/  PRMT R111, RZ, 0x7610, R111 ;  /* 0x00007610ff6f7816 */ /* 0x000fe4000000006f */
[----:B------:R-:W-:Y:S02]  /*f570*/  @!P4 IMAD.IADD R98, R98, 0x1, -R95 ;  /* 0x000000016262c824 */ /* 0x000fe400078e0a5f */
[----:B0-----:R-:W-:Y:S02]  /*f580*/  @P3 IMAD.MOV.U32 R106, RZ, RZ, R231 ;  /* 0x000000ffff6a3224 */ /* 0x001fe400078e00e7 */
[----:B------:R-:W-:-:S05]  /*f590*/  @P3 IMAD.MOV.U32 R107, RZ, RZ, R230 ;  /* 0x000000ffff6b3224 */ /* 0x000fca00078e00e6 */
[----:B------:R0:W2:Y:S01]  /*f5a0*/  @P3 LDG.E.U16 R112, desc[UR24][R106.64] ;  /* 0x000000186a703981 */ /* 0x0000a2000c1e1500 */
[----:B------:R-:W-:Y:S02]  /*f5b0*/  PRMT R99, RZ, 0x7610, R99 ;  /* 0x00007610ff637816 */ /* 0x000fe40000000063 */
[----:B------:R-:W-:Y:S01]  /*f5c0*/  ISETP.GT.U32.AND P4, PT, R95, R98, PT ;  /* 0x000000625f00720c */ /* 0x000fe20003f84070 */
[----:B0-----:R-:W-:Y:S02]  /*f5d0*/  @P3 IMAD.MOV.U32 R106, RZ, RZ, R233 ;  /* 0x000000ffff6a3224 */ /* 0x001fe400078e00e9 */
[----:B------:R-:W-:-:S05]  /*f5e0*/  @P3 IMAD.MOV.U32 R107, RZ, RZ, R232 ;  /* 0x000000ffff6b3224 */ /* 0x000fca00078e00e8 */
[----:B------:R0:W2:Y:S01]  /*f5f0*/  @P3 LDG.E.U16 R111, desc[UR24][R106.64] ;  /* 0x000000186a6f3981 */ /* 0x0000a2000c1e1500 */
[----:B------:R-:W-:Y:S02]  /*f600*/  PRMT R110, RZ, 0x7610, R110 ;  /* 0x00007610ff6e7816 */ /* 0x000fe4000000006e */
[----:B------:R-:W-:Y:S01]  /*f610*/  ISETP.GE.AND P5, PT, R137, RZ, PT ;  /* 0x000000ff8900720c */ /* 0x000fe20003fa6270 */
[----:B0-----:R-:W-:Y:S02]  /*f620*/  @P3 IMAD.MOV.U32 R106, RZ, RZ, R235 ;  /* 0x000000ffff6a3224 */ /* 0x001fe400078e00eb */
[----:B------:R-:W-:-:S05]  /*f630*/  @P3 IMAD.MOV.U32 R107, RZ, RZ, R234 ;  /* 0x000000ffff6b3224 */ /* 0x000fca00078e00ea */
[----:B------:R0:W2:Y:S01]  /*f640*/  @P3 LDG.E.U16 R99, desc[UR24][R106.64] ;  /* 0x000000186a633981 */ /* 0x0000a2000c1e1500 */
[----:B------:R-:W-:Y:S01]  /*f650*/  PRMT R109, RZ, 0x7610, R109 ;  /* 0x00007610ff6d7816 */ /* 0x000fe2000000006d */
[----:B------:R-:W-:Y:S02]  /*f660*/  @!P4 IMAD.IADD R98, R98, 0x1, -R95 ;  /* 0x000000016262c824 */ /* 0x000fe400078e0a5f */
[----:B0-----:R-:W-:Y:S02]  /*f670*/  @P3 IMAD.MOV.U32 R106, RZ, RZ, R239 ;  /* 0x000000ffff6a3224 */ /* 0x001fe400078e00ef */
[----:B------:R-:W-:-:S05]  /*f680*/  @P3 IMAD.MOV.U32 R107, RZ, RZ, R238 ;  /* 0x000000ffff6b3224 */ /* 0x000fca00078e00ee */
[----:B------:R0:W2:Y:S01]  /*f690*/  @P3 LDG.E.U16 R110, desc[UR24][R106.64] ;  /* 0x000000186a6e3981 */ /* 0x0000a2000c1e1500 */
[----:B------:R-:W-:Y:S01]  /*f6a0*/  PRMT R108, RZ, 0x7610, R108 ;  /* 0x00007610ff6c7816 */ /* 0x000fe2000000006c */
[----:B------:R-:W-:Y:S02]  /*f6b0*/  @!P5 IMAD.MOV R98, RZ, RZ, -R98 ;  /* 0x000000ffff62d224 */ /* 0x000fe400078e0a62 */
[----:B0-----:R-:W-:Y:S02]  /*f6c0*/  @P3 IMAD.MOV.U32 R106, RZ, RZ, R243 ;  /* 0x000000ffff6a3224 */ /* 0x001fe400078e00f3 */
[----:B------:R-:W-:-:S05]  /*f6d0*/  @P3 IMAD.MOV.U32 R107, RZ, RZ, R242 ;  /* 0x000000ffff6b3224 */ /* 0x000fca00078e00f2 */
[----:B------:R0:W2:Y:S01]  /*f6e0*/  @P3 LDG.E.U16 R109, desc[UR24][R106.64] ;  /* 0x000000186a6d3981 */ /* 0x0000a2000c1e1500 */
[----:B------:R-:W-:Y:S02]  /*f6f0*/  PRMT R102, RZ, 0x7610, R102 ;  /* 0x00007610ff667816 */ /* 0x000fe40000000066 */
[----:B------:R-:W-:Y:S01]  /*f700*/  SEL R98, R161, R98, !P1 ;  /* 0x00000062a1627207 */ /* 0x000fe20004800000 */
[----:B0-----:R-:W-:Y:S02]  /*f710*/  @P3 IMAD.MOV.U32 R106, RZ, RZ, R247 ;  /* 0x000000ffff6a3224 */ /* 0x001fe400078e00f7 */
[----:B------:R-:W-:-:S05]  /*f720*/  @P3 IMAD.MOV.U32 R107, RZ, RZ, R246 ;  /* 0x000000ffff6b3224 */ /* 0x000fca00078e00f6 */
[----:B------:R0:W2:Y:S01]  /*f730*/  @P3 LDG.E.U16 R108, desc[UR24][R106.64] ;  /* 0x000000186a6c3981 */ /* 0x0000a2000c1e1500 */
[----:B------:R-:W-:Y:S02]  /*f740*/  IMAD R98, R98, UR9, RZ ;  /* 0x0000000962627c24 */ /* 0x000fe4000f8e02ff */
[----:B------:R-:W-:Y:S02]  /*f750*/  @P3 IMAD.MOV.U32 R125, RZ, RZ, R138 ;  /* 0x000000ffff7d3224 */ /* 0x000fe400078e008a */
[----:B0-----:R-:W-:Y:S02]  /*f760*/  @P3 IMAD.MOV.U32 R106, RZ, RZ, R251 ;  /* 0x000000ffff6a3224 */ /* 0x001fe400078e00fb */
[----:B------:R-:W-:Y:S01]  /*f770*/  @P3 IMAD.MOV.U32 R107, RZ, RZ, R250 ;  /* 0x000000ffff6b3224 */ /* 0x000fe200078e00fa */
[----:B------:R-:W-:Y:S04]  /*f780*/  STS.U16 [R143+UR10+0x4e00], R136 ;  /* 0x004e00888f007988 */ /* 0x000fe8000800040a */
[----:B------:R0:W2:Y:S01]  /*f790*/  @P3 LDG.E.U16 R102, desc[UR24][R106.64] ;  /* 0x000000186a663981 */ /* 0x0000a2000c1e1500 */
[----:B------:R-:W-:-:S03]  /*f7a0*/  LEA R100, P4, R98, R97, 0x1 ;  /* 0x0000006162647211 */ /* 0x000fc600078808ff */
[----:B------:R-:W-:Y:S01]  /*f7b0*/  STS.U16 [R143+UR10+0x5200], R135 ;  /* 0x005200878f007988 */ /* 0x000fe2000800040a */
[----:B0-----:R-:W-:-:S03]  /*f7c0*/  PRMT R107, RZ, 0x7610, R107 ;  /* 0x00007610ff6b7816 */ /* 0x001fc6000000006b */
[----:B------:R-:W-:Y:S04]  /*f7d0*/  STS.U16 [R143+UR10+0x5600], R134 ;  /* 0x005600868f007988 */ /* 0x000fe8000800040a */
[----:B------:R0:W-:Y:S04]  /*f7e0*/  STS.U16 [R143+UR10+0x5a00], R133 ;  /* 0x005a00858f007988 */ /* 0x0001e8000800040a */
[----:B------:R1:W2:Y:S01]  /*f7f0*/  @P3 LDG.E.U16 R107, desc[UR24][R124.64] ;  /* 0x000000187c6b3981 */ /* 0x0002a2000c1e1500 */
[----:B0-----:R-:W-:-:S03]  /*f800*/  LOP3.LUT R133, R0, 0xae, RZ, 0xfc, !PT ;  /* 0x000000ae00857812 */ /* 0x001fc600078efcff */
[----:B------:R-:W-:Y:S01]  /*f810*/  STL [R1+0x4], R138 ;  /* 0x0000048a01007387 */ /* 0x000fe20000100800 */
[----:B-1----:R-:W-:-:S03]  /*f820*/  LEA.HI.X.SX32 R124, R98, R96, 0x1, P4 ;  /* 0x00000060627c7211 */ /* 0x002fc600020f0eff */
[----:B------:R-:W-:Y:S01]  /*f830*/  STL [R1+0x43c], R137 ;  /* 0x00043c8901007387 */ /* 0x000fe20000100800 */
[----:B------:R-:W-:-:S03]  /*f840*/  IABS R98, R133 ;  /* 0x0000008500627213 */ /* 0x000fc60000000000 */
[----:B------:R-:W-:Y:S01]  /*f850*/  STL [R1+0x18], R100 ;  /* 0x0000186401007387 */ /* 0x000fe20000100800 */
[----:B------:R-:W-:-:S03]  /*f860*/  @P3 IMAD.MOV.U32 R125, RZ, RZ, R124 ;  /* 0x000000ffff7d3224 */ /* 0x000fc600078e007c */
[----:B------:R0:W-:Y:S02]  /*f870*/  STL [R1+0x14], R124 ;  /* 0x0000147c01007387 */ /* 0x0001e40000100800 */
[----:B0-----:R-:W-:Y:S02]  /*f880*/  @P3 IMAD.MOV.U32 R124, RZ, RZ, R100 ;  /* 0x000000ffff7c3224 */ /* 0x001fe400078e0064 */
        /* <DEDUP_REMOVED lines=10> */
[----:B------:R-:W-:Y:S01]  /*f930*/  STS.U16 [R143+UR10+0x5e00], R132 ;  /* 0x005e00848f007988 */ /* 0x000fe2000800040a */
[----:B------:R-:W-:-:S03]  /*f940*/  PRMT R106, RZ, 0x7610, R106 ;  /* 0x00007610ff6a7816 */ /* 0x000fc6000000006a */
[----:B------:R-:W-:Y:S01]  /*f950*/  IMAD R98, R98, UR9, RZ ;  /* 0x0000000962627c24 */ /* 0x000fe2000f8e02ff */
[----:B------:R-:W-:Y:S04]  /*f960*/  STS.U16 [R143+UR10+0x6200], R131 ;  /* 0x006200838f007988 */ /* 0x000fe8000800040a */
[----:B------:R-:W-:Y:S01]  /*f970*/  STS.U16 [R143+UR10+0x6600], R130 ;  /* 0x006600828f007988 */ /* 0x000fe2000800040a */
[----:B------:R-:W-:-:S03]  /*f980*/  LEA R100, P4, R98, R97, 0x1 ;  /* 0x0000006162647211 */ /* 0x000fc600078808ff */
[----:B------:R0:W-:Y:S04]  /*f990*/  STS.U16 [R143+UR10+0x6a00], R129 ;  /* 0x006a00818f007988 */ /* 0x0001e8000800040a */
[----:B------:R1:W2:Y:S01]  /*f9a0*/  @P3 LDG.E.U16 R106, desc[UR24][R124.64] ;  /* 0x000000187c6a3981 */ /* 0x0002a2000c1e1500 */
[----:B0-----:R-:W-:-:S03]  /*f9b0*/  LOP3.LUT R129, R0, 0xb6, RZ, 0xfc, !PT ;  /* 0x000000b600817812 */ /* 0x001fc600078efcff */
[----:B------:R-:W-:Y:S01]  /*f9c0*/  STL [R1+0x438], R133 ;  /* 0x0004388501007387 */ /* 0x000fe20000100800 */
[----:B-1----:R-:W-:Y:S02]  /*f9d0*/  LEA.HI.X.SX32 R124, R98, R96, 0x1, P4 ;  /* 0x00000060627c7211 */ /* 0x002fe400020f0eff */
[----:B------:R-:W-:Y:S01]  /*f9e0*/  IABS R98, R129 ;  /* 0x0000008100627213 */ /* 0x000fe20000000000 */
[----:B------:R-:W-:Y:S02]  /*f9f0*/  STL [R1+0x28], R100 ;  /* 0x0000286401007387 */ /* 0x000fe40000100800 */
[----:B------:R-:W-:Y:S02]  /*fa00*/  @P3 IMAD.MOV.U32 R125, RZ, RZ, R124 ;  /* 0x000000ffff7d3224 */ /* 0x000fe400078e007c */
[----:B------:R0:W-:Y:S02]  /*fa10*/  STL [R1+0x24], R124 ;  /* 0x0000247c01007387 */ /* 0x0001e40000100800 */
[----:B0-----:R-:W-:-:S02]  /*fa20*/  @P3 IMAD.MOV.U32 R124, RZ, RZ, R100 ;  /* 0x000000ffff7c3224 */ /* 0x001fc400078e0064 */
        /* <DEDUP_REMOVED lines=9> */
[----:B------:R-:W-:-:S04]  /*fac0*/  PRMT R105, RZ, 0x7610, R105 ;  /* 0x00007610ff697816 */ /* 0x000fc80000000069 */
[----:B------:R-:W-:Y:S02]  /*fad0*/  SEL R98, R161, R98, !P1 ;  /* 0x00000062a1627207 */ /* 0x000fe40004800000 */
[----:B------:R0:W2:Y:S03]  /*fae0*/  @P3 LDG.E.U16 R105, desc[UR24][R124.64] ;  /* 0x000000187c693981 */ /* 0x0000a6000c1e1500 */
[----:B------:R-:W-:Y:S01]  /*faf0*/  IMAD R98, R98, UR9, RZ ;  /* 0x0000000962627c24 */ /* 0x000fe2000f8e02ff */
[----:B------:R-:W-:-:S04]  /*fb00*/  PRMT R100, RZ, 0x7610, R100 ;  /* 0x00007610ff647816 */ /* 0x000fc80000000064 */
[----:B0-----:R-:W-:-:S04]  /*fb10*/  LEA R124, P4, R98, R97, 0x1 ;  /* 0x00000061627c7211 */ /* 0x001fc800078808ff */
[----:B------:R-:W-:Y:S01]  /*fb20*/  LEA.HI.X.SX32 R125, R98, R96, 0x1, P4 ;  /* 0x00000060627d7211 */ /* 0x000fe200020f0eff */
[----:B------:R-:W-:Y:S04]  /*fb30*/  STL [R1+0x434], R129 ;  /* 0x0004348101007387 */ /* 0x000fe80000100800 */
[----:B------:R0:W-:Y:S04]  /*fb40*/  STL [R1+0x38], R124 ;  /* 0x0000387c01007387 */ /* 0x0001e80000100800 */
[----:B------:R0:W2:Y:S04]  /*fb50*/  @P3 LDG.E.U16 R100, desc[UR24][R124.64] ;  /* 0x000000187c643981 */ /* 0x0000a8000c1e1500 */
[----:B------:R-:W-:Y:S01]  /*fb60*/  STS.U16 [R143+UR10+0x6e00], R128 ;  /* 0x006e00808f007988 */ /* 0x000fe2000800040a */
[----:B0-----:R-:W-:-:S03]  /*fb70*/  LOP3.LUT R124, R0, 0xbe, RZ, 0xfc, !PT ;  /* 0x000000be007c7812 */ /* 0x001fc600078efcff */
[----:B------:R-:W-:Y:S01]  /*fb80*/  STS.U16 [R143+UR10+0x7200], R127 ;  /* 0x0072007f8f007988 */ /* 0x000fe2000800040a */
[----:B------:R-:W-:-:S03]  /*fb90*/  IABS R98, R124 ;  /* 0x0000007c00627213 */ /* 0x000fc60000000000 */
[----:B------:R-:W-:Y:S04]  /*fba0*/  STS.U16 [R143+UR10+0x7600], R126 ;  /* 0x0076007e8f007988 */ /* 0x000fe8000800040a */
[----:B------:R-:W-:Y:S04]  /*fbb0*/  STS.U16 [R143+UR10+0x7a00], R123 ;  /* 0x007a007b8f007988 */ /* 0x000fe8000800040a */
[----:B------:R0:W-:Y:S02]  /*fbc0*/  STS.U16 [R143+UR10+0x7e00], R121 ;  /* 0x007e00798f007988 */ /* 0x0001e4000800040a */
        /* <DEDUP_REMOVED lines=9> */
[----:B------:R-:W-:-:S04]  /*fc60*/  LOP3.LUT R123, R91, 0x60, RZ, 0x3c, !PT ;  /* 0x000000605b7b7812 */ /* 0x000fc800078e3cff */
[----:B------:R-:W-:Y:S01]  /*fc70*/  SEL R98, R161, R98, !P1 ;  /* 0x00000062a1627207 */ /* 0x000fe20004800000 */
[----:B------:R-:W-:Y:S04]  /*fc80*/  STS.U16 [R123+UR10+0x7f00], R2 ;  /* 0x007f00027b007988 */ /* 0x000fe8000800040a */
[----:B------:R-:W-:Y:S01]  /*fc90*/  IMAD R98, R98, UR9, RZ ;  /* 0x0000000962627c24 */ /* 0x000fe2000f8e02ff */
[----:B------:R0:W-:Y:S04]  /*fca0*/  STS.U16 [R123+UR10+0x300], R122 ;  /* 0x0003007a7b007988 */ /* 0x0001e8000800040a */
[----:B------:R-:W-:Y:S01]  /*fcb0*/  LEA R121, P4, R98, R97, 0x1 ;  /* 0x0000006162797211 */ /* 0x000fe200078808ff */
[----:B------:R-:W-:Y:S01]  /*fcc0*/  STL [R1+0x34], R125 ;  /* 0x0000347d01007387 */ /* 0x000fe20000100800 */
[----:B0-----:R-:W-:-:S03]  /*fcd0*/  LOP3.LUT R122, R0, 0xc6, RZ, 0xfc, !PT ;  /* 0x000000c6007a7812 */ /* 0x001fc600078efcff */
[----:B------:R0:W-:Y:S04]  /*fce0*/  STL [R1+0x430], R124 ;  /* 0x0004307c01007387 */ /* 0x0001e80000100800 */
[----:B------:R-:W-:Y:S01]  /*fcf0*/  STS.U16 [R123+UR10+0x700], R120 ;  /* 0x000700787b007988 */ /* 0x000fe2000800040a */
[----:B0-----:R-:W-:Y:S02]  /*fd00*/  LEA.HI.X.SX32 R124, R98, R96, 0x1, P4 ;  /* 0x00000060627c7211 */ /* 0x001fe400020f0eff */
[----:B------:R-:W-:Y:S01]  /*fd10*/  IABS R98, R122 ;  /* 0x0000007a00627213 */ /* 0x000fe20000000000 */
[----:B---3--:R-:W-:Y:S04]  /*fd20*/  STS.U16 [R123+UR10+0xb00], R104 ;  /* 0x000b00687b007988 */ /* 0x008fe8000800040a */
        /* <DEDUP_REMOVED lines=11> */
[----:B------:R0:W-:Y:S01]  /*fde0*/  STL [R1+0x48], R121 ;  /* 0x0000487901007387 */ /* 0x0001e20000100800 */
[----:B------:R-:W-:Y:S01]  /*fdf0*/  PRMT R104, RZ, 0x7610, R104 ;  /* 0x00007610ff687816 */ /* 0x000fe20000000068 */
[----:B------:R-:W-:Y:S02]  /*fe00*/  @P3 IMAD.MOV.U32 R120, RZ, RZ, R121 ;  /* 0x000000ffff783224 */ /* 0x000fe400078e0079 */
[----:B------:R-:W-:Y:S01]  /*fe10*/  IMAD R98, R98, UR9, RZ ;  /* 0x0000000962627c24 */ /* 0x000fe2000f8e02ff */
[----:B----4-:R-:W-:Y:S01]  /*fe20*/  STS.U16 [R123+UR10+0x1300], R118 ;  /* 0x001300767b007988 */ /* 0x010fe2000800040a */
[----:B0-----:R-:W-:-:S03]  /*fe30*/  @P3 IMAD.MOV.U32 R121, RZ, RZ, R124 ;  /* 0x000000ffff793224 */ /* 0x001fc600078e007c */
[----:B------:R0:W-:Y:S01]  /*fe40*/  STS.U16 [R123+UR10+0x1700], R117 ;  /* 0x001700757b007988 */ /* 0x0001e2000800040a */
[----:B------:R-:W-:-:S03]  /*fe50*/  LEA R119, P4, R98, R97, 0x1 ;  /* 0x0000006162777211 */ /* 0x000fc600078808ff */
[----:B------:R1:W3:Y:S01]  /*fe60*/  @P3 LDG.E.U16 R104, desc[UR24][R120.64] ;  /* 0x0000001878683981 */ /* 0x0002e2000c1e1500 */
[----:B0-----:R-:W-:Y:S02]  /*fe70*/  LOP3.LUT R117, R0, 0xce, RZ, 0xfc, !PT ;  /* 0x000000ce00757812 */ /* 0x001fe400078efcff */
[----:B-1----:R-:W-:Y:S02]  /*fe80*/  LEA.HI.X.SX32 R120, R98, R96, 0x1, P4 ;  /* 0x0000006062787211 */ /* 0x002fe400020f0eff */
[----:B------:R-:W-:Y:S01]  /*fe90*/  IABS R98, R117 ;  /* 0x0000007500627213 */ /* 0x000fe20000000000 */
        /* <DEDUP_REMOVED lines=14> */
[----:B------:R-:W-:Y:S04]  /*ff80*/  STL [R1+0x42c], R122 ;  /* 0x00042c7a01007387 */ /* 0x000fe80000100800 */
[----:B------:R-:W-:Y:S01]  /*ff90*/  LEA R116, P4, R98, R97, 0x1 ;  /* 0x0000006162747211 */ /* 0x000fe200078808ff */
[----:B------:R0:W-:Y:S04]  /*ffa0*/  STL [R1+0x58], R119 ;  /* 0x0000587701007387 */ /* 0x0001e80000100800 */
[----:B------:R-:W-:Y:S04]  /*ffb0*/  STL [R1+0x54], R120 ;  /* 0x0000547801007387 */ /* 0x000fe80000100800 */
[----:B------:R1:W-:Y:S01]  /*ffc0*/  STL [R1+0x428], R117 ;  /* 0x0004287501007387 */ /* 0x0003e20000100800 */
[----:B------:R-:W-:Y:S01]  /*ffd0*/  PRMT R103, RZ, 0x7610, R103 ;  /* 0x00007610ff677816 */ /* 0x000fe20000000067 */
[----:B------:R-:W-:-:S02]  /*ffe0*/  @P3 IMAD.MOV.U32 R118, RZ, RZ, R119 ;  /* 0x000000ffff763224 */ /* 0x000fc400078e0077 */
[----:B------:R4:W-:Y:S01]  /*fff0*/  STS.U16 [R123+UR10+0x2300], R115 ;  /* 0x002300737b007988 */ /* 0x0009e2000800040a */
[----:B0-----:R-:W-:-:S03]  /*10000*/  @P3 IMAD.MOV.U32 R119, RZ, RZ, R120 ;  /* 0x000000ffff773224 */ /* 0x001fc600078e0078 */
[----:B------:R0:W-:Y:S01]  /*10010*/  STS.U16 [R123+UR10+0x2700], R114 ;  /* 0x002700727b007988 */ /* 0x0001e2000800040a */
[----:B-1----:R-:W-:-:S03]  /*10020*/  LEA.HI.X.SX32 R117, R98, R96, 0x1, P4 ;  /* 0x0000006062757211 */ /* 0x002fc600020f0eff */
[----:B--2---:R1:W-:Y:S02]  /*10030*/  STS.U16 [R123+UR10+0x2b00], R101 ;  /* 0x002b00657b007988 */ /* 0x0043e4000800040a */
[----:B----4-:R-:W-:Y:S02]  /*10040*/  @P3 IMAD.MOV.U32 R115, RZ, RZ, R117 ;  /* 0x000000ffff733224 */ /* 0x010fe400078e0075 */
[----:B------:R-:W2:Y:S01]  /*10050*/  @P3 LDG.E.U16 R103, desc[UR24][R118.64] ;  /* 0x0000001876673981 */ /* 0x000ea2000c1e1500 */
[----:B0-----:R-:W-:Y:S01]  /*10060*/  @P3 IMAD.MOV.U32 R114, RZ, RZ, R116 ;  /* 0x000000ffff723224 */ /* 0x001fe200078e0074 */
[----:B-1----:R-:W-:Y:S02]  /*10070*/  PRMT R101, RZ, 0x7610, R101 ;  /* 0x00007610ff657816 */ /* 0x002fe40000000065 */
[----:B------:R0:W-:Y:S04]  /*10080*/  STL [R1+0x68], R116 ;  /* 0x0000687401007387 */ /* 0x0001e80000100800 */
[----:B------:R1:W4:Y:S01]  /*10090*/  @P3 LDG.E.U16 R101, desc[UR24][R114.64] ;  /* 0x0000001872653981 */ /* 0x000322000c1e1500 */
[----:B0-----:R-:W-:-:S04]  /*100a0*/  LOP3.LUT R116, R0, 0xd6, RZ, 0xfc, !PT ;  /* 0x000000d600747812 */ /* 0x001fc800078efcff */
[----:B------:R-:W-:Y:S01]  /*100b0*/  IABS R98, R116 ;  /* 0x0000007400627213 */ /* 0x000fe20000000000 */
[----:B------:R0:W-:Y:S04]  /*100c0*/  STS.U16 [R123+UR10+0x2f00], R113 ;  /* 0x002f00717b007988 */ /* 0x0001e8000800040a */
        /* <DEDUP_REMOVED lines=12> */
[C---:B------:R-:W-:Y:S01]  /*10190*/  LEA R113, P4, R98.reuse, R97, 0x1 ;  /* 0x0000006162717211 */ /* 0x040fe200078808ff */
[----:B------:R0:W-:Y:S03]  /*101a0*/  STS.U16 [R123+UR10+0x3700], R111 ;  /* 0x0037006f7b007988 */ /* 0x0001e6000800040a */
[----:B-1----:R-:W-:Y:S01]  /*101b0*/  LEA.HI.X.SX32 R114, R98, R96, 0x1, P4 ;  /* 0x0000006062727211 */ /* 0x002fe200020f0eff */
[----:B------:R-:W-:Y:S01]  /*101c0*/  STL [R1+0x64], R117 ;  /* 0x0000647501007387 */ /* 0x000fe20000100800 */
[----:B0-----:R-:W-:-:S03]  /*101d0*/  @P3 IMAD.MOV.U32 R112, RZ, RZ, R113 ;  /* 0x000000ffff703224 */ /* 0x001fc600078e0071 */
[----:B------:R-:W-:Y:S01]  /*101e0*/  STL [R1+0x424], R116 ;  /* 0x0004247401007387 */ /* 0x000fe20000100800 */
[----:B------:R-:W-:-:S03]  /*101f0*/  LOP3.LUT R111, R0, 0xde, RZ, 0xfc, !PT ;  /* 0x000000de006f7812 */ /* 0x000fc600078efcff */
[----:B------:R0:W-:Y:S01]  /*10200*/  STS.U16 [R123+UR10+0x3b00], R99 ;  /* 0x003b00637b007988 */ /* 0x0001e2000800040a */
[----:B------:R-:W-:-:S03]  /*10210*/  IABS R98, R111 ;  /* 0x0000006f00627213 */ /* 0x000fc60000000000 */
[----:B------:R1:W-:Y:S01]  /*10220*/  STL [R1+0x78], R113 ;  /* 0x0000787101007387 */ /* 0x0003e20000100800 */
[----:B0-----:R-:W-:Y:S01]  /*10230*/  PRMT R99, RZ, 0x7610, R99 ;  /* 0x00007610ff637816 */ /* 0x001fe20000000063 */
[----:B-1----:R-:W-:Y:S02]  /*10240*/  @P3 IMAD.MOV.U32 R113, RZ, RZ, R114 ;  /* 0x000000ffff713224 */ /* 0x002fe400078e0072 */
[----:B------:R0:W-:Y:S04]  /*10250*/  STS.U16 [R123+UR10+0x3f00], R110 ;  /* 0x003f006e7b007988 */ /* 0x0001e8000800040a */
[----:B------:R-:W4:Y:S01]  /*10260*/  @P3 LDG.E.U16 R99, desc[UR24][R112.64] ;  /* 0x0000001870633981 */ /* 0x000f22000c1e1500 */
        /* <DEDUP_REMOVED lines=12> */
[C---:B------:R-:W-:Y:S01]  /*10330*/  LEA R110, P4, R98.reuse, R97, 0x1 ;  /* 0x00000061626e7211 */ /* 0x040fe200078808ff */
[----:B------:R-:W-:Y:S04]  /*10340*/  STS.U16 [R123+UR10+0x4300], R109 ;  /* 0x0043006d7b007988 */ /* 0x000fe8000800040a */
[----:B------:R0:W-:Y:S04]  /*10350*/  STL [R1+0x420], R111 ;  /* 0x0004206f01007387 */ /* 0x0001e80000100800 */
[----:B------:R1:W-:Y:S04]  /*10360*/  STS.U16 [R123+UR10+0x4700], R108 ;  /* 0x0047006c7b007988 */ /* 0x0003e8000800040a */
[----:B------:R3:W-:Y:S01]  /*10370*/  STL [R1+0x88], R110 ;  /* 0x0000886e01007387 */ /* 0x0007e20000100800 */
[----:B0-----:R-:W-:Y:S01]  /*10380*/  LEA.HI.X.SX32 R111, R98, R96, 0x1, P4 ;  /* 0x00000060626f7211 */ /* 0x001fe200020f0eff */
[----:B-1----:R-:W-:Y:S01]  /*10390*/  @P3 IMAD.MOV.U32 R108, RZ, RZ, R110 ;  /* 0x000000ffff6c3224 */ /* 0x002fe200078e006e */
[----:B---3--:R-:W-:Y:S01]  /*103a0*/  LOP3.LUT R110, R0, 0xe6, RZ, 0xfc, !PT ;  /* 0x000000e6006e7812 */ /* 0x008fe200078efcff */
[----:B------:R-:W-:Y:S03]  /*103b0*/  STS.U16 [R123+UR10+0x4b00], R102 ;  /* 0x004b00667b007988 */ /* 0x000fe6000800040a */
        /* <DEDUP_REMOVED lines=12> */
[----:B------:R-:W-:Y:S01]  /*10480*/  @P3 IMAD.MOV.U32 R109, RZ, RZ, R111 ;  /* 0x000000ffff6d3224 */ /* 0x000fe200078e006f */
[----:B------:R-:W-:-:S03]  /*10490*/  PRMT R102, RZ, 0x7610, R102 ;  /* 0x00007610ff667816 */ /* 0x000fc60000000066 */
[----:B------:R-:W-:Y:S01]  /*104a0*/  IMAD R98, R98, UR9, RZ ;  /* 0x0000000962627c24 */ /* 0x000fe2000f8e02ff */
[----:B------:R-:W-:Y:S04]  /*104b0*/  STS.U16 [R123+UR10+0x5300], R106 ;  /* 0x0053006a7b007988 */ /* 0x000fe8000800040a */
        /* <DEDUP_REMOVED lines=20> */
[----:B--2---:R-:W-:Y:S04]  /*10600*/  STS.U16 [R123+UR10+0x6300], R103 ;  /* 0x006300677b007988 */ /* 0x004fe8000800040a */
[----:B------:R-:W-:Y:S01]  /*10610*/  STL [R1+0x418], R110 ;  /* 0x0004186e01007387 */ /* 0x000fe20000100800 */
[----:B------:R-:W-:-:S03]  /*10620*/  LEA R104, P4, R98, R97, 0x1 ;  /* 0x0000006162687211 */ /* 0x000fc600078808ff */
[----:B----4-:R0:W-:Y:S04]  /*10630*/  STS.U16 [R123+UR10+0x6700], R101 ;  /* 0x006700657b007988 */ /* 0x0101e8000800040a */
[----:B------:R-:W-:Y:S04]  /*10640*/  STL [R1+0x98], R107 ;  /* 0x0000986b01007387 */ /* 0x000fe80000100800 */
[----:B------:R-:W-:Y:S01]  /*10650*/  STL [R1+0x94], R108 ;  /* 0x0000946c01007387 */ /* 0x000fe20000100800 */
[----:B0-----:R-:W-:-:S03]  /*10660*/  LOP3.LUT R101, R0, 0xf6, RZ, 0xfc, !PT ;  /* 0x000000f600657812 */ /* 0x001fc600078efcff */
[----:B------:R0:W-:Y:S01]  /*10670*/  STL [R1+0x410], R105 ;  /* 0x0004106901007387 */ /* 0x0001e20000100800 */
[----:B------:R-:W-:-:S03]  /*10680*/  ISETP.GE.AND P5, PT, R101, RZ, PT ;  /* 0x000000ff6500720c */ /* 0x000fc60003fa6270 */
[----:B------:R-:W2:Y:S01]  /*10690*/  LDL R162, [R1+0x3d0] ;  /* 0x0003d00001a27983 */ /* 0x000ea20000100800 */
[----:B0-----:R-:W-:Y:S02]  /*106a0*/  LEA.HI.X.SX32 R105, R98, R96, 0x1, P4 ;  /* 0x0000006062697211 */ /* 0x001fe400020f0eff */
[----:B------:R-:W-:-:S05]  /*106b0*/  IABS R98, R101 ;  /* 0x0000006500627213 */ /* 0x000fca0000000000 */
[----:B------:R-:W-:-:S04]  /*106c0*/  IMAD.HI.U32 R94, R94, R98, RZ ;  /* 0x000000625e5e7227 */ /* 0x000fc800078e00ff */
[----:B------:R-:W-:-:S04]  /*106d0*/  IMAD.MOV R94, RZ, RZ, -R94 ;  /* 0x000000ffff5e7224 */ /* 0x000fc800078e0a5e */
[----:B------:R-:W-:-:S05]  /*106e0*/  IMAD R94, R95, R94, R98 ;  /* 0x0000005e5f5e7224 */ /* 0x000fca00078e0262 */
[----:B------:R-:W-:-:S13]  /*106f0*/  ISETP.GT.U32.AND P4, PT, R95, R94, PT ;  /* 0x0000005e5f00720c */ /* 0x000fda0003f84070 */
        /* <DEDUP_REMOVED lines=8> */
[----:B------:R-:W-:Y:S03]  /*10780*/  STL [R1+0xa4], R105 ;  /* 0x0000a46901007387 */ /* 0x000fe60000100800 */
[----:B------:R-:W-:Y:S01]  /*10790*/  LEA.HI.X.SX32 R96, R94, R96, 0x1, P1 ;  /* 0x000000605e607211 */ /* 0x000fe200008f0eff */
[----:B------:R-:W-:Y:S04]  /*107a0*/  STL [R1+0x400], R101 ;  /* 0x0004006501007387 */ /* 0x000fe80000100800 */
[----:B------:R0:W-:Y:S01]  /*107b0*/  STL [R1+0xb8], R97 ;  /* 0x0000b86101007387 */ /* 0x0001e20000100800 */
[----:B------:R-:W-:Y:S01]  /*107c0*/  PRMT R100, RZ, 0x7610, R100 ;  /* 0x00007610ff647816 */ /* 0x000fe20000000064 */
[----:B------:R-:W-:-:S02]  /*107d0*/  @P3 IMAD.MOV.U32 R106, RZ, RZ, R107 ;  /* 0x000000ffff6a3224 */ /* 0x000fc400078e006b */
[----:B------:R1:W-:Y:S01]  /*107e0*/  STL [R1+0xb4], R96 ;  /* 0x0000b46001007387 */ /* 0x0003e20000100800 */
[----:B0-----:R-:W-:-:S03]  /*107f0*/  @P3 LOP3.LUT R97, R97, R96, RZ, 0x3c, !PT ;  /* 0x0000006061613212 */ /* 0x001fc600078e3cff */
[----:B------:R0:W-:Y:S01]  /*10800*/  STS.U16 [R123+UR10+0x6b00], R99 ;  /* 0x006b00637b007988 */ /* 0x0001e2000800040a */
[----:B------:R-:W-:Y:S01]  /*10810*/  @P3 IMAD.MOV.U32 R107, RZ, RZ, R108 ;  /* 0x000000ffff6b3224 */ /* 0x000fe200078e006c */
[C---:B-1----:R-:W-:Y:S02]  /*10820*/  @P3 LOP3.LUT R96, R97.reuse, R96, RZ, 0x3c, !PT ;  /* 0x0000006061603212 */ /* 0x042fe400078e3cff */
[----:B------:R-:W-:Y:S02]  /*10830*/  PRMT R94, RZ, 0x7610, R94 ;  /* 0x00007610ff5e7816 */ /* 0x000fe4000000005e */
[----:B------:R-:W4:Y:S01]  /*10840*/  @P3 LDG.E.U16 R100, desc[UR24][R106.64] ;  /* 0x000000186a643981 */ /* 0x000f22000c1e1500 */
[----:B------:R-:W-:Y:S02]  /*10850*/  @P3 LOP3.LUT R97, R97, R96, RZ, 0x3c, !PT ;  /* 0x0000006061613212 */ /* 0x000fe400078e3cff */
[----:B0-----:R-:W-:-:S03]  /*10860*/  PRMT R99, RZ, 0x7610, R99 ;  /* 0x00007610ff637816 */ /* 0x001fc60000000063 */
[----:B------:R-:W4:Y:S04]  /*10870*/  @P3 LDG.E.U16 R94, desc[UR24][R96.64] ;  /* 0x00000018605e3981 */ /* 0x000f28000c1e1500 */
[----:B------:R-:W4:Y:S01]  /*10880*/  @P3 LDG.E.U16 R99, desc[UR24][R104.64] ;  /* 0x0000001868633981 */ /* 0x000f22000c1e1500 */
[----:B------:R-:W0:Y:S01]  /*10890*/  S2R R2, SR_TID.X ;  /* 0x0000000000027919 */ /* 0x000e220000002100 */
[----:B------:R-:W-:Y:S02]  /*108a0*/  UIADD3 UR6, UPT, UPT, UR10, 0x28000, URZ ;  /* 0x000280000a067890 */ /* 0x000fe4000fffe0ff */
[----:B------:R-:W-:Y:S02]  /*108b0*/  UIADD3 UR9, UPT, UPT, UR10, 0x10000, URZ ;  /* 0x000100000a097890 */ /* 0x000fe4000fffe0ff */
[----:B------:R-:W-:-:S02]  /*108c0*/  USHF.R.U32.HI UR6, URZ, 0x4, UR6 ;  /* 0x00000004ff067899 */ /* 0x000fc40008011606 */
[----:B------:R-:W-:Y:S02]  /*108d0*/  USHF.R.U32.HI UR12, URZ, 0x4, UR9 ;  /* 0x00000004ff0c7899 */ /* 0x000fe40008011609 */
[----:B------:R-:W-:Y:S02]  /*108e0*/  USGXT.U32 UR9, UR6, 0xe ;  /* 0x0000000e0609789a */ /* 0x000fe40008000000 */
[----:B------:R-:W-:Y:S02]  /*108f0*/  USGXT.U32 UR12, UR12, 0xe ;  /* 0x0000000e0c0c789a */ /* 0x000fe40008000000 */
[----:B------:R-:W-:Y:S02]  /*10900*/  UIADD3 UR18, UP1, UPT, UR9, 0x4000080, URZ ;  /* 0x0400008009127890 */ /* 0x000fe4000ff3e0ff */
[----:B------:R-:W-:Y:S01]  /*10910*/  UIADD3 UR16, UP2, UPT, UR12, 0x2, URZ ;  /* 0x000000020c107890 */ /* 0x000fe2000ff5e0ff */
[----:B------:R-:W-:Y:S01]  /*10920*/  UMOV UR4, URZ ;  /* 0x000000ff00047c82 */ /* 0x000fe20008000000 */
[----:B------:R-:W-:Y:S01]  /*10930*/  UMOV UR5, URZ ;  /* 0x000000ff00057c82 */ /* 0x000fe20008000000 */
[----:B------:R-:W-:-:S02]  /*10940*/  UIADD3.X UR19, UPT, UPT, UR4, 0x40004040, URZ, UP1, !UPT ;  /* 0x4000404004137890 */ /* 0x000fc40008ffe4ff */
[----:B------:R-:W-:Y:S01]  /*10950*/  UIADD3.X UR20, UPT, UPT, UR5, 0x40004040, URZ, UP2, !UPT ;  /* 0x4000404005147890 */ /* 0x000fe200097fe4ff */
[----:B------:R-:W-:Y:S02]  /*10960*/  IMAD.SHL.U32 R93, R93, 0x80, RZ ;  /* 0x000000805d5d7824 */ /* 0x000fe400078e00ff */
[----:B------:R-:W-:Y:S01]  /*10970*/  IMAD.SHL.U32 R95, R92, 0x80, RZ ;  /* 0x000000805c5f7824 */ /* 0x000fe200078e00ff */
[----:B---3--:R-:W-:Y:S01]  /*10980*/  STS.U16 [R123+UR10+0x6f00], R102 ;  /* 0x006f00667b007988 */ /* 0x008fe2000800040a */
[----:B0-----:R-:W-:Y:S02]  /*10990*/  LOP3.LUT R2, R2, 0x7f, RZ, 0xc0, !PT ;  /* 0x0000007f02027812 */ /* 0x001fe400078ec0ff */
[----:B--2---:R-:W-:Y:S01]  /*109a0*/  ISETP.LT.OR P1, PT, R162, 0x80, P0 ;  /* 0x00000080a200780c */ /* 0x004fe20000721670 */
[----:B----4-:R-:W-:Y:S04]  /*109b0*/  STS.U16 [R123+UR10+0x7300], R100 ;  /* 0x007300647b007988 */ /* 0x010fe8000800040a */
[----:B------:R-:W-:Y:S04]  /*109c0*/  STS.U16 [R123+UR10+0x7700], R99 ;  /* 0x007700637b007988 */ /* 0x000fe8000800040a */
[----:B------:R0:W-:Y:S01]  /*109d0*/  STS.U16 [R123+UR10+0x7b00], R94 ;  /* 0x007b005e7b007988 */ /* 0x0001e2000800040a */
[----:B------:R1:W-:Y:S06]  /*109e0*/  MEMBAR.ALL.CTA ;  /* 0x0000000000007992 */ /* 0x0003ec0000008000 */
[----:B-1----:R-:W1:Y:S01]  /*109f0*/  FENCE.VIEW.ASYNC.S ;  /* 0x00000000000073c6 */ /* 0x002e620000000000 */
[----:B0-----:R-:W-:-:S04]  /*10a00*/  SHF.R.S32.HI R94, RZ, 0x1f, R162 ;  /* 0x0000001fff5e7819 */ /* 0x001fc800000114a2 */
[----:B------:R-:W-:-:S04]  /*10a10*/  LEA.HI R94, R94, R162, RZ, 0x7 ;  /* 0x000000a25e5e7211 */ /* 0x000fc800078f38ff */
[----:B------:R-:W-:-:S04]  /*10a20*/  SHF.R.S32.HI R94, RZ, 0x7, R94 ;  /* 0x00000007ff5e7819 */ /* 0x000fc8000001145e */
[----:B------:R-:W-:-:S05]  /*10a30*/  VIMNMX R94, PT, PT, R94, 0x1, !PT ;  /* 0x000000015e5e7848 */ /* 0x000fca0007fe0100 */
[----:B------:R-:W-:-:S05]  /*10a40*/  VIADD R94, R94, 0xffffffff ;  /* 0xffffffff5e5e7836 */ /* 0x000fca0000000000 */
[----:B------:R0:W-:Y:S01]  /*10a50*/  STL [R1+0x358], R94 ;  /* 0x0003585e01007387 */ /* 0x0001e20000100800 */
[----:B-1----:R-:W-:Y:S01]  /*10a60*/  BAR.SYNC.DEFER_BLOCKING 0x0 ;  /* 0x0000000000007b1d */ /* 0x002fe20000010000 */
[----:B------:R-:W-:-:S05]  /*10a70*/  ISETP.NE.U32.AND P3, PT, R94, RZ, PT ;  /* 0x000000ff5e00720c */ /* 0x000fca0003f65070 */
[----:B------:R-:W-:Y:S08]  /*10a80*/  @P1 BRA `(.L_x_6) ;  /* 0x0000000000dc1947 */ /* 0x000ff00003800000 */
[----:B------:R-:W-:Y:S02]  /*10a90*/  USHF.R.U32.HI UR14, URZ, 0x4, UR10 ;  /* 0x00000004ff0e7899 */ /* 0x000fe4000801160a */
[----:B------:R-:W-:Y:S02]  /*10aa0*/  UIADD3 UR5, UPT, UPT, UR10, 0x20000, URZ ;  /* 0x000200000a057890 */ /* 0x000fe4000fffe0ff */
[----:B------:R-:W-:Y:S02]  /*10ab0*/  USGXT.U32 UR14, UR14, 0xe ;  /* 0x0000000e0e0e789a */ /* 0x000fe40008000000 */
[----:B------:R-:W-:Y:S02]  /*10ac0*/  USHF.R.U32.HI UR5, URZ, 0x4, UR5 ;  /* 0x00000004ff057899 */ /* 0x000fe40008011605 */
[----:B------:R-:W-:Y:S02]  /*10ad0*/  UIADD3 UR36, UP1, UPT, UR14, 0x2, URZ ;  /* 0x000000020e247890 */ /* 0x000fe4000ff3e0ff */
[----:B------:R-:W-:Y:S01]  /*10ae0*/  USGXT.U32 UR13, UR5, 0xe ;  /* 0x0000000e050d789a */ /* 0x000fe20008000000 */
[----:B------:R-:W-:Y:S01]  /*10af0*/  UMOV UR4, URZ ;  /* 0x000000ff00047c82 */ /* 0x000fe20008000000 */
[----:B------:R-:W-:Y:S01]  /*10b00*/  UMOV UR6, URZ ;  /* 0x000000ff00067c82 */ /* 0x000fe20008000000 */
[----:B------:R-:W-:-:S02]  /*10b10*/  UIADD3.X UR37, UPT, UPT, UR4, 0x40004040, URZ, UP1, !UPT ;  /* 0x4000404004257890 */ /* 0x000fc40008ffe4ff */
[----:B------:R-:W-:Y:S01]  /*10b20*/  UIADD3 UR42, UP1, UPT, UR13, 0x4000080, URZ ;  /* 0x040000800d2a7890 */ /* 0x000fe2000ff3e0ff */
[----:B------:R-:W-:Y:S01]  /*10b30*/  UMOV UR4, UR8 ;  /* 0x0000000800047c82 */ /* 0x000fe20008000000 */
[----:B------:R-:W-:Y:S02]  /*10b40*/  UMOV UR5, URZ ;  /* 0x000000ff00057c82 */ /* 0x000fe40008000000 */
[----:B------:R-:W-:Y:S01]  /*10b50*/  UIADD3.X UR43, UPT, UPT, UR6, 0x40004040, URZ, UP1, !UPT ;  /* 0x40004040062b7890 */ /* 0x000fe20008ffe4ff */
[----:B------:R-:W-:Y:S01]  /*10b60*/  UMOV UR17, UR4 ;  /* 0x0000000400117c82 */ /* 0x000fe20008000000 */
[----:B------:R-:W-:Y:S02]  /*10b70*/  ULOP3.LUT UR4, UR13, 0x4000000, URZ, 0xfc, !UPT ;  /* 0x040000000d047892 */ /* 0x000fe4000f8efcff */
[----:B------:R-:W-:Y:S02]  /*10b80*/  UIADD3.64 UR46, UPT, UPT, UR36, 0x2, URZ ;  /* 0x00000002242e7897 */ /* 0x000fe4000fffe0ff */
[----:B------:R-:W-:-:S02]  /*10b90*/  UIADD3.64 UR44, UPT, UPT, UR42, 0x80, URZ ;  /* 0x000000802a2c7897 */ /* 0x000fc4000fffe0ff */
[----:B------:R-:W-:Y:S02]  /*10ba0*/  UIADD3.64 UR50, UPT, UPT, UR36, 0x4, URZ ;  /* 0x0000000424327897 */ /* 0x000fe4000fffe0ff */
[----:B------:R-:W-:Y:S02]  /*10bb0*/  UIADD3.64 UR48, UPT, UPT, UR42, 0x100, URZ ;  /* 0x000001002a307897 */ /* 0x000fe4000fffe0ff */
[----:B------:R-:W-:Y:S02]  /*10bc0*/  UIADD3.64 UR54, UPT, UPT, UR36, 0x7fe, URZ ;  /* 0x000007fe24367897 */ /* 0x000fe4000fffe0ff */
[----:B------:R-:W-:Y:S02]  /*10bd0*/  UIADD3.64 UR52, UPT, UPT, UR42, 0x180, URZ ;  /* 0x000001802a347897 */ /* 0x000fe4000fffe0ff */
[----:B------:R-:W-:Y:S02]  /*10be0*/  UIADD3.64 UR58, UPT, UPT, UR36, 0x800, URZ ;  /* 0x00000800243a7897 */ /* 0x000fe4000fffe0ff */
[----:B------:R-:W-:-:S02]  /*10bf0*/  UIADD3.64 UR56, UPT, UPT, UR42, 0x200, URZ ;  /* 0x000002002a387897 */ /* 0x000fc4000fffe0ff */
[----:B------:R-:W-:Y:S02]  /*10c00*/  UIADD3.64 UR62, UPT, UPT, UR36, 0x802, URZ ;  /* 0x00000802243e7897 */ /* 0x000fe4000fffe0ff */
[----:B------:R-:W-:Y:S01]  /*10c10*/  UIADD3.64 UR60, UPT, UPT, UR42, 0x280, URZ ;  /* 0x000002802a3c7897 */ /* 0x000fe2000fffe0ff */
[----:B------:R-:W-:Y:S01]  /*10c20*/  UMOV UR26, 0x0 ;  /* 0x00000000001a7882 */ /* 0x000fe20000000000 */
[----:B------:R-:W-:Y:S01]  /*10c30*/  UMOV UR27, 0x8408490 ;  /* 0x08408490001b7882 */ /* 0x000fe20000000000 */
[----:B------:R-:W-:Y:S01]  /*10c40*/  UIADD3.64 UR66, UPT, UPT, UR36, 0x804, URZ ;  /* 0x0000080424427897 */ /* 0x000fe2000fffe0ff */
[----:B------:R-:W-:Y:S01]  /*10c50*/  UMOV UR15, 0x40004040 ;  /* 0x40004040000f7882 */ /* 0x000fe20000000000 */
[----:B------:R-:W-:Y:S01]  /*10c60*/  UIADD3.64 UR64, UPT, UPT, UR42, 0x300, URZ ;  /* 0x000003002a407897 */ /* 0x000fe2000fffe0ff */
[----:B------:R-:W-:Y:S01]  /*10c70*/  UMOV UR5, 0x40004040 ;  /* 0x4000404000057882 */ /* 0x000fe20000000000 */
[----:B------:R-:W-:Y:S01]  /*10c80*/  UMOV UR28, 0x0 ;  /* 0x00000000001c7882 */ /* 0x000fe20000000000 */
[----:B------:R-:W-:Y:S01]  /*10c90*/  UMOV UR29, 0x8408490 ;  /* 0x08408490001d7882 */ /* 0x000fe20000000000 */
[----:B------:R-:W-:Y:S01]  /*10ca0*/  UMOV UR22, 0x0 ;  /* 0x0000000000167882 */ /* 0x000fe20000000000 */
[----:B------:R-:W-:Y:S01]  /*10cb0*/  UMOV UR23, 0x8408490 ;  /* 0x0840849000177882 */ /* 0x000fe20000000000 */
[----:B------:R1:W-:Y:S01]  /*10cc0*/  UTCHMMA gdesc[UR4], gdesc[UR14], tmem[UR7], tmem[UR26], idesc[UR27], !UPT ;  /* 0x00ff1a0e040075ea */ /* 0x0003e2000f800007 */
[----:B------:R-:W-:Y:S01]  /*10cd0*/  UMOV UR30, 0x0 ;  /* 0x00000000001e7882 */ /* 0x000fe20000000000 */
[----:B------:R-:W-:Y:S01]  /*10ce0*/  UMOV UR31, 0x8408490 ;  /* 0x08408490001f7882 */ /* 0x000fe20000000000 */
[----:B------:R1:W-:Y:S01]  /*10cf0*/  UTCHMMA gdesc[UR42], gdesc[UR36], tmem[UR7], tmem[UR28], idesc[UR29], UPT ;  /* 0x00ff1c242a0075ea */ /* 0x0003e2000b800007 */
        /* <DEDUP_REMOVED lines=12> */
[----:B------:R1:W-:Y:S01]  /*10dc0*/  UTCHMMA gdesc[UR60], gdesc[UR62], tmem[UR7], tmem[UR40], idesc[UR41], UPT ;  /* 0x00ff283e3c0075ea */ /* 0x0003e2000b800007 */
[----:B------:R1:W-:Y:S01]  /*10dd0*/  UTCHMMA gdesc[UR64], gdesc[UR66], tmem[UR7], tmem[UR38], idesc[UR39], UPT ;  /* 0x00ff2642400075ea */ /* 0x0003e2000b800007 */
[----:B------:R1:W-:Y:S01]  /*10de0*/  UTCBAR [UR17], URZ ;  /* 0x000000ff110073e9 */ /* 0x0003e200080000ff */
[----:B------:R-:W-:Y:S01]  /*10df0*/  NOP ;  /* 0x0000000000007918 */ /* 0x000fe20000000000 */
.L_x_6:
[----:B-1----:R-:W-:Y:S01]  /*10e00*/  UMOV UR4, URZ ;  /* 0x000000ff00047c82 */ /* 0x002fe20008000000 */
[----:B------:R-:W-:Y:S01]  /*10e10*/  UMOV UR5, URZ ;  /* 0x000000ff00057c82 */ /* 0x000fe20008000000 */
[----:B------:R-:W-:Y:S01]  /*10e20*/  UMOV UR14, UR18 ;  /* 0x00000012000e7c82 */ /* 0x000fe20008000000 */
[----:B------:R-:W-:Y:S01]  /*10e30*/  UMOV UR15, UR19 ;  /* 0x00000013000f7c82 */ /* 0x000fe20008000000 */
[----:B------:R-:W-:Y:S01]  /*10e40*/  UMOV UR17, UR20 ;  /* 0x0000001400117c82 */ /* 0x000fe20008000000 */
[----:B------:R-:W-:Y:S05]  /*10e50*/  @!P3 BRA `(.L_x_7) ;  /* 0x0000009400bcb947 */ /* 0x000fea0003800000 */
[----:B------:R-:W-:Y:S01]  /*10e60*/  SHF.R.S32.HI R92, RZ, 0x1f, R93 ;  /* 0x0000001fff5c7819 */ /* 0x000fe2000001145d */
[----:B------:R-:W-:Y:S01]  /*10e70*/  ULOP3.LUT UR18, UR9, 0x4000000, URZ, 0xfc, !UPT ;  /* 0x0400000009127892 */ /* 0x000fe2000f8efcff */
[----:B0-----:R-:W-:Y:S01]  /*10e80*/  SHF.R.S32.HI R94, RZ, 0x1f, R95 ;  /* 0x0000001fff5e7819 */ /* 0x001fe2000001145f */
[----:B------:R-:W-:Y:S01]  /*10e90*/  UIADD3.64 UR26, UPT, UPT, UR14, 0x80, URZ ;  /* 0x000000800e1a7897 */ /* 0x000fe2000fffe0ff */
[C---:B------:R-:W-:Y:S01]  /*10ea0*/  SHF.L.U64.HI R92, R93.reuse, 0x1, R92 ;  /* 0x000000015d5c7819 */ /* 0x040fe2000001025c */
[----:B------:R-:W-:Y:S01]  /*10eb0*/  IMAD.SHL.U32 R93, R93, 0x2, RZ ;  /* 0x000000025d5d7824 */ /* 0x000fe200078e00ff */
[C---:B------:R-:W-:Y:S01]  /*10ec0*/  SHF.L.U64.HI R94, R95.reuse, 0x1, R94 ;  /* 0x000000015f5e7819 */ /* 0x040fe2000001025e */
[----:B------:R-:W-:Y:S01]  /*10ed0*/  IMAD.SHL.U32 R95, R95, 0x2, RZ ;  /* 0x000000025f5f7824 */ /* 0x000fe200078e00ff */
        /* <DEDUP_REMOVED lines=8> */
[----:B------:R-:W-:Y:S01]  /*10f60*/  UIADD3.64 UR44, UPT, UPT, UR16, 0x802, URZ ;  /* 0x00000802102c7897 */ /* 0x000fe2000fffe0ff */
[----:B------:R-:W0:Y:S01]  /*10f70*/  LDCU UR23, c[0x0][0x3a0] ;  /* 0x00007400ff1777ac */ /* 0x000e220008000800 */
[----:B------:R-:W-:Y:S02]  /*10f80*/  UIADD3.64 UR46, UPT, UPT, UR14, 0x300, URZ ;  /* 0x000003000e2e7897 */ /* 0x000fe4000fffe0ff */
[----:B------:R-:W-:Y:S01]  /*10f90*/  UIADD3.64 UR48, UPT, UPT, UR16, 0x804, URZ ;  /* 0x0000080410307897 */ /* 0x000fe2000fffe0ff */
[----:B------:R-:W-:Y:S01]  /*10fa0*/  UMOV UR22, 0x1 ;  /* 0x0000000100167882 */ /* 0x000fe20000000000 */
[----:B------:R-:W-:-:S10]  /*10fb0*/  UMOV UR6, URZ ;  /* 0x000000ff00067c82 */ /* 0x000fd40008000000 */
.L_x_10:
[----:B------:R-:W2:Y:S04]  /*10fc0*/  LDL.LU R111, [R1+0x354] ;  /* 0x00035400016f7983 */ /* 0x000ea80000300800 */
[----:B------:R-:W3:Y:S04]  /*10fd0*/  LDL.LU R110, [R1+0xc0] ;  /* 0x0000c000016e7983 */ /* 0x000ee80000300800 */
[----:B------:R-:W4:Y:S04]  /*10fe0*/  LDL.LU R108, [R1+0x34c] ;  /* 0x00034c00016c7983 */ /* 0x000f280000300800 */
        /* <DEDUP_REMOVED lines=12> */
[----:B------:R-:W4:Y:S01]  /*110b0*/  LDL.LU R96, [R1+0xac] ;  /* 0x0000ac0001607983 */ /* 0x000f220000300800 */
[----:B------:R-:W-:-:S02]  /*110c0*/  USHF.L.U32 UR5, UR5, 0x1f, URZ ;  /* 0x0000001f05057899 */ /* 0x000fc400080006ff */
[----:B------:R-:W-:Y:S01]  /*110d0*/  UIADD3 UR4, UPT, UPT, UR4, 0x1, URZ ;  /* 0x0000000104047890 */ /* 0x000fe2000fffe0ff */
[-C--:B--2---:R-:W-:Y:S02]  /*110e0*/  IADD3 R111, P6, PT, R111, R93.reuse, RZ ;  /* 0x0000005d6f6f7210 */ /* 0x084fe40007fde0ff */
[----:B---3--:R-:W-:-:S03]  /*110f0*/  IADD3 R110, P5, PT, R110, R93, RZ ;  /* 0x0000005d6e6e7210 */ /* 0x008fc60007fbe0ff */
[----:B------:R-:W-:Y:S01]  /*11100*/  STL [R1+0x354], R111 ;  /* 0x0003546f01007387 */ /* 0x000fe20000100800 */
[----:B----4-:R-:W-:-:S03]  /*11110*/  IADD3 R108, P3, PT, R108, R93, RZ ;  /* 0x0000005d6c6c7210 */ /* 0x010fc60007f7e0ff */
[----:B------:R-:W-:Y:S01]  /*11120*/  STL [R1+0xc0], R110 ;  /* 0x0000c06e01007387 */ /* 0x000fe20000100800 */
[----:B------:R-:W-:-:S03]  /*11130*/  IADD3 R107, P4, PT, R107, R93, RZ ;  /* 0x0000005d6b6b7210 */ /* 0x000fc60007f9e0ff */
[----:B------:R-:W-:Y:S01]  /*11140*/  STL [R1+0x34c], R108 ;  /* 0x00034c6c01007387 */ /* 0x000fe20000100800 */
[----:B------:R-:W-:Y:S01]  /*11150*/  IADD3 R102, P1, PT, R102, R93, RZ ;  /* 0x0000005d66667210 */ /* 0x000fe20007f3e0ff */
[----:B------:R-:W-:-:S05]  /*11160*/  IMAD.X R100, R100, 0x1, R92, P6 ;  /* 0x0000000164647824 */ /* 0x000fca00030e065c */
[----:B------:R1:W-:Y:S01]  /*11170*/  STL [R1+0x350], R100 ;  /* 0x0003506401007387 */ /* 0x0003e20000100800 */
[----:B------:R-:W-:-:S03]  /*11180*/  IADD3 R99, P6, PT, R99, R93, RZ ;  /* 0x0000005d63637210 */ /* 0x000fc60007fde0ff */
[----:B------:R-:W-:Y:S04]  /*11190*/  STL [R1+0x344], R107 ;  /* 0x0003446b01007387 */ /* 0x000fe80000100800 */
[----:B-1----:R-:W2:Y:S04]  /*111a0*/  LDL.LU R100, [R1+0x32c] ;  /* 0x00032c0001647983 */ /* 0x002ea80000300800 */
[----:B------:R-:W-:Y:S04]  /*111b0*/  STL [R1+0xb8], R102 ;  /* 0x0000b86601007387 */ /* 0x000fe80000100800 */
[----:B------:R1:W-:Y:S04]  /*111c0*/  STL [R1+0xb0], R99 ;  /* 0x0000b06301007387 */ /* 0x0003e80000100800 */
[----:B-1----:R-:W3:Y:S01]  /*111d0*/  LDL.LU R99, [R1+0x338] ;  /* 0x0003380001637983 */ /* 0x002ee20000300800 */
[----:B------:R-:W-:Y:S01]  /*111e0*/  IMAD.X R98, R98, 0x1, R92, P5 ;  /* 0x0000000162627824 */ /* 0x000fe200028e065c */
[----:B------:R-:W-:-:S02]  /*111f0*/  IADD3 R109, P5, PT, R109, R93, RZ ;  /* 0x0000005d6d6d7210 */ /* 0x000fc40007fbe0ff */
[----:B------:R-:W4:Y:S01]  /*11200*/  LDL.LU R116, [R1+0x324] ;  /* 0x0003240001747983 */ /* 0x000f220000300800 */
[----:B------:R-:W-:-:S03]  /*11210*/  IMAD.X R105, R105, 0x1, R92, P3 ;  /* 0x0000000169697824 */ /* 0x000fc600018e065c */
[----:B------:R-:W4:Y:S01]  /*11220*/  LDL.LU R108, [R1+0x330] ;  /* 0x00033000016c7983 */ /* 0x000f220000300800 */
[----:B------:R-:W-:-:S03]  /*11230*/  IADD3 R104, P3, PT, R104, R93, RZ ;  /* 0x0000005d68687210 */ /* 0x000fc60007f7e0ff */
[----:B------:R-:W4:Y:S04]  /*11240*/  LDL.LU R107, [R1+0x98] ;  /* 0x00009800016b7983 */ /* 0x000f280000300800 */
[----:B------:R1:W-:Y:S01]  /*11250*/  STL [R1+0xbc], R98 ;  /* 0x0000bc6201007387 */ /* 0x0003e20000100800 */
[----:B------:R-:W-:-:S03]  /*11260*/  IMAD.X R97, R97, 0x1, R92, P4 ;  /* 0x0000000161617824 */ /* 0x000fc600020e065c */
[----:B------:R-:W4:Y:S04]  /*11270*/  LDL.LU R102, [R1+0xa4] ;  /* 0x0000a40001667983 */ /* 0x000f280000300800 */
[----:B-1----:R-:W4:Y:S04]  /*11280*/  LDL.LU R98, [R1+0x90] ;  /* 0x0000900001627983 */ /* 0x002f280000300800 */
[----:B------:R-:W-:Y:S04]  /*11290*/  STL [R1+0x33c], R109 ;  /* 0x00033c6d01007387 */ /* 0x000fe80000100800 */
[----:B------:R-:W4:Y:S04]  /*112a0*/  LDL.LU R115, [R1+0x9c] ;  /* 0x00009c0001737983 */ /* 0x000f280000300800 */
[----:B------:R1:W-:Y:S04]  /*112b0*/  STL [R1+0x348], R105 ;  /* 0x0003486901007387 */ /* 0x0003e80000100800 */
[----:B------:R-:W4:Y:S04]  /*112c0*/  LDL.LU R114, [R1+0x31c] ;  /* 0x00031c0001727983 */ /* 0x000f280000300800 */
[----:B------:R0:W-:Y:S01]  /*112d0*/  STL [R1+0x334], R104 ;  /* 0x0003346801007387 */ /* 0x0001e20000100800 */
[----:B------:R-:W-:-:S03]  /*112e0*/  IMAD.X R101, R101, 0x1, R92, P1 ;  /* 0x0000000165657824 */ /* 0x000fc600008e065c */
[----:B------:R-:W4:Y:S04]  /*112f0*/  LDL.LU R113, [R1+0x328] ;  /* 0x0003280001717983 */ /* 0x000f280000300800 */
[----:B------:R0:W-:Y:S01]  /*11300*/  STL [R1+0x340], R97 ;  /* 0x0003406101007387 */ /* 0x0001e20000100800 */
[----:B------:R-:W-:-:S03]  /*11310*/  IADD3 R106, P4, PT, R106, R93, RZ ;  /* 0x0000005d6a6a7210 */ /* 0x000fc60007f9e0ff */
[----:B------:R-:W4:Y:S04]  /*11320*/  LDL.LU R112, [R1+0x314] ;  /* 0x0003140001707983 */ /* 0x000f280000300800 */
[----:B-1----:R-:W4:Y:S04]  /*11330*/  LDL.LU R105, [R1+0x320] ;  /* 0x0003200001697983 */ /* 0x002f280000300800 */
[----:B0-----:R-:W4:Y:S01]  /*11340*/  LDL.LU R104, [R1+0x88] ;  /* 0x0000880001687983 */ /* 0x001f220000300800 */
[----:B------:R-:W-:-:S03]  /*11350*/  IADD3 R103, P1, PT, R103, R93, RZ ;  /* 0x0000005d67677210 */ /* 0x000fc60007f3e0ff */
[----:B------:R-:W4:Y:S01]  /*11360*/  LDL.LU R97, [R1+0x94] ;  /* 0x0000940001617983 */ /* 0x000f220000300800 */
[----:B------:R-:W-:-:S03]  /*11370*/  IMAD.X R96, R96, 0x1, R92, P6 ;  /* 0x0000000160607824 */ /* 0x000fc600030e065c */
[----:B------:R0:W-:Y:S04]  /*11380*/  STL [R1+0xb4], R101 ;  /* 0x0000b46501007387 */ /* 0x0001e80000100800 */
[----:B0-----:R-:W4:Y:S04]  /*11390*/  LDL.LU R101, [R1+0x80] ;  /* 0x0000800001657983 */ /* 0x001f280000300800 */
[----:B------:R0:W-:Y:S04]  /*113a0*/  STL [R1+0xa8], R106 ;  /* 0x0000a86a01007387 */ /* 0x0001e80000100800 */
[----:B------:R-:W4:Y:S04]  /*113b0*/  LDL.LU R111, [R1+0x8c] ;  /* 0x00008c00016f7983 */ /* 0x000f280000300800 */
[----:B------:R-:W4:Y:S04]  /*113c0*/  LDL.LU R110, [R1+0x30c] ;  /* 0x00030c00016e7983 */ /* 0x000f280000300800 */
[----:B------:R1:W-:Y:S04]  /*113d0*/  STL [R1+0xa0], R103 ;  /* 0x0000a06701007387 */ /* 0x0003e80000100800 */
[----:B------:R-:W4:Y:S04]  /*113e0*/  LDL.LU R109, [R1+0x318] ;  /* 0x00031800016d7983 */ /* 0x000f280000300800 */
[----:B------:R1:W-:Y:S04]  /*113f0*/  STL [R1+0xac], R96 ;  /* 0x0000ac6001007387 */ /* 0x0003e80000100800 */
[----:B0-----:R-:W4:Y:S04]  /*11400*/  LDL.LU R106, [R1+0x304] ;  /* 0x00030400016a7983 */ /* 0x001f280000300800 */
[----:B-1----:R-:W4:Y:S04]  /*11410*/  LDL.LU R103, [R1+0x310] ;  /* 0x0003100001677983 */ /* 0x002f280000300800 */
[----:B------:R-:W4:Y:S01]  /*11420*/  LDL.LU R96, [R1+0x78] ;  /* 0x0000780001607983 */ /* 0x000f220000300800 */
[----:B--2---:R-:W-:-:S05]  /*11430*/  IADD3 R100, P6, PT, R100, R93, RZ ;  /* 0x0000005d64647210 */ /* 0x004fca0007fde0ff */
[----:B------:R0:W-:Y:S04]  /*11440*/  STL [R1+0x32c], R100 ;  /* 0x00032c6401007387 */ /* 0x0001e80000100800 */
[----:B0-----:R-:W2:Y:S01]  /*11450*/  LDL.LU R100, [R1+0x84] ;  /* 0x0000840001647983 */ /* 0x001ea20000300800 */
[----:B---3--:R-:W-:-:S05]  /*11460*/  IMAD.X R99, R99, 0x1, R92, P5 ;  /* 0x0000000163637824 */ /* 0x008fca00028e065c */
[----:B------:R0:W-:Y:S04]  /*11470*/  STL [R1+0x338], R99 ;  /* 0x0003386301007387 */ /* 0x0001e80000100800 */
[----:B0-----:R-:W3:Y:S01]  /*11480*/  LDL.LU R99, [R1+0x70] ;  /* 0x0000700001637983 */ /* 0x001ee20000300800 */
[-C--:B----4-:R-:W-:Y:S01]  /*11490*/  IADD3 R116, P5, PT, R116, R93.reuse, RZ ;  /* 0x0000005d74747210 */ /* 0x090fe20007fbe0ff */
[--C-:B------:R-:W-:Y:S01]  /*114a0*/  IMAD.X R108, R108, 0x1, R92.reuse, P3 ;  /* 0x000000016c6c7824 */ /* 0x100fe200018e065c */
[-C--:B------:R-:W-:Y:S01]  /*114b0*/  IADD3 R107, P3, PT, R107, R93.reuse, RZ ;  /* 0x0000005d6b6b7210 */ /* 0x080fe20007f7e0ff */
[----:B------:R-:W-:Y:S02]  /*114c0*/  IMAD.X R102, R102, 0x1, R92, P4 ;  /* 0x0000000166667824 */ /* 0x000fe400020e065c */
[----:B------:R-:W-:Y:S04]  /*114d0*/  STL [R1+0x324], R116 ;  /* 0x0003247401007387 */ /* 0x000fe80000100800 */
[----:B------:R0:W-:Y:S01]  /*114e0*/  STL [R1+0x330], R108 ;  /* 0x0003306c01007387 */ /* 0x0001e20000100800 */
[----:B------:R-:W-:-:S03]  /*114f0*/  IADD3 R98, P4, PT, R98, R93, RZ ;  /* 0x0000005d62627210 */ /* 0x000fc60007f9e0ff */
[----:B0-----:R-:W4:Y:S01]  /*11500*/  LDL.LU R108, [R1+0x7c] ;  /* 0x00007c00016c7983 */ /* 0x001f220000300800 */
[----:B------:R-:W-:-:S03]  /*11510*/  IMAD.X R115, R115, 0x1, R92, P1 ;  /* 0x0000000173737824 */ /* 0x000fc600008e065c */
        /* <DEDUP_REMOVED lines=9> */
[-C--:B------:R-:W-:Y:S01]  /*115b0*/  IADD3 R104, P5, PT, R104, R93.reuse, RZ ;  /* 0x0000005d68687210 */ /* 0x080fe20007fbe0ff */
[--C-:B------:R-:W-:Y:S02]  /*115c0*/  IMAD.X R97, R97, 0x1, R92.reuse, P3 ;  /* 0x0000000161617824 */ /* 0x100fe400018e065c */
[----:B0-----:R-:W4:Y:S04]  /*115d0*/  LDL.LU R98, [R1+0x2f4] ;  /* 0x0002f40001627983 */ /* 0x001f280000300800 */
[----:B------:R-:W-:Y:S04]  /*115e0*/  STL [R1+0x9c], R115 ;  /* 0x00009c7301007387 */ /* 0x000fe80000100800 */
[----:B------:R-:W-:Y:S04]  /*115f0*/  STL [R1+0x31c], R114 ;  /* 0x00031c7201007387 */ /* 0x000fe80000100800 */
[----:B------:R-:W-:Y:S04]  /*11600*/  STL [R1+0x328], R113 ;  /* 0x0003287101007387 */ /* 0x000fe80000100800 */
[----:B------:R-:W-:Y:S04]  /*11610*/  STL [R1+0x314], R112 ;  /* 0x0003147001007387 */ /* 0x000fe80000100800 */
[----:B------:R0:W-:Y:S01]  /*11620*/  STL [R1+0x320], R105 ;  /* 0x0003206901007387 */ /* 0x0001e20000100800 */
[-C--:B------:R-:W-:Y:S01]  /*11630*/  IADD3 R101, P3, PT, R101, R93.reuse, RZ ;  /* 0x0000005d65657210 */ /* 0x080fe20007f7e0ff */
[--C-:B------:R-:W-:Y:S01]  /*11640*/  IMAD.X R111, R111, 0x1, R92.reuse, P4 ;  /* 0x000000016f6f7824 */ /* 0x100fe200020e065c */
[----:B------:R-:W-:Y:S01]  /*11650*/  IADD3 R110, P4, PT, R110, R93, RZ ;  /* 0x0000005d6e6e7210 */ /* 0x000fe20007f9e0ff */
[----:B0-----:R-:W4:Y:S04]  /*11660*/  LDL.LU R105, [R1+0x300] ;  /* 0x0003000001697983 */ /* 0x001f280000300800 */
[----:B------:R0:W-:Y:S04]  /*11670*/  STL [R1+0x94], R97 ;  /* 0x0000946101007387 */ /* 0x0001e80000100800 */
[----:B------:R1:W-:Y:S01]  /*11680*/  STL [R1+0x88], R104 ;  /* 0x0000886801007387 */ /* 0x0003e20000100800 */
[----:B------:R-:W-:-:S03]  /*11690*/  IMAD.X R109, R109, 0x1, R92, P1 ;  /* 0x000000016d6d7824 */ /* 0x000fc600008e065c */
[----:B0-----:R-:W4:Y:S01]  /*116a0*/  LDL.LU R97, [R1+0x68] ;  /* 0x0000680001617983 */ /* 0x001f220000300800 */
[----:B------:R-:W-:Y:S01]  /*116b0*/  IMAD.X R103, R103, 0x1, R92, P6 ;  /* 0x0000000167677824 */ /* 0x000fe200030e065c */
[-C--:B------:R-:W-:Y:S02]  /*116c0*/  IADD3 R96, P6, PT, R96, R93.reuse, RZ ;  /* 0x0000005d60607210 */ /* 0x080fe40007fde0ff */
[----:B-1----:R-:W4:Y:S01]  /*116d0*/  LDL.LU R104, [R1+0x74] ;  /* 0x0000740001687983 */ /* 0x002f220000300800 */
[----:B------:R-:W-:-:S03]  /*116e0*/  IADD3 R106, P1, PT, R106, R93, RZ ;  /* 0x0000005d6a6a7210 */ /* 0x000fc60007f3e0ff */
[----:B------:R0:W-:Y:S04]  /*116f0*/  STL [R1+0x80], R101 ;  /* 0x0000806501007387 */ /* 0x0001e80000100800 */
[----:B0-----:R-:W4:Y:S04]  /*11700*/  LDL.LU R101, [R1+0x60] ;  /* 0x0000600001657983 */ /* 0x001f280000300800 */
[----:B------:R-:W-:Y:S04]  /*11710*/  STL [R1+0x8c], R111 ;  /* 0x00008c6f01007387 */ /* 0x000fe80000100800 */
[----:B------:R-:W-:Y:S04]  /*11720*/  STL [R1+0x30c], R110 ;  /* 0x00030c6e01007387 */ /* 0x000fe80000100800 */
[----:B------:R-:W-:Y:S04]  /*11730*/  STL [R1+0x318], R109 ;  /* 0x0003186d01007387 */ /* 0x000fe80000100800 */
[----:B------:R0:W-:Y:S04]  /*11740*/  STL [R1+0x78], R96 ;  /* 0x0000786001007387 */ /* 0x0001e80000100800 */
[----:B------:R-:W-:Y:S04]  /*11750*/  STL [R1+0x304], R106 ;  /* 0x0003046a01007387 */ /* 0x000fe80000100800 */
[----:B0-----:R-:W4:Y:S04]  /*11760*/  LDL.LU R96, [R1+0x6c] ;  /* 0x00006c0001607983 */ /* 0x001f280000300800 */
[----:B------:R-:W-:Y:S01]  /*11770*/  STL [R1+0x310], R103 ;  /* 0x0003106701007387 */ /* 0x000fe20000100800 */
[----:B--2---:R-:W-:-:S05]  /*11780*/  IMAD.X R100, R100, 0x1, R92, P5 ;  /* 0x0000000164647824 */ /* 0x004fca00028e065c */
[----:B------:R0:W-:Y:S04]  /*11790*/  STL [R1+0x84], R100 ;  /* 0x0000846401007387 */ /* 0x0001e80000100800 */
[----:B0-----:R-:W2:Y:S01]  /*117a0*/  LDL.LU R100, [R1+0x2ec] ;  /* 0x0002ec0001647983 */ /* 0x001ea20000300800 */
[----:B---3--:R-:W-:-:S03]  /*117b0*/  IADD3 R99, P5, PT, R99, R93, RZ ;  /* 0x0000005d63637210 */ /* 0x008fc60007fbe0ff */
[----:B------:R-:W3:Y:S04]  /*117c0*/  LDL.LU R116, [R1+0x2f8] ;  /* 0x0002f80001747983 */ /* 0x000ee80000300800 */
[----:B------:R-:W3:Y:S04]  /*117d0*/  LDL.LU R109, [R1+0x2e4] ;  /* 0x0002e400016d7983 */ /* 0x000ee80000300800 */
[----:B------:R-:W3:Y:S04]  /*117e0*/  LDL.LU R106, [R1+0x2f0] ;  /* 0x0002f000016a7983 */ /* 0x000ee80000300800 */
[----:B------:R0:W-:Y:S04]  /*117f0*/  STL [R1+0x70], R99 ;  /* 0x0000706301007387 */ /* 0x0001e80000100800 */
[----:B------:R-:W3:Y:S04]  /*11800*/  LDL.LU R103, [R1+0x58] ;  /* 0x0000580001677983 */ /* 0x000ee80000300800 */
[----:B0-----:R-:W3:Y:S01]  /*11810*/  LDL.LU R99, [R1+0x64] ;  /* 0x0000640001637983 */ /* 0x001ee20000300800 */
[----:B----4-:R-:W-:-:S05]  /*11820*/  IMAD.X R108, R108, 0x1, R92, P3 ;  /* 0x000000016c6c7824 */ /* 0x010fca00018e065c */
[----:B------:R0:W-:Y:S04]  /*11830*/  STL [R1+0x7c], R108 ;  /* 0x00007c6c01007387 */ /* 0x0001e80000100800 */
[----:B------:R-:W4:Y:S01]  /*11840*/  LDL.LU R115, [R1+0x50] ;  /* 0x0000500001737983 */ /* 0x000f220000300800 */
[----:B------:R-:W-:-:S05]  /*11850*/  IADD3 R107, P3, PT, R107, R93, RZ ;  /* 0x0000005d6b6b7210 */ /* 0x000fca0007f7e0ff */
[----:B------:R-:W-:Y:S04]  /*11860*/  STL [R1+0x2fc], R107 ;  /* 0x0002fc6b01007387 */ /* 0x000fe80000100800 */
[----:B------:R-:W4:Y:S01]  /*11870*/  LDL.LU R114, [R1+0x5c] ;  /* 0x00005c0001727983 */ /* 0x000f220000300800 */
[----:B------:R-:W-:-:S05]  /*11880*/  IMAD.X R102, R102, 0x1, R92, P4 ;  /* 0x0000000166667824 */ /* 0x000fca00020e065c */
[----:B------:R1:W-:Y:S04]  /*11890*/  STL [R1+0x308], R102 ;  /* 0x0003086601007387 */ /* 0x0003e80000100800 */
[----:B------:R-:W4:Y:S01]  /*118a0*/  LDL.LU R113, [R1+0x2dc] ;  /* 0x0002dc0001717983 */ /* 0x000f220000300800 */
[----:B------:R-:W-:-:S05]  /*118b0*/  IADD3 R98, P4, PT, R98, R93, RZ ;  /* 0x0000005d62627210 */ /* 0x000fca0007f9e0ff */
[----:B------:R1:W-:Y:S04]  /*118c0*/  STL [R1+0x2f4], R98 ;  /* 0x0002f46201007387 */ /* 0x0003e80000100800 */
[----:B------:R-:W4:Y:S04]  /*118d0*/  LDL.LU R112, [R1+0x2e8] ;  /* 0x0002e80001707983 */ /* 0x000f280000300800 */
[----:B0-----:R-:W4:Y:S04]  /*118e0*/  LDL.LU R108, [R1+0x2d4] ;  /* 0x0002d400016c7983 */ /* 0x001f280000300800 */
[----:B-1----:R-:W4:Y:S04]  /*118f0*/  LDL.LU R102, [R1+0x2e0] ;  /* 0x0002e00001667983 */ /* 0x002f280000300800 */
[----:B------:R-:W4:Y:S01]  /*11900*/  LDL.LU R98, [R1+0x48] ;  /* 0x0000480001627983 */ /* 0x000f220000300800 */
[--C-:B------:R-:W-:Y:S01]  /*11910*/  IMAD.X R105, R105, 0x1, R92.reuse, P1 ;  /* 0x0000000169697824 */ /* 0x100fe200008e065c */
[----:B------:R-:W-:Y:S01]  /*11920*/  IADD3 R97, P1, PT, R97, R93, RZ ;  /* 0x0000005d61617210 */ /* 0x000fe20007f3e0ff */
[----:B------:R-:W-:-:S04]  /*11930*/  IMAD.X R104, R104, 0x1, R92, P6 ;  /* 0x0000000168687824 */ /* 0x000fc800030e065c */
[----:B------:R0:W-:Y:S04]  /*11940*/  STL [R1+0x68], R97 ;  /* 0x0000686101007387 */ /* 0x0001e80000100800 */
[----:B0-----:R-:W4:Y:S01]  /*11950*/  LDL.LU R97, [R1+0x54] ;  /* 0x0000540001617983 */ /* 0x001f220000300800 */
[----:B------:R-:W-:-:S03]  /*11960*/  IADD3 R101, P6, PT, R101, R93, RZ ;  /* 0x0000005d65657210 */ /* 0x000fc60007fde0ff */
[----:B------:R0:W-:Y:S04]  /*11970*/  STL [R1+0x300], R105 ;  /* 0x0003006901007387 */ /* 0x0001e80000100800 */
[----:B------:R-:W4:Y:S04]  /*11980*/  LDL.LU R111, [R1+0x40] ;  /* 0x00004000016f7983 */ /* 0x000f280000300800 */
[----:B------:R-:W4:Y:S04]  /*11990*/  LDL.LU R110, [R1+0x4c] ;  /* 0x00004c00016e7983 */ /* 0x000f280000300800 */
[----:B------:R1:W-:Y:S04]  /*119a0*/  STL [R1+0x74], R104 ;  /* 0x0000746801007387 */ /* 0x0003e80000100800 */
[----:B------:R-:W4:Y:S04]  /*119b0*/  LDL.LU R107, [R1+0x2cc] ;  /* 0x0002cc00016b7983 */ /* 0x000f280000300800 */
[----:B------:R1:W-:Y:S04]  /*119c0*/  STL [R1+0x60], R101 ;  /* 0x0000606501007387 */ /* 0x0003e80000100800 */
[----:B0-----:R-:W4:Y:S01]  /*119d0*/  LDL.LU R105, [R1+0x2d8] ;  /* 0x0002d80001697983 */ /* 0x001f220000300800 */
[----:B------:R-:W-:-:S03]  /*119e0*/  IMAD.X R96, R96, 0x1, R92, P5 ;  /* 0x0000000160607824 */ /* 0x000fc600028e065c */
[----:B-1----:R-:W4:Y:S04]  /*119f0*/  LDL.LU R104, [R1+0x2c4] ;  /* 0x0002c40001687983 */ /* 0x002f280000300800 */
[----:B------:R-:W4:Y:S04]  /*11a00*/  LDL.LU R101, [R1+0x2d0] ;  /* 0x0002d00001657983 */ /* 0x000f280000300800 */
[----:B------:R0:W-:Y:S04]  /*11a10*/  STL [R1+0x6c], R96 ;  /* 0x00006c6001007387 */ /* 0x0001e80000100800 */
[----:B0-----:R-:W4:Y:S01]  /*11a20*/  LDL.LU R96, [R1+0x38] ;  /* 0x0000380001607983 */ /* 0x001f220000300800 */
[----:B--2---:R-:W-:Y:S01]  /*11a30*/  IADD3 R100, P5, PT, R100, R93, RZ ;  /* 0x0000005d64647210 */ /* 0x004fe20007fbe0ff */
[----:B---3--:R-:W-:-:S04]  /*11a40*/  IMAD.X R116, R116, 0x1, R92, P3 ;  /* 0x0000000174747824 */ /* 0x008fc800018e065c */
[----:B------:R0:W-:Y:S01]  /*11a50*/  STL [R1+0x2ec], R100 ;  /* 0x0002ec6401007387 */ /* 0x0001e20000100800 */
[-C--:B------:R-:W-:Y:S01]  /*11a60*/  IADD3 R109, P3, PT, R109, R93.reuse, RZ ;  /* 0x0000005d6d6d7210 */ /* 0x080fe20007f7e0ff */
[----:B------:R-:W-:Y:S02]  /*11a70*/  IMAD.X R106, R106, 0x1, R92, P4 ;  /* 0x000000016a6a7824 */ /* 0x000fe400020e065c */
[----:B0-----:R-:W2:Y:S04]  /*11a80*/  LDL.LU R100, [R1+0x44] ;  /* 0x0000440001647983 */ /* 0x001ea80000300800 */
[----:B------:R-:W-:Y:S01]  /*11a90*/  STL [R1+0x2f8], R116 ;  /* 0x0002f87401007387 */ /* 0x000fe20000100800 */
[----:B------:R-:W-:-:S03]  /*11aa0*/  IADD3 R103, P4, PT, R103, R93, RZ ;  /* 0x0000005d67677210 */ /* 0x000fc60007f9e0ff */
[----:B------:R0:W-:Y:S01]  /*11ab0*/  STL [R1+0x2e4], R109 ;  /* 0x0002e46d01007387 */ /* 0x0001e20000100800 */
[----:B------:R-:W-:-:S03]  /*11ac0*/  IMAD.X R99, R99, 0x1, R92, P1 ;  /* 0x0000000163637824 */ /* 0x000fc600008e065c */
[----:B0-----:R-:W3:Y:S04]  /*11ad0*/  LDL.LU R109, [R1+0x30] ;  /* 0x00003000016d7983 */ /* 0x001ee80000300800 */
[----:B------:R0:W-:Y:S04]  /*11ae0*/  STL [R1+0x2f0], R106 ;  /* 0x0002f06a01007387 */ /* 0x0001e80000100800 */
[----:B0-----:R-:W3:Y:S04]  /*11af0*/  LDL.LU R106, [R1+0x3c] ;  /* 0x00003c00016a7983 */ /* 0x001ee80000300800 */
[----:B------:R0:W-:Y:S04]  /*11b00*/  STL [R1+0x58], R103 ;  /* 0x0000586701007387 */ /* 0x0001e80000100800 */
[----:B0-----:R-:W3:Y:S04]  /*11b10*/  LDL.LU R103, [R1+0x2bc] ;  /* 0x0002bc0001677983 */ /* 0x001ee80000300800 */
[----:B------:R0:W-:Y:S04]  /*11b20*/  STL [R1+0x64], R99 ;  /* 0x0000646301007387 */ /* 0x0001e80000100800 */
[----:B0-----:R-:W3:Y:S01]  /*11b30*/  LDL.LU R99, [R1+0x2c8] ;  /* 0x0002c80001637983 */ /* 0x001ee20000300800 */
[-C--:B----4-:R-:W-:Y:S01]  /*11b40*/  IADD3 R115, P1, PT, R115, R93.reuse, RZ ;  /* 0x0000005d73737210 */ /* 0x090fe20007f3e0ff */
[--C-:B------:R-:W-:Y:S01]  /*11b50*/  IMAD.X R114, R114, 0x1, R92.reuse, P6 ;  /* 0x0000000172727824 */ /* 0x100fe200030e065c */
[-C--:B------:R-:W-:Y:S01]  /*11b60*/  IADD3 R113, P6, PT, R113, R93.reuse, RZ ;  /* 0x0000005d71717210 */ /* 0x080fe20007fde0ff */
[--C-:B------:R-:W-:Y:S01]  /*11b70*/  IMAD.X R112, R112, 0x1, R92.reuse, P5 ;  /* 0x0000000170707824 */ /* 0x100fe200028e065c */
[----:B------:R-:W-:Y:S01]  /*11b80*/  IADD3 R108, P5, PT, R108, R93, RZ ;  /* 0x0000005d6c6c7210 */ /* 0x000fe20007fbe0ff */
[----:B------:R-:W-:Y:S01]  /*11b90*/  STL [R1+0x50], R115 ;  /* 0x0000507301007387 */ /* 0x000fe20000100800 */
[----:B------:R-:W-:-:S03]  /*11ba0*/  IMAD.X R102, R102, 0x1, R92, P3 ;  /* 0x0000000166667824 */ /* 0x000fc600018e065c */
[----:B------:R-:W-:Y:S01]  /*11bb0*/  STL [R1+0x5c], R114 ;  /* 0x00005c7201007387 */ /* 0x000fe20000100800 */
[----:B------:R-:W-:-:S03]  /*11bc0*/  IADD3 R98, P3, PT, R98, R93, RZ ;  /* 0x0000005d62627210 */ /* 0x000fc60007f7e0ff */
[----:B------:R-:W-:Y:S04]  /*11bd0*/  STL [R1+0x2dc], R113 ;  /* 0x0002dc7101007387 */ /* 0x000fe80000100800 */
[----:B------:R-:W-:Y:S04]  /*11be0*/  STL [R1+0x2e8], R112 ;  /* 0x0002e87001007387 */ /* 0x000fe80000100800 */
[----:B------:R0:W-:Y:S04]  /*11bf0*/  STL [R1+0x2d4], R108 ;  /* 0x0002d46c01007387 */ /* 0x0001e80000100800 */
[----:B0-----:R-:W4:Y:S04]  /*11c00*/  LDL.LU R108, [R1+0x2b4] ;  /* 0x0002b400016c7983 */ /* 0x001f280000300800 */
[----:B------:R0:W-:Y:S04]  /*11c10*/  STL [R1+0x48], R98 ;  /* 0x0000486201007387 */ /* 0x0001e80000100800 */
[----:B------:R1:W-:Y:S04]  /*11c20*/  STL [R1+0x2e0], R102 ;  /* 0x0002e06601007387 */ /* 0x0003e80000100800 */
[----:B0-----:R-:W4:Y:S01]  /*11c30*/  LDL.LU R98, [R1+0x2c0] ;  /* 0x0002c00001627983 */ /* 0x001f220000300800 */
[----:B------:R-:W-:-:S03]  /*11c40*/  IMAD.X R97, R97, 0x1, R92, P4 ;  /* 0x0000000161617824 */ /* 0x000fc600020e065c */
[----:B-1----:R-:W4:Y:S04]  /*11c50*/  LDL.LU R102, [R1+0x28] ;  /* 0x0000280001667983 */ /* 0x002f280000300800 */
[----:B------:R0:W-:Y:S01]  /*11c60*/  STL [R1+0x54], R97 ;  /* 0x0000546101007387 */ /* 0x0001e20000100800 */
[-C--:B------:R-:W-:Y:S01]  /*11c70*/  IADD3 R111, P4, PT, R111, R93.reuse, RZ ;  /* 0x0000005d6f6f7210 */ /* 0x080fe20007f9e0ff */
[----:B------:R-:W-:Y:S02]  /*11c80*/  IMAD.X R110, R110, 0x1, R92, P1 ;  /* 0x000000016e6e7824 */ /* 0x000fe400008e065c */
[----:B0-----:R-:W4:Y:S01]  /*11c90*/  LDL.LU R97, [R1+0x34] ;  /* 0x0000340001617983 */ /* 0x001f220000300800 */
[----:B------:R-:W-:-:S03]  /*11ca0*/  IADD3 R107, P1, PT, R107, R93, RZ ;  /* 0x0000005d6b6b7210 */ /* 0x000fc60007f3e0ff */
[----:B------:R-:W-:Y:S04]  /*11cb0*/  STL [R1+0x40], R111 ;  /* 0x0000406f01007387 */ /* 0x000fe80000100800 */
[----:B------:R-:W-:Y:S01]  /*11cc0*/  STL [R1+0x4c], R110 ;  /* 0x00004c6e01007387 */ /* 0x000fe20000100800 */
[----:B------:R-:W-:-:S03]  /*11cd0*/  IMAD.X R105, R105, 0x1, R92, P6 ;  /* 0x0000000169697824 */ /* 0x000fc600030e065c */
[----:B------:R-:W-:Y:S01]  /*11ce0*/  STL [R1+0x2cc], R107 ;  /* 0x0002cc6b01007387 */ /* 0x000fe20000100800 */
[----:B------:R-:W-:Y:S01]  /*11cf0*/  IADD3 R104, P6, PT, R104, R93, RZ ;  /* 0x0000005d68687210 */ /* 0x000fe20007fde0ff */
[----:B------:R-:W-:-:S05]  /*11d00*/  IMAD.X R101, R101, 0x1, R92, P5 ;  /* 0x0000000165657824 */ /* 0x000fca00028e065c */
[----:B------:R0:W-:Y:S04]  /*11d10*/  STL [R1+0x2d0], R101 ;  /* 0x0002d06501007387 */ /* 0x0001e80000100800 */
[----:B------:R-:W-:Y:S01]  /*11d20*/  STL [R1+0x2d8], R105 ;  /* 0x0002d86901007387 */ /* 0x000fe20000100800 */
[----:B------:R-:W-:-:S03]  /*11d30*/  IADD3 R96, P5, PT, R96, R93, RZ ;  /* 0x0000005d60607210 */ /* 0x000fc60007fbe0ff */
[----:B0-----:R-:W4:Y:S04]  /*11d40*/  LDL.LU R101, [R1+0x20] ;  /* 0x0000200001657983 */ /* 0x001f280000300800 */
[----:B------:R-:W-:Y:S04]  /*11d50*/  STL [R1+0x2c4], R104 ;  /* 0x0002c46801007387 */ /* 0x000fe80000100800 */
[----:B------:R0:W-:Y:S04]  /*11d60*/  STL [R1+0x38], R96 ;  /* 0x0000386001007387 */ /* 0x0001e80000100800 */
[----:B0-----:R-:W4:Y:S04]  /*11d70*/  LDL.LU R96, [R1+0x2c] ;  /* 0x00002c0001607983 */ /* 0x001f280000300800 */
[----:B------:R-:W4:Y:S04]  /*11d80*/  LDL.LU R116, [R1+0x2ac] ;  /* 0x0002ac0001747983 */ /* 0x000f280000300800 */
[----:B------:R-:W4:Y:S04]  /*11d90*/  LDL.LU R107, [R1+0x2b8] ;  /* 0x0002b800016b7983 */ /* 0x000f280000300800 */
[----:B------:R-:W4:Y:S01]  /*11da0*/  LDL.LU R105, [R1+0x2a4] ;  /* 0x0002a40001697983 */ /* 0x000f220000300800 */
[----:B--2---:R-:W-:-:S05]  /*11db0*/  IMAD.X R100, R100, 0x1, R92, P3 ;  /* 0x0000000164647824 */ /* 0x004fca00018e065c */
[----:B------:R0:W-:Y:S04]  /*11dc0*/  STL [R1+0x44], R100 ;  /* 0x0000446401007387 */ /* 0x0001e80000100800 */
[----:B------:R-:W2:Y:S04]  /*11dd0*/  LDL.LU R104, [R1+0x2b0] ;  /* 0x0002b00001687983 */ /* 0x000ea80000300800 */
[----:B0-----:R-:W2:Y:S01]  /*11de0*/  LDL.LU R100, [R1+0x18] ;  /* 0x0000180001647983 */ /* 0x001ea20000300800 */
[----:B---3--:R-:W-:-:S05]  /*11df0*/  IADD3 R109, P3, PT, R109, R93, RZ ;  /* 0x0000005d6d6d7210 */ /* 0x008fca0007f7e0ff */
[----:B------:R-:W-:Y:S04]  /*11e00*/  STL [R1+0x30], R109 ;  /* 0x0000306d01007387 */ /* 0x000fe80000100800 */
[----:B------:R-:W3:Y:S01]  /*11e10*/  LDL.LU R115, [R1+0x24] ;  /* 0x0000240001737983 */ /* 0x000ee20000300800 */
[----:B------:R-:W-:-:S05]  /*11e20*/  IMAD.X R106, R106, 0x1, R92, P4 ;  /* 0x000000016a6a7824 */ /* 0x000fca00020e065c */
[----:B------:R0:W-:Y:S04]  /*11e30*/  STL [R1+0x3c], R106 ;  /* 0x00003c6a01007387 */ /* 0x0001e80000100800 */
[----:B------:R-:W3:Y:S01]  /*11e40*/  LDL.LU R114, [R1+0x10] ;  /* 0x0000100001727983 */ /* 0x000ee20000300800 */
[----:B------:R-:W-:-:S05]  /*11e50*/  IADD3 R103, P4, PT, R103, R93, RZ ;  /* 0x0000005d67677210 */ /* 0x000fca0007f9e0ff */
[----:B------:R1:W-:Y:S04]  /*11e60*/  STL [R1+0x2bc], R103 ;  /* 0x0002bc6701007387 */ /* 0x0003e80000100800 */
[----:B------:R-:W3:Y:S01]  /*11e70*/  LDL.LU R113, [R1+0x1c] ;  /* 0x00001c0001717983 */ /* 0x000ee20000300800 */
[----:B------:R-:W-:-:S05]  /*11e80*/  IMAD.X R99, R99, 0x1, R92, P1 ;  /* 0x0000000163637824 */ /* 0x000fca00008e065c */
[----:B------:R1:W-:Y:S04]  /*11e90*/  STL [R1+0x2c8], R99 ;  /* 0x0002c86301007387 */ /* 0x0003e80000100800 */
[----:B------:R-:W3:Y:S04]  /*11ea0*/  LDL.LU R112, [R1+0x29c] ;  /* 0x00029c0001707983 */ /* 0x000ee80000300800 */
[----:B0-----:R-:W3:Y:S04]  /*11eb0*/  LDL.LU R106, [R1+0x2a8] ;  /* 0x0002a800016a7983 */ /* 0x001ee80000300800 */
[----:B-1----:R-:W3:Y:S04]  /*11ec0*/  LDL.LU R103, [R1+0x294] ;  /* 0x0002940001677983 */ /* 0x002ee80000300800 */
[----:B------:R-:W3:Y:S01]  /*11ed0*/  LDL.LU R99, [R1+0x2a0] ;  /* 0x0002a00001637983 */ /* 0x000ee20000300800 */
[-C--:B----4-:R-:W-:Y:S01]  /*11ee0*/  IADD3 R108, P1, PT, R108, R93.reuse, RZ ;  /* 0x0000005d6c6c7210 */ /* 0x090fe20007f3e0ff */
[----:B------:R-:W-:Y:S01]  /*11ef0*/  IMAD.X R98, R98, 0x1, R92, P6 ;  /* 0x0000000162627824 */ /* 0x000fe200030e065c */
[----:B------:R-:W-:-:S04]  /*11f00*/  IADD3 R102, P6, PT, R102, R93, RZ ;  /* 0x0000005d66667210 */ /* 0x000fc80007fde0ff */
[----:B------:R0:W-:Y:S04]  /*11f10*/  STL [R1+0x2c0], R98 ;  /* 0x0002c06201007387 */ /* 0x0001e80000100800 */
[----:B0-----:R-:W4:Y:S01]  /*11f20*/  LDL.LU R98, [R1+0x8] ;  /* 0x0000080001627983 */ /* 0x001f220000300800 */
[----:B------:R-:W-:-:S03]  /*11f30*/  IMAD.X R97, R97, 0x1, R92, P5 ;  /* 0x0000000161617824 */ /* 0x000fc600028e065c */
[----:B------:R0:W-:Y:S04]  /*11f40*/  STL [R1+0x2b4], R108 ;  /* 0x0002b46c01007387 */ /* 0x0001e80000100800 */
[----:B------:R-:W4:Y:S04]  /*11f50*/  LDL.LU R111, [R1+0x14] ;  /* 0x00001400016f7983 */ /* 0x000f280000300800 */
[----:B------:R-:W4:Y:S04]  /*11f60*/  LDL.LU R110, [R1] ;  /* 0x00000000016e7983 */ /* 0x000f280000300800 */
[----:B------:R1:W-:Y:S04]  /*11f70*/  STL [R1+0x28], R102 ;  /* 0x0000286601007387 */ /* 0x0003e80000100800 */
[----:B------:R-:W4:Y:S04]  /*11f80*/  LDL.LU R109, [R1+0xc] ;  /* 0x00000c00016d7983 */ /* 0x000f280000300800 */
[----:B------:R1:W-:Y:S04]  /*11f90*/  STL [R1+0x34], R97 ;  /* 0x0000346101007387 */ /* 0x0003e80000100800 */
[----:B0-----:R-:W4:Y:S04]  /*11fa0*/  LDL.LU R108, [R1+0x28c] ;  /* 0x00028c00016c7983 */ /* 0x001f280000300800 */
[----:B-1----:R-:W4:Y:S04]  /*11fb0*/  LDL.LU R102, [R1+0x298] ;  /* 0x0002980001667983 */ /* 0x002f280000300800 */
[----:B------:R-:W4:Y:S01]  /*11fc0*/  LDL.LU R97, [R1+0x284] ;  /* 0x0002840001617983 */ /* 0x000f220000300800 */
[----:B------:R-:W-:-:S05]  /*11fd0*/  IADD3 R101, P5, PT, R101, R93, RZ ;  /* 0x0000005d65657210 */ /* 0x000fca0007fbe0ff */
[----:B------:R0:W-:Y:S04]  /*11fe0*/  STL [R1+0x20], R101 ;  /* 0x0000206501007387 */ /* 0x0001e80000100800 */
[----:B0-----:R-:W4:Y:S01]  /*11ff0*/  LDL.LU R101, [R1+0x290] ;  /* 0x0002900001657983 */ /* 0x001f220000300800 */
[----:B------:R-:W-:-:S05]  /*12000*/  IMAD.X R96, R96, 0x1, R92, P3 ;  /* 0x0000000160607824 */ /* 0x000fca00018e065c */
[----:B------:R0:W-:Y:S04]  /*12010*/  STL [R1+0x2c], R96 ;  /* 0x00002c6001007387 */ /* 0x0001e80000100800 */
[----:B0-----:R-:W4:Y:S01]  /*12020*/  LDL.LU R96, [R1+0x4] ;  /* 0x0000040001607983 */ /* 0x001f220000300800 */
[-C--:B------:R-:W-:Y:S01]  /*12030*/  IADD3 R116, P3, PT, R116, R93.reuse, RZ ;  /* 0x0000005d74747210 */ /* 0x080fe20007f7e0ff */
[----:B------:R-:W-:Y:S01]  /*12040*/  IMAD.X R107, R107, 0x1, R92, P4 ;  /* 0x000000016b6b7824 */ /* 0x000fe200020e065c */
[----:B------:R-:W-:-:S03]  /*12050*/  IADD3 R105, P4, PT, R105, R93, RZ ;  /* 0x0000005d69697210 */ /* 0x000fc60007f9e0ff */
[----:B------:R-:W-:Y:S04]  /*12060*/  STL [R1+0x2ac], R116 ;  /* 0x0002ac7401007387 */ /* 0x000fe80000100800 */
[----:B------:R0:W-:Y:S04]  /*12070*/  STL [R1+0x2b8], R107 ;  /* 0x0002b86b01007387 */ /* 0x0001e80000100800 */
[----:B0-----:R-:W4:Y:S04]  /*12080*/  LDL.LU R107, [R1+0x27c] ;  /* 0x00027c00016b7983 */ /* 0x001f280000300800 */
[----:B------:R0:W-:Y:S04]  /*12090*/  STL [R1+0x2a4], R105 ;  /* 0x0002a46901007387 */ /* 0x0001e80000100800 */
[----:B0-----:R-:W4:Y:S01]  /*120a0*/  LDL.LU R105, [R1+0x288] ;  /* 0x0002880001697983 */ /* 0x001f220000300800 */
[----:B--2---:R-:W-:Y:S01]  /*120b0*/  IMAD.X R104, R104, 0x1, R92, P1 ;  /* 0x0000000168687824 */ /* 0x004fe200008e065c */
[----:B------:R-:W-:-:S04]  /*120c0*/  IADD3 R100, P1, PT, R100, R93, RZ ;  /* 0x0000005d64647210 */ /* 0x000fc80007f3e0ff */
[----:B------:R0:W-:Y:S04]  /*120d0*/  STL [R1+0x2b0], R104 ;  /* 0x0002b06801007387 */ /* 0x0001e80000100800 */
[----:B0-----:R-:W2:Y:S01]  /*120e0*/  LDL.LU R104, [R1+0x274] ;  /* 0x0002740001687983 */ /* 0x001ea20000300800 */
[----:B---3--:R-:W-:-:S03]  /*120f0*/  IMAD.X R115, R115, 0x1, R92, P6 ;  /* 0x0000000173737824 */ /* 0x008fc600030e065c */
[----:B------:R0:W-:Y:S04]  /*12100*/  STL [R1+0x18], R100 ;  /* 0x0000186401007387 */ /* 0x0001e80000100800 */
[----:B0-----:R-:W3:Y:S01]  /*12110*/  LDL.LU R100, [R1+0x280] ;  /* 0x0002800001647983 */ /* 0x001ee20000300800 */
[----:B------:R-:W-:-:S03]  /*12120*/  IADD3 R114, P6, PT, R114, R93, RZ ;  /* 0x0000005d72727210 */ /* 0x000fc60007fde0ff */
[----:B------:R-:W-:Y:S04]  /*12130*/  STL [R1+0x24], R115 ;  /* 0x0000247301007387 */ /* 0x000fe80000100800 */
[----:B------:R-:W-:Y:S01]  /*12140*/  STL [R1+0x10], R114 ;  /* 0x0000107201007387 */ /* 0x000fe20000100800 */
[----:B------:R-:W-:-:S05]  /*12150*/  IMAD.X R113, R113, 0x1, R92, P5 ;  /* 0x0000000171717824 */ /* 0x000fca00028e065c */
[----:B------:R-:W-:Y:S01]  /*12160*/  STL [R1+0x1c], R113 ;  /* 0x00001c7101007387 */ /* 0x000fe20000100800 */
[----:B------:R-:W-:Y:S01]  /*12170*/  IADD3 R112, P5, PT, R112, R93, RZ ;  /* 0x0000005d70707210 */ /* 0x000fe20007fbe0ff */
[----:B------:R-:W-:-:S04]  /*12180*/  IMAD.X R106, R106, 0x1, R92, P3 ;  /* 0x000000016a6a7824 */ /* 0x000fc800018e065c */
[----:B------:R-:W-:Y:S01]  /*12190*/  STL [R1+0x29c], R112 ;  /* 0x00029c7001007387 */ /* 0x000fe20000100800 */
[----:B------:R-:W-:-:S03]  /*121a0*/  IADD3 R103, P3, PT, R103, R93, RZ ;  /* 0x0000005d67677210 */ /* 0x000fc60007f7e0ff */
[----:B------:R0:W-:Y:S01]  /*121b0*/  STL [R1+0x2a8], R106 ;  /* 0x0002a86a01007387 */ /* 0x0001e20000100800 */
[----:B------:R-:W-:-:S03]  /*121c0*/  IMAD.X R99, R99, 0x1, R92, P4 ;  /* 0x0000000163637824 */ /* 0x000fc600020e065c */
[----:B0-----:R-:W3:Y:S04]  /*121d0*/  LDL.LU R106, [R1+0x26c] ;  /* 0x00026c00016a7983 */ /* 0x001ee80000300800 */
[----:B------:R0:W-:Y:S04]  /*121e0*/  STL [R1+0x2a0], R99 ;  /* 0x0002a06301007387 */ /* 0x0001e80000100800 */
[----:B------:R1:W-:Y:S04]  /*121f0*/  STL [R1+0x294], R103 ;  /* 0x0002946701007387 */ /* 0x0003e80000100800 */
[----:B0-----:R-:W3:Y:S04]  /*12200*/  LDL.LU R99, [R1+0x278] ;  /* 0x0002780001637983 */ /* 0x001ee80000300800 */
[----:B-1----:R-:W3:Y:S01]  /*12210*/  LDL.LU R103, [R1+0x264] ;  /* 0x0002640001677983 */ /* 0x002ee20000300800 */
[----:B----4-:R-:W-:-:S05]  /*12220*/  IADD3 R98, P4, PT, R98, R93, RZ ;  /* 0x0000005d62627210 */ /* 0x010fca0007f9e0ff */
[----:B------:R0:W-:Y:S01]  /*12230*/  STL [R1+0x8], R98 ;  /* 0x0000086201007387 */ /* 0x0001e20000100800 */
[--C-:B------:R-:W-:Y:S01]  /*12240*/  IMAD.X R111, R111, 0x1, R92.reuse, P1 ;  /* 0x000000016f6f7824 */ /* 0x100fe200008e065c */
[----:B------:R-:W-:Y:S02]  /*12250*/  IADD3 R110, P1, PT, R110, R93, RZ ;  /* 0x0000005d6e6e7210 */ /* 0x000fe40007f3e0ff */
[----:B0-----:R-:W4:Y:S01]  /*12260*/  LDL.LU R98, [R1+0x270] ;  /* 0x0002700001627983 */ /* 0x001f220000300800 */
[----:B------:R-:W-:-:S03]  /*12270*/  IMAD.X R109, R109, 0x1, R92, P6 ;  /* 0x000000016d6d7824 */ /* 0x000fc600030e065c */
[----:B------:R-:W-:Y:S04]  /*12280*/  STL [R1+0x14], R111 ;  /* 0x0000146f01007387 */ /* 0x000fe80000100800 */
[----:B------:R-:W-:Y:S01]  /*12290*/  STL [R1], R110 ;  /* 0x0000006e01007387 */ /* 0x000fe20000100800 */
[-C--:B------:R-:W-:Y:S01]  /*122a0*/  IADD3 R108, P6, PT, R108, R93.reuse, RZ ;  /* 0x0000005d6c6c7210 */ /* 0x080fe20007fde0ff */
[--C-:B------:R-:W-:Y:S01]  /*122b0*/  IMAD.X R102, R102, 0x1, R92.reuse, P5 ;  /* 0x0000000166667824 */ /* 0x100fe200028e065c */
[----:B------:R-:W-:Y:S01]  /*122c0*/  IADD3 R97, P5, PT, R97, R93, RZ ;  /* 0x0000005d61617210 */ /* 0x000fe20007fbe0ff */
[----:B------:R-:W-:Y:S04]  /*122d0*/  STL [R1+0xc], R109 ;  /* 0x00000c6d01007387 */ /* 0x000fe80000100800 */
[----:B------:R0:W-:Y:S04]  /*122e0*/  STL [R1+0x284], R97 ;  /* 0x0002846101007387 */ /* 0x0001e80000100800 */
[----:B------:R-:W-:Y:S04]  /*122f0*/  STL [R1+0x28c], R108 ;  /* 0x00028c6c01007387 */ /* 0x000fe80000100800 */
[----:B0-----:R-:W4:Y:S01]  /*12300*/  LDL.LU R97, [R1+0x25c] ;  /* 0x00025c0001617983 */ /* 0x001f220000300800 */
[----:B------:R-:W-:-:S03]  /*12310*/  IMAD.X R101, R101, 0x1, R92, P3 ;  /* 0x0000000165657824 */ /* 0x000fc600018e065c */
[----:B------:R0:W-:Y:S04]  /*12320*/  STL [R1+0x298], R102 ;  /* 0x0002986601007387 */ /* 0x0001e80000100800 */
[----:B0-----:R-:W4:Y:S04]  /*12330*/  LDL.LU R102, [R1+0x268] ;  /* 0x0002680001667983 */ /* 0x001f280000300800 */
[----:B------:R0:W-:Y:S01]  /*12340*/  STL [R1+0x290], R101 ;  /* 0x0002906501007387 */ /* 0x0001e20000100800 */
[----:B------:R-:W-:-:S03]  /*12350*/  IMAD.X R96, R96, 0x1, R92, P4 ;  /* 0x0000000160607824 */ /* 0x000fc600020e065c */
[----:B0-----:R-:W4:Y:S04]  /*12360*/  LDL.LU R101, [R1+0x254] ;  /* 0x0002540001657983 */ /* 0x001f280000300800 */
[----:B------:R0:W-:Y:S04]  /*12370*/  STL [R1+0x4], R96 ;  /* 0x0000046001007387 */ /* 0x0001e80000100800 */
[----:B0-----:R-:W4:Y:S01]  /*12380*/  LDL.LU R96, [R1+0x260] ;  /* 0x0002600001607983 */ /* 0x001f220000300800 */
[----:B------:R-:W-:Y:S01]  /*12390*/  IMAD.X R252, R252, 0x1, R92, P1 ;  /* 0x00000001fcfc7824 */ /* 0x000fe200008e065c */
[----:B------:R-:W-:-:S05]  /*123a0*/  IADD3 R107, P1, PT, R107, R93, RZ ;  /* 0x0000005d6b6b7210 */ /* 0x000fca0007f3e0ff */
[----:B------:R-:W-:Y:S01]  /*123b0*/  STL [R1+0x27c], R107 ;  /* 0x00027c6b01007387 */ /* 0x000fe20000100800 */
[----:B------:R-:W-:-:S05]  /*123c0*/  IMAD.X R105, R105, 0x1, R92, P6 ;  /* 0x0000000169697824 */ /* 0x000fca00030e065c */
[----:B------:R0:W-:Y:S04]  /*123d0*/  STL [R1+0x288], R105 ;  /* 0x0002886901007387 */ /* 0x0001e80000100800 */
[----:B0-----:R-:W4:Y:S01]  /*123e0*/  LDL.LU R105, [R1+0x24c] ;  /* 0x00024c0001697983 */ /* 0x001f220000300800 */
[-C--:B------:R-:W-:Y:S02]  /*123f0*/  IADD3 R249, P4, PT, R249, R93.reuse, RZ ;  /* 0x0000005df9f97210 */ /* 0x080fe40007f9e0ff */
[----:B------:R-:W-:-:S03]  /*12400*/  IADD3 R251, P3, PT, R251, R93, RZ ;  /* 0x0000005dfbfb7210 */ /* 0x000fc60007f7e0ff */
[--C-:B------:R-:W-:Y:S02]  /*12410*/  IMAD.X R248, R248, 0x1, R92.reuse, P4 ;  /* 0x00000001f8f87824 */ /* 0x100fe400020e065c */
[----:B------:R-:W-:Y:S01]  /*12420*/  IMAD.X R250, R250, 0x1, R92, P3 ;  /* 0x00000001fafa7824 */ /* 0x000fe200018e065c */
[----:B------:R-:W-:-:S05]  /*12430*/  IADD3 R245, P3, PT, R245, R93, RZ ;  /* 0x0000005df5f57210 */ /* 0x000fca0007f7e0ff */
[----:B------:R-:W-:Y:S01]  /*12440*/  IMAD.X R244, R244, 0x1, R92, P3 ;  /* 0x00000001f4f47824 */ /* 0x000fe200018e065c */
[----:B--2---:R-:W-:-:S05]  /*12450*/  IADD3 R104, P6, PT, R104, R93, RZ ;  /* 0x0000005d68687210 */ /* 0x004fca0007fde0ff */
[----:B------:R0:W-:Y:S01]  /*12460*/  STL [R1+0x274], R104 ;  /* 0x0002746801007387 */ /* 0x0001e20000100800 */
[----:B---3--:R-:W-:-:S03]  /*12470*/  IMAD.X R100, R100, 0x1, R92, P5 ;  /* 0x0000000164647824 */ /* 0x008fc600028e065c */
[----:B0-----:R-:W2:Y:S04]  /*12480*/  LDL.LU R104, [R1+0x258] ;  /* 0x0002580001687983 */ /* 0x001ea80000300800 */
[----:B------:R0:W-:Y:S04]  /*12490*/  STL [R1+0x280], R100 ;  /* 0x0002806401007387 */ /* 0x0001e80000100800 */
[----:B0-----:R-:W3:Y:S01]  /*124a0*/  LDL.LU R100, [R1+0x244] ;  /* 0x0002440001647983 */ /* 0x001ee20000300800 */
[----:B------:R-:W-:-:S05]  /*124b0*/  IMAD.X R99, R99, 0x1, R92, P1 ;  /* 0x0000000163637824 */ /* 0x000fca00008e065c */
[----:B------:R0:W-:Y:S04]  /*124c0*/  STL [R1+0x278], R99 ;  /* 0x0002786301007387 */ /* 0x0001e80000100800 */
[----:B0-----:R-:W3:Y:S01]  /*124d0*/  LDL.LU R99, [R1+0x250] ;  /* 0x0002500001637983 */ /* 0x001ee20000300800 */
[-C--:B------:R-:W-:Y:S02]  /*124e0*/  IADD3 R106, P4, PT, R106, R93.reuse, RZ ;  /* 0x0000005d6a6a7210 */ /* 0x080fe40007f9e0ff */
[----:B------:R-:W-:-:S03]  /*124f0*/  IADD3 R103, P1, PT, R103, R93, RZ ;  /* 0x0000005d67677210 */ /* 0x000fc60007f3e0ff */
[----:B------:R-:W-:Y:S04]  /*12500*/  STL [R1+0x26c], R106 ;  /* 0x00026c6a01007387 */ /* 0x000fe80000100800 */
[----:B------:R0:W-:Y:S01]  /*12510*/  STL [R1+0x264], R103 ;  /* 0x0002646701007387 */ /* 0x0001e20000100800 */
[----:B----4-:R-:W-:-:S03]  /*12520*/  IMAD.X R98, R98, 0x1, R92, P6 ;  /* 0x0000000162627824 */ /* 0x010fc600030e065c */
[----:B0-----:R-:W4:Y:S04]  /*12530*/  LDL.LU R103, [R1+0x23c] ;  /* 0x00023c0001677983 */ /* 0x001f280000300800 */
[----:B------:R0:W-:Y:S04]  /*12540*/  STL [R1+0x270], R98 ;  /* 0x0002706201007387 */ /* 0x0001e80000100800 */
[----:B0-----:R-:W4:Y:S04]  /*12550*/  LDL.LU R98, [R1+0x234] ;  /* 0x0002340001627983 */ /* 0x001f280000300800 */
[----:B------:R-:W4:Y:S04]  /*12560*/  LDL.LU R110, [R1+0x248] ;  /* 0x00024800016e7983 */ /* 0x000f280000300800 */
[----:B------:R-:W4:Y:S01]  /*12570*/  LDL.LU R107, [R1+0x22c] ;  /* 0x00022c00016b7983 */ /* 0x000f220000300800 */
[----:B------:R-:W-:-:S05]  /*12580*/  IADD3 R97, P3, PT, R97, R93, RZ ;  /* 0x0000005d61617210 */ /* 0x000fca0007f7e0ff */
[----:B------:R0:W-:Y:S01]  /*12590*/  STL [R1+0x25c], R97 ;  /* 0x00025c6101007387 */ /* 0x0001e20000100800 */
[----:B------:R-:W-:-:S03]  /*125a0*/  IMAD.X R102, R102, 0x1, R92, P4 ;  /* 0x0000000166667824 */ /* 0x000fc600020e065c */
[----:B0-----:R-:W4:Y:S04]  /*125b0*/  LDL.LU R97, [R1+0x240] ;  /* 0x0002400001617983 */ /* 0x001f280000300800 */
[----:B------:R-:W4:Y:S04]  /*125c0*/  LDL.LU R106, [R1+0x224] ;  /* 0x00022400016a7983 */ /* 0x000f280000300800 */
[----:B------:R0:W-:Y:S01]  /*125d0*/  STL [R1+0x268], R102 ;  /* 0x0002686601007387 */ /* 0x0001e20000100800 */
[----:B------:R-:W-:-:S03]  /*125e0*/  IADD3 R101, P4, PT, R101, R93, RZ ;  /* 0x0000005d65657210 */ /* 0x000fc60007f9e0ff */
[----:B0-----:R-:W4:Y:S04]  /*125f0*/  LDL.LU R102, [R1+0x238] ;  /* 0x0002380001667983 */ /* 0x001f280000300800 */
[----:B------:R-:W-:Y:S01]  /*12600*/  STL [R1+0x254], R101 ;  /* 0x0002546501007387 */ /* 0x000fe20000100800 */
[----:B------:R-:W-:-:S05]  /*12610*/  IMAD.X R96, R96, 0x1, R92, P1 ;  /* 0x0000000160607824 */ /* 0x000fca00008e065c */
[----:B------:R0:W-:Y:S04]  /*12620*/  STL [R1+0x260], R96 ;  /* 0x0002606001007387 */ /* 0x0001e80000100800 */
[----:B0-----:R-:W4:Y:S01]  /*12630*/  LDL.LU R96, [R1+0x21c] ;  /* 0x00021c0001607983 */ /* 0x001f220000300800 */
[----:B------:R-:W-:-:S03]  /*12640*/  IADD3 R247, P5, PT, R247, R93, RZ ;  /* 0x0000005df7f77210 */ /* 0x000fc60007fbe0ff */
[----:B------:R-:W4:Y:S02]  /*12650*/  LDL.LU R109, [R1+0x230] ;  /* 0x00023000016d7983 */ /* 0x000f240000300800 */
[--C-:B------:R-:W-:Y:S01]  /*12660*/  IMAD.X R246, R246, 0x1, R92.reuse, P5 ;  /* 0x00000001f6f67824 */ /* 0x100fe200028e065c */
[-C--:B------:R-:W-:Y:S01]  /*12670*/  IADD3 R241, P5, PT, R241, R93.reuse, RZ ;  /* 0x0000005df1f17210 */ /* 0x080fe20007fbe0ff */
[----:B------:R-:W4:Y:S04]  /*12680*/  LDL.LU R108, [R1+0x214] ;  /* 0x00021400016c7983 */ /* 0x000f280000300800 */
[----:B------:R-:W-:Y:S01]  /*12690*/  IMAD.X R240, R240, 0x1, R92, P5 ;  /* 0x00000001f0f07824 */ /* 0x000fe200028e065c */
[-C--:B------:R-:W-:Y:S01]  /*126a0*/  IADD3 R105, P5, PT, R105, R93.reuse, RZ ;  /* 0x0000005d69697210 */ /* 0x080fe20007fbe0ff */
[----:B------:R-:W4:Y:S04]  /*126b0*/  LDL.LU R101, [R1+0x228] ;  /* 0x0002280001657983 */ /* 0x000f280000300800 */
[----:B------:R0:W-:Y:S04]  /*126c0*/  STL [R1+0x24c], R105 ;  /* 0x00024c6901007387 */ /* 0x0001e80000100800 */
[----:B0-----:R-:W4:Y:S01]  /*126d0*/  LDL.LU R105, [R1+0x20c] ;  /* 0x00020c0001697983 */ /* 0x001f220000300800 */
[----:B------:R-:W-:-:S02]  /*126e0*/  IADD3 R243, P6, PT, R243, R93, RZ ;  /* 0x0000005df3f37210 */ /* 0x000fc40007fde0ff */
[----:B------:R-:W-:-:S03]  /*126f0*/  IADD3 R239, P1, PT, R239, R93, RZ ;  /* 0x0000005defef7210 */ /* 0x000fc60007f3e0ff */
[--C-:B------:R-:W-:Y:S01]  /*12700*/  IMAD.X R242, R242, 0x1, R92.reuse, P6 ;  /* 0x00000001f2f27824 */ /* 0x100fe200030e065c */
[----:B------:R-:W-:Y:S01]  /*12710*/  IADD3 R237, P6, PT, R237, R93, RZ ;  /* 0x0000005deded7210 */ /* 0x000fe20007fde0ff */
[----:B------:R-:W-:-:S04]  /*12720*/  IMAD.X R238, R238, 0x1, R92, P1 ;  /* 0x00000001eeee7824 */ /* 0x000fc800008e065c */
[--C-:B------:R-:W-:Y:S02]  /*12730*/  IMAD.X R236, R236, 0x1, R92.reuse, P6 ;  /* 0x00000001ecec7824 */ /* 0x100fe400030e065c */
[----:B--2---:R-:W-:Y:S01]  /*12740*/  IMAD.X R104, R104, 0x1, R92, P3 ;  /* 0x0000000168687824 */ /* 0x004fe200018e065c */
[----:B---3--:R-:W-:-:S05]  /*12750*/  IADD3 R100, P3, PT, R100, R93, RZ ;  /* 0x0000005d64647210 */ /* 0x008fca0007f7e0ff */
[----:B------:R0:W-:Y:S04]  /*12760*/  STL [R1+0x244], R100 ;  /* 0x0002446401007387 */ /* 0x0001e80000100800 */
[----:B------:R-:W-:Y:S04]  /*12770*/  STL [R1+0x258], R104 ;  /* 0x0002586801007387 */ /* 0x000fe80000100800 */
[----:B0-----:R-:W2:Y:S01]  /*12780*/  LDL.LU R100, [R1+0x220] ;  /* 0x0002200001647983 */ /* 0x001ea20000300800 */
[----:B------:R-:W-:-:S05]  /*12790*/  IMAD.X R99, R99, 0x1, R92, P4 ;  /* 0x0000000163637824 */ /* 0x000fca00020e065c */
[----:B------:R0:W-:Y:S04]  /*127a0*/  STL [R1+0x250], R99 ;  /* 0x0002506301007387 */ /* 0x0001e80000100800 */
[----:B0-----:R-:W3:Y:S04]  /*127b0*/  LDL.LU R99, [R1+0x204] ;  /* 0x0002040001637983 */ /* 0x001ee80000300800 */
[----:B------:R-:W3:Y:S01]  /*127c0*/  LDL.LU R104, [R1+0x218] ;  /* 0x0002180001687983 */ /* 0x000ee20000300800 */
[-C--:B----4-:R-:W-:Y:S02]  /*127d0*/  IADD3 R103, P1, PT, R103, R93.reuse, RZ ;  /* 0x0000005d67677210 */ /* 0x090fe40007f3e0ff */
[----:B------:R-:W-:-:S03]  /*127e0*/  IADD3 R235, P4, PT, R235, R93, RZ ;  /* 0x0000005debeb7210 */ /* 0x000fc60007f9e0ff */
        /* <DEDUP_REMOVED lines=8> */
[----:B------:R0:W-:Y:S04]  /*12870*/  STL [R1+0x22c], R107 ;  /* 0x00022c6b01007387 */ /* 0x0001e80000100800 */
[----:B------:R-:W-:Y:S04]  /*12880*/  STL [R1+0x248], R110 ;  /* 0x0002486e01007387 */ /* 0x000fe80000100800 */
[----:B0-----:R-:W4:Y:S01]  /*12890*/  LDL.LU R107, [R1+0x1f4] ;  /* 0x0001f400016b7983 */ /* 0x001f220000300800 */
[----:B------:R-:W-:Y:S01]  /*128a0*/  IMAD.X R97, R97, 0x1, R92, P3 ;  /* 0x0000000161617824 */ /* 0x000fe200018e065c */
[----:B------:R-:W-:-:S04]  /*128b0*/  IADD3 R106, P4, PT, R106, R93, RZ ;  /* 0x0000005d6a6a7210 */ /* 0x000fc80007f9e0ff */
[----:B------:R0:W-:Y:S04]  /*128c0*/  STL [R1+0x240], R97 ;  /* 0x0002406101007387 */ /* 0x0001e80000100800 */
[----:B0-----:R-:W4:Y:S01]  /*128d0*/  LDL.LU R97, [R1+0x208] ;  /* 0x0002080001617983 */ /* 0x001f220000300800 */
[----:B------:R-:W-:-:S03]  /*128e0*/  IMAD.X R102, R102, 0x1, R92, P1 ;  /* 0x0000000166667824 */ /* 0x000fc600008e065c */
[----:B------:R0:W-:Y:S04]  /*128f0*/  STL [R1+0x224], R106 ;  /* 0x0002246a01007387 */ /* 0x0001e80000100800 */
[----:B0-----:R-:W4:Y:S04]  /*12900*/  LDL.LU R106, [R1+0x1ec] ;  /* 0x0001ec00016a7983 */ /* 0x001f280000300800 */
[----:B------:R0:W-:Y:S01]  /*12910*/  STL [R1+0x238], R102 ;  /* 0x0002386601007387 */ /* 0x0001e20000100800 */
[----:B------:R-:W-:-:S03]  /*12920*/  IADD3 R96, P1, PT, R96, R93, RZ ;  /* 0x0000005d60607210 */ /* 0x000fc60007f3e0ff */
[----:B0-----:R-:W4:Y:S04]  /*12930*/  LDL.LU R102, [R1+0x200] ;  /* 0x0002000001667983 */ /* 0x001f280000300800 */
[----:B------:R0:W-:Y:S04]  /*12940*/  STL [R1+0x21c], R96 ;  /* 0x00021c6001007387 */ /* 0x0001e80000100800 */
[----:B0-----:R-:W4:Y:S01]  /*12950*/  LDL.LU R96, [R1+0x1e4] ;  /* 0x0001e40001607983 */ /* 0x001f220000300800 */
[----:B------:R-:W-:Y:S01]  /*12960*/  IADD3 R233, P3, PT, R233, R93, RZ ;  /* 0x0000005de9e97210 */ /* 0x000fe20007f7e0ff */
[----:B------:R-:W-:-:S02]  /*12970*/  IMAD.X R101, R101, 0x1, R92, P5 ;  /* 0x0000000165657824 */ /* 0x000fc400028e065c */
[--C-:B------:R-:W-:Y:S01]  /*12980*/  IMAD.X R109, R109, 0x1, R92.reuse, P6 ;  /* 0x000000016d6d7824 */ /* 0x100fe200030e065c */
[-C--:B------:R-:W-:Y:S01]  /*12990*/  IADD3 R108, P6, PT, R108, R93.reuse, RZ ;  /* 0x0000005d6c6c7210 */ /* 0x080fe20007fde0ff */
[----:B------:R-:W-:Y:S01]  /*129a0*/  IMAD.X R232, R232, 0x1, R92, P3 ;  /* 0x00000001e8e87824 */ /* 0x000fe200018e065c */
[----:B------:R0:W-:Y:S04]  /*129b0*/  STL [R1+0x228], R101 ;  /* 0x0002286501007387 */ /* 0x0001e80000100800 */
[----:B------:R-:W-:Y:S01]  /*129c0*/  STL [R1+0x230], R109 ;  /* 0x0002306d01007387 */ /* 0x000fe20000100800 */
[----:B------:R-:W-:-:S03]  /*129d0*/  IADD3 R105, P3, PT, R105, R93, RZ ;  /* 0x0000005d69697210 */ /* 0x000fc60007f7e0ff */
[----:B0-----:R-:W4:Y:S04]  /*129e0*/  LDL.LU R101, [R1+0x1f8] ;  /* 0x0001f80001657983 */ /* 0x001f280000300800 */
[----:B------:R-:W-:Y:S01]  /*129f0*/  STL [R1+0x214], R108 ;  /* 0x0002146c01007387 */ /* 0x000fe20000100800 */
[----:B------:R-:W-:-:S05]  /*12a00*/  IADD3 R231, P5, PT, R231, R93, RZ ;  /* 0x0000005de7e77210 */ /* 0x000fca0007fbe0ff */
[--C-:B------:R-:W-:Y:S02]  /*12a10*/  IMAD.X R230, R230, 0x1, R92.reuse, P5 ;  /* 0x00000001e6e67824 */ /* 0x100fe400028e065c */
[----:B--2---:R-:W-:-:S05]  /*12a20*/  IMAD.X R100, R100, 0x1, R92, P4 ;  /* 0x0000000164647824 */ /* 0x004fca00020e065c */
[----:B------:R0:W-:Y:S04]  /*12a30*/  STL [R1+0x220], R100 ;  /* 0x0002206401007387 */ /* 0x0001e80000100800 */
[----:B0-----:R-:W2:Y:S04]  /*12a40*/  LDL.LU R100, [R1+0x1dc] ;  /* 0x0001dc0001647983 */ /* 0x001ea80000300800 */
[----:B------:R0:W-:Y:S04]  /*12a50*/  STL [R1+0x20c], R105 ;  /* 0x00020c6901007387 */ /* 0x0001e80000100800 */
[----:B------:R-:W2:Y:S04]  /*12a60*/  LDL.LU R112, [R1+0x1f0] ;  /* 0x0001f00001707983 */ /* 0x000ea80000300800 */
[----:B------:R-:W2:Y:S04]  /*12a70*/  LDL.LU R111, [R1+0x1d4] ;  /* 0x0001d400016f7983 */ /* 0x000ea80000300800 */
[----:B0-----:R-:W2:Y:S01]  /*12a80*/  LDL.LU R105, [R1+0x1e8] ;  /* 0x0001e80001697983 */ /* 0x001ea20000300800 */
[----:B---3--:R-:W-:-:S05]  /*12a90*/  IADD3 R99, P4, PT, R99, R93, RZ ;  /* 0x0000005d63637210 */ /* 0x008fca0007f9e0ff */
[----:B------:R0:W-:Y:S04]  /*12aa0*/  STL [R1+0x204], R99 ;  /* 0x0002046301007387 */ /* 0x0001e80000100800 */
[----:B0-----:R-:W3:Y:S01]  /*12ab0*/  LDL.LU R99, [R1+0x1cc] ;  /* 0x0001cc0001637983 */ /* 0x001ee20000300800 */
[----:B------:R-:W-:Y:S01]  /*12ac0*/  IMAD.X R104, R104, 0x1, R92, P1 ;  /* 0x0000000168687824 */ /* 0x000fe200008e065c */
[----:B----4-:R-:W-:-:S04]  /*12ad0*/  IADD3 R103, P1, PT, R103, R93, RZ ;  /* 0x0000005d67677210 */ /* 0x010fc80007f3e0ff */
[----:B------:R0:W-:Y:S04]  /*12ae0*/  STL [R1+0x218], R104 ;  /* 0x0002186801007387 */ /* 0x0001e80000100800 */
[----:B0-----:R-:W4:Y:S01]  /*12af0*/  LDL.LU R104, [R1+0x1e0] ;  /* 0x0001e00001687983 */ /* 0x001f220000300800 */
[----:B------:R-:W-:-:S03]  /*12b00*/  IMAD.X R98, R98, 0x1, R92, P6 ;  /* 0x0000000162627824 */ /* 0x000fc600030e065c */
[----:B------:R-:W4:Y:S04]  /*12b10*/  LDL.LU R110, [R1+0x1c4] ;  /* 0x0001c400016e7983 */ /* 0x000f280000300800 */
[----:B------:R0:W-:Y:S04]  /*12b20*/  STL [R1+0x1fc], R103 ;  /* 0x0001fc6701007387 */ /* 0x0001e80000100800 */
[----:B0-----:R-:W4:Y:S01]  /*12b30*/  LDL.LU R103, [R1+0x1d8] ;  /* 0x0001d80001677983 */ /* 0x001f220000300800 */
[----:B------:R-:W-:-:S03]  /*12b40*/  IADD3 R107, P5, PT, R107, R93, RZ ;  /* 0x0000005d6b6b7210 */ /* 0x000fc60007fbe0ff */
[----:B------:R0:W-:Y:S04]  /*12b50*/  STL [R1+0x210], R98 ;  /* 0x0002106201007387 */ /* 0x0001e80000100800 */
[----:B0-----:R-:W4:Y:S04]  /*12b60*/  LDL.LU R98, [R1+0x1bc] ;  /* 0x0001bc0001627983 */ /* 0x001f280000300800 */
[----:B------:R-:W4:Y:S01]  /*12b70*/  LDL.LU R109, [R1+0x1d0] ;  /* 0x0001d000016d7983 */ /* 0x000f220000300800 */
[----:B------:R-:W-:-:S03]  /*12b80*/  IMAD.X R97, R97, 0x1, R92, P3 ;  /* 0x0000000161617824 */ /* 0x000fc600018e065c */
[----:B------:R-:W4:Y:S04]  /*12b90*/  LDL.LU R108, [R1+0x1b4] ;  /* 0x0001b400016c7983 */ /* 0x000f280000300800 */
[----:B------:R-:W-:Y:S04]  /*12ba0*/  STL [R1+0x1f4], R107 ;  /* 0x0001f46b01007387 */ /* 0x000fe80000100800 */
[----:B------:R0:W-:Y:S01]  /*12bb0*/  STL [R1+0x208], R97 ;  /* 0x0002086101007387 */ /* 0x0001e20000100800 */
[----:B------:R-:W-:-:S03]  /*12bc0*/  IADD3 R106, P3, PT, R106, R93, RZ ;  /* 0x0000005d6a6a7210 */ /* 0x000fc60007f7e0ff */
[----:B0-----:R-:W4:Y:S04]  /*12bd0*/  LDL.LU R97, [R1+0x1c8] ;  /* 0x0001c80001617983 */ /* 0x001f280000300800 */
[----:B------:R-:W4:Y:S01]  /*12be0*/  LDL.LU R107, [R1+0x1ac] ;  /* 0x0001ac00016b7983 */ /* 0x000f220000300800 */
[----:B------:R-:W-:-:S03]  /*12bf0*/  IMAD.X R102, R102, 0x1, R92, P4 ;  /* 0x0000000166667824 */ /* 0x000fc600020e065c */
[----:B------:R0:W-:Y:S04]  /*12c00*/  STL [R1+0x1ec], R106 ;  /* 0x0001ec6a01007387 */ /* 0x0001e80000100800 */
[----:B0-----:R-:W4:Y:S01]  /*12c10*/  LDL.LU R106, [R1+0x1c0] ;  /* 0x0001c000016a7983 */ /* 0x001f220000300800 */
[----:B------:R-:W-:-:S03]  /*12c20*/  IADD3 R96, P4, PT, R96, R93, RZ ;  /* 0x0000005d60607210 */ /* 0x000fc60007f9e0ff */
[----:B------:R0:W-:Y:S04]  /*12c30*/  STL [R1+0x200], R102 ;  /* 0x0002006601007387 */ /* 0x0001e80000100800 */
[----:B0-----:R-:W4:Y:S04]  /*12c40*/  LDL.LU R102, [R1+0x1a4] ;  /* 0x0001a40001667983 */ /* 0x001f280000300800 */
[----:B------:R0:W-:Y:S04]  /*12c50*/  STL [R1+0x1e4], R96 ;  /* 0x0001e46001007387 */ /* 0x0001e80000100800 */
[----:B0-----:R-:W4:Y:S01]  /*12c60*/  LDL.LU R96, [R1+0x1b8] ;  /* 0x0001b80001607983 */ /* 0x001f220000300800 */
[----:B------:R-:W-:Y:S01]  /*12c70*/  IADD3 R229, P6, PT, R229, R93, RZ ;  /* 0x0000005de5e57210 */ /* 0x000fe20007fde0ff */
[----:B------:R-:W-:-:S04]  /*12c80*/  IMAD.X R101, R101, 0x1, R92, P1 ;  /* 0x0000000165657824 */ /* 0x000fc800008e065c */
[----:B------:R-:W-:Y:S01]  /*12c90*/  IMAD.X R228, R228, 0x1, R92, P6 ;  /* 0x00000001e4e47824 */ /* 0x000fe200030e065c */
[----:B------:R0:W-:Y:S04]  /*12ca0*/  STL [R1+0x1f8], R101 ;  /* 0x0001f86501007387 */ /* 0x0001e80000100800 */
[----:B0-----:R-:W4:Y:S01]  /*12cb0*/  LDL.LU R101, [R1+0x19c] ;  /* 0x00019c0001657983 */ /* 0x001f220000300800 */
[----:B------:R-:W-:-:S05]  /*12cc0*/  IADD3 R227, P1, PT, R227, R93, RZ ;  /* 0x0000005de3e37210 */ /* 0x000fca0007f3e0ff */
[----:B------:R-:W-:Y:S01]  /*12cd0*/  IMAD.X R226, R226, 0x1, R92, P1 ;  /* 0x00000001e2e27824 */ /* 0x000fe200008e065c */
[----:B--2---:R-:W-:-:S05]  /*12ce0*/  IADD3 R100, P6, PT, R100, R93, RZ ;  /* 0x0000005d64647210 */ /* 0x004fca0007fde0ff */
[----:B------:R0:W-:Y:S01]  /*12cf0*/  STL [R1+0x1dc], R100 ;  /* 0x0001dc6401007387 */ /* 0x0001e20000100800 */
[--C-:B------:R-:W-:Y:S01]  /*12d00*/  IMAD.X R112, R112, 0x1, R92.reuse, P5 ;  /* 0x0000000170707824 */ /* 0x100fe200028e065c */
[----:B------:R-:W-:Y:S02]  /*12d10*/  IADD3 R111, P5, PT, R111, R93, RZ ;  /* 0x0000005d6f6f7210 */ /* 0x000fe40007fbe0ff */
[----:B0-----:R-:W2:Y:S01]  /*12d20*/  LDL.LU R100, [R1+0x1b0] ;  /* 0x0001b00001647983 */ /* 0x001ea20000300800 */
[----:B------:R-:W-:-:S03]  /*12d30*/  IMAD.X R105, R105, 0x1, R92, P3 ;  /* 0x0000000169697824 */ /* 0x000fc600018e065c */
[----:B------:R-:W-:Y:S04]  /*12d40*/  STL [R1+0x1f0], R112 ;  /* 0x0001f07001007387 */ /* 0x000fe80000100800 */
[----:B------:R0:W-:Y:S04]  /*12d50*/  STL [R1+0x1e8], R105 ;  /* 0x0001e86901007387 */ /* 0x0001e80000100800 */
[----:B------:R-:W-:Y:S04]  /*12d60*/  STL [R1+0x1d4], R111 ;  /* 0x0001d46f01007387 */ /* 0x000fe80000100800 */
[----:B0-----:R-:W2:Y:S01]  /*12d70*/  LDL.LU R105, [R1+0x194] ;  /* 0x0001940001697983 */ /* 0x001ea20000300800 */
[----:B---3--:R-:W-:-:S05]  /*12d80*/  IADD3 R99, P3, PT, R99, R93, RZ ;  /* 0x0000005d63637210 */ /* 0x008fca0007f7e0ff */
[----:B------:R0:W-:Y:S04]  /*12d90*/  STL [R1+0x1cc], R99 ;  /* 0x0001cc6301007387 */ /* 0x0001e80000100800 */
[----:B0-----:R-:W3:Y:S01]  /*12da0*/  LDL.LU R99, [R1+0x1a8] ;  /* 0x0001a80001637983 */ /* 0x001ee20000300800 */
[----:B----4-:R-:W-:Y:S01]  /*12db0*/  IMAD.X R104, R104, 0x1, R92, P4 ;  /* 0x0000000168687824 */ /* 0x010fe200020e065c */
[----:B------:R-:W-:-:S04]  /*12dc0*/  IADD3 R110, P1, PT, R110, R93, RZ ;  /* 0x0000005d6e6e7210 */ /* 0x000fc80007f3e0ff */
[----:B------:R0:W-:Y:S01]  /*12dd0*/  STL [R1+0x1e0], R104 ;  /* 0x0001e06801007387 */ /* 0x0001e20000100800 */
[----:B------:R-:W-:-:S03]  /*12de0*/  IADD3 R225, P4, PT, R225, R93, RZ ;  /* 0x0000005de1e17210 */ /* 0x000fc60007f9e0ff */
[----:B0-----:R-:W4:Y:S01]  /*12df0*/  LDL.LU R104, [R1+0x18c] ;  /* 0x00018c0001687983 */ /* 0x001f220000300800 */
[----:B------:R-:W-:-:S05]  /*12e00*/  IMAD.X R103, R103, 0x1, R92, P6 ;  /* 0x0000000167677824 */ /* 0x000fca00030e065c */
[----:B------:R0:W-:Y:S04]  /*12e10*/  STL [R1+0x1d8], R103 ;  /* 0x0001d86701007387 */ /* 0x0001e80000100800 */
[----:B------:R-:W-:Y:S01]  /*12e20*/  STL [R1+0x1c4], R110 ;  /* 0x0001c46e01007387 */ /* 0x000fe20000100800 */
[----:B------:R-:W-:-:S03]  /*12e30*/  IADD3 R98, P6, PT, R98, R93, RZ ;  /* 0x0000005d62627210 */ /* 0x000fc60007fde0ff */
[----:B0-----:R-:W4:Y:S04]  /*12e40*/  LDL.LU R103, [R1+0x1a0] ;  /* 0x0001a00001677983 */ /* 0x001f280000300800 */
[----:B------:R0:W-:Y:S01]  /*12e50*/  STL [R1+0x1bc], R98 ;  /* 0x0001bc6201007387 */ /* 0x0001e20000100800 */
[--C-:B------:R-:W-:Y:S01]  /*12e60*/  IMAD.X R109, R109, 0x1, R92.reuse, P5 ;  /* 0x000000016d6d7824 */ /* 0x100fe200028e065c */
[-C--:B------:R-:W-:Y:S01]  /*12e70*/  IADD3 R108, P5, PT, R108, R93.reuse, RZ ;  /* 0x0000005d6c6c7210 */ /* 0x080fe20007fbe0ff */
[--C-:B------:R-:W-:Y:S01]  /*12e80*/  IMAD.X R224, R224, 0x1, R92.reuse, P4 ;  /* 0x00000001e0e07824 */ /* 0x100fe200020e065c */
[----:B0-----:R-:W4:Y:S01]  /*12e90*/  LDL.LU R98, [R1+0x184] ;  /* 0x0001840001627983 */ /* 0x001f220000300800 */
[----:B------:R-:W-:Y:S01]  /*12ea0*/  IMAD.X R97, R97, 0x1, R92, P3 ;  /* 0x0000000161617824 */ /* 0x000fe200018e065c */
[----:B------:R-:W-:-:S04]  /*12eb0*/  IADD3 R107, P4, PT, R107, R93, RZ ;  /* 0x0000005d6b6b7210 */ /* 0x000fc80007f9e0ff */
[----:B------:R0:W-:Y:S04]  /*12ec0*/  STL [R1+0x1c8], R97 ;  /* 0x0001c86101007387 */ /* 0x0001e80000100800 */
[----:B------:R-:W-:Y:S04]  /*12ed0*/  STL [R1+0x1d0], R109 ;  /* 0x0001d06d01007387 */ /* 0x000fe80000100800 */
[----:B0-----:R-:W4:Y:S01]  /*12ee0*/  LDL.LU R97, [R1+0x198] ;  /* 0x0001980001617983 */ /* 0x001f220000300800 */
[----:B------:R-:W-:-:S03]  /*12ef0*/  IMAD.X R106, R106, 0x1, R92, P1 ;  /* 0x000000016a6a7824 */ /* 0x000fc600008e065c */
[----:B------:R-:W-:Y:S04]  /*12f00*/  STL [R1+0x1b4], R108 ;  /* 0x0001b46c01007387 */ /* 0x000fe80000100800 */
[----:B------:R-:W-:Y:S04]  /*12f10*/  STL [R1+0x1ac], R107 ;  /* 0x0001ac6b01007387 */ /* 0x000fe80000100800 */
[----:B------:R-:W4:Y:S01]  /*12f20*/  LDL.LU R114, [R1+0x17c] ;  /* 0x00017c0001727983 */ /* 0x000f220000300800 */
[----:B------:R-:W-:-:S03]  /*12f30*/  IADD3 R102, P1, PT, R102, R93, RZ ;  /* 0x0000005d66667210 */ /* 0x000fc60007f3e0ff */
[----:B------:R-:W-:Y:S04]  /*12f40*/  STL [R1+0x1c0], R106 ;  /* 0x0001c06a01007387 */ /* 0x000fe80000100800 */
[----:B------:R0:W-:Y:S01]  /*12f50*/  STL [R1+0x1a4], R102 ;  /* 0x0001a46601007387 */ /* 0x0001e20000100800 */
[----:B------:R-:W-:-:S03]  /*12f60*/  IMAD.X R96, R96, 0x1, R92, P6 ;  /* 0x0000000160607824 */ /* 0x000fc600030e065c */
[----:B0-----:R-:W4:Y:S04]  /*12f70*/  LDL.LU R102, [R1+0x190] ;  /* 0x0001900001667983 */ /* 0x001f280000300800 */
[----:B------:R0:W-:Y:S04]  /*12f80*/  STL [R1+0x1b8], R96 ;  /* 0x0001b86001007387 */ /* 0x0001e80000100800 */
[----:B0-----:R-:W4:Y:S01]  /*12f90*/  LDL.LU R96, [R1+0x174] ;  /* 0x0001740001607983 */ /* 0x001f220000300800 */
[-C--:B------:R-:W-:Y:S02]  /*12fa0*/  IADD3 R223, P3, PT, R223, R93.reuse, RZ ;  /* 0x0000005ddfdf7210 */ /* 0x080fe40007f7e0ff */
[----:B------:R-:W-:-:S03]  /*12fb0*/  IADD3 R101, P6, PT, R101, R93, RZ ;  /* 0x0000005d65657210 */ /* 0x000fc60007fde0ff */
[--C-:B------:R-:W-:Y:S02]  /*12fc0*/  IMAD.X R222, R222, 0x1, R92.reuse, P3 ;  /* 0x00000001dede7824 */ /* 0x100fe400018e065c */
[----:B------:R0:W-:Y:S04]  /*12fd0*/  STL [R1+0x19c], R101 ;  /* 0x00019c6501007387 */ /* 0x0001e80000100800 */
[----:B0-----:R-:W4:Y:S01]  /*12fe0*/  LDL.LU R101, [R1+0x188] ;  /* 0x0001880001657983 */ /* 0x001f220000300800 */
[----:B--2---:R-:W-:-:S05]  /*12ff0*/  IMAD.X R100, R100, 0x1, R92, P5 ;  /* 0x0000000164647824 */ /* 0x004fca00028e065c */
[----:B------:R0:W-:Y:S04]  /*13000*/  STL [R1+0x1b0], R100 ;  /* 0x0001b06401007387 */ /* 0x0001e80000100800 */
[----:B0-----:R-:W2:Y:S01]  /*13010*/  LDL.LU R100, [R1+0x16c] ;  /* 0x00016c0001647983 */ /* 0x001ea20000300800 */
[----:B------:R-:W-:-:S03]  /*13020*/  IADD3 R105, P3, PT, R105, R93, RZ ;  /* 0x0000005d69697210 */ /* 0x000fc60007f7e0ff */
[----:B------:R-:W2:Y:S04]  /*13030*/  LDL.LU R113, [R1+0x180] ;  /* 0x0001800001717983 */ /* 0x000ea80000300800 */
[----:B------:R-:W2:Y:S04]  /*13040*/  LDL.LU R112, [R1+0x164] ;  /* 0x0001640001707983 */ /* 0x000ea80000300800 */
[----:B------:R-:W2:Y:S04]  /*13050*/  LDL.LU R111, [R1+0x178] ;  /* 0x00017800016f7983 */ /* 0x000ea80000300800 */
[----:B------:R-:W-:Y:S01]  /*13060*/  STL [R1+0x194], R105 ;  /* 0x0001946901007387 */ /* 0x000fe20000100800 */
[----:B---3--:R-:W-:-:S05]  /*13070*/  IMAD.X R99, R99, 0x1, R92, P4 ;  /* 0x0000000163637824 */ /* 0x008fca00020e065c */
[----:B------:R0:W-:Y:S04]  /*13080*/  STL [R1+0x1a8], R99 ;  /* 0x0001a86301007387 */ /* 0x0001e80000100800 */
[----:B0-----:R-:W3:Y:S01]  /*13090*/  LDL.LU R99, [R1+0x15c] ;  /* 0x00015c0001637983 */ /* 0x001ee20000300800 */
[----:B----4-:R-:W-:-:S03]  /*130a0*/  IADD3 R104, P4, PT, R104, R93, RZ ;  /* 0x0000005d68687210 */ /* 0x010fc60007f9e0ff */
[----:B------:R-:W4:Y:S04]  /*130b0*/  LDL.LU R110, [R1+0x170] ;  /* 0x00017000016e7983 */ /* 0x000f280000300800 */
[----:B------:R-:W4:Y:S04]  /*130c0*/  LDL.LU R109, [R1+0x154] ;  /* 0x00015400016d7983 */ /* 0x000f280000300800 */
[----:B------:R-:W4:Y:S04]  /*130d0*/  LDL.LU R108, [R1+0x168] ;  /* 0x00016800016c7983 */ /* 0x000f280000300800 */
[----:B------:R-:W-:Y:S01]  /*130e0*/  STL [R1+0x18c], R104 ;  /* 0x00018c6801007387 */ /* 0x000fe20000100800 */
[----:B------:R-:W-:-:S03]  /*130f0*/  IMAD.X R103, R103, 0x1, R92, P1 ;  /* 0x0000000167677824 */ /* 0x000fc600008e065c */
[----:B------:R-:W4:Y:S04]  /*13100*/  LDL.LU R107, [R1+0x14c] ;  /* 0x00014c00016b7983 */ /* 0x000f280000300800 */
[----:B------:R-:W4:Y:S04]  /*13110*/  LDL.LU R106, [R1+0x160] ;  /* 0x00016000016a7983 */ /* 0x000f280000300800 */
[----:B------:R-:W-:Y:S01]  /*13120*/  STL [R1+0x1a0], R103 ;  /* 0x0001a06701007387 */ /* 0x000fe20000100800 */
[----:B------:R-:W-:-:S05]  /*13130*/  IADD3 R98, P1, PT, R98, R93, RZ ;  /* 0x0000005d62627210 */ /* 0x000fca0007f3e0ff */
[----:B------:R0:W-:Y:S01]  /*13140*/  STL [R1+0x184], R98 ;  /* 0x0001846201007387 */ /* 0x0001e20000100800 */
[----:B------:R-:W-:-:S03]  /*13150*/  IADD3 R221, P5, PT, R221, R93, RZ ;  /* 0x0000005ddddd7210 */ /* 0x000fc60007fbe0ff */
[----:B0-----:R-:W4:Y:S04]  /*13160*/  LDL.LU R98, [R1+0x144] ;  /* 0x0001440001627983 */ /* 0x001f280000300800 */
[----:B------:R-:W4:Y:S04]  /*13170*/  LDL.LU R105, [R1+0x158] ;  /* 0x0001580001697983 */ /* 0x000f280000300800 */
[----:B------:R-:W4:Y:S01]  /*13180*/  LDL.LU R104, [R1+0x13c] ;  /* 0x00013c0001687983 */ /* 0x000f220000300800 */
[----:B------:R-:W-:-:S03]  /*13190*/  IMAD.X R97, R97, 0x1, R92, P6 ;  /* 0x0000000161617824 */ /* 0x000fc600030e065c */
[----:B------:R-:W4:Y:S01]  /*131a0*/  LDL.LU R103, [R1+0x150] ;  /* 0x0001500001677983 */ /* 0x000f220000300800 */
[----:B------:R-:W-:-:S03]  /*131b0*/  IMAD.X R220, R220, 0x1, R92, P5 ;  /* 0x00000001dcdc7824 */ /* 0x000fc600028e065c */
[----:B------:R0:W-:Y:S01]  /*131c0*/  STL [R1+0x198], R97 ;  /* 0x0001986101007387 */ /* 0x0001e20000100800 */
[----:B------:R-:W-:-:S03]  /*131d0*/  IADD3 R114, P5, PT, R114, R93, RZ ;  /* 0x0000005d72727210 */ /* 0x000fc60007fbe0ff */
[----:B0-----:R-:W4:Y:S01]  /*131e0*/  LDL.LU R97, [R1+0x134] ;  /* 0x0001340001617983 */ /* 0x001f220000300800 */
[----:B------:R-:W-:Y:S01]  /*131f0*/  IMAD.X R102, R102, 0x1, R92, P3 ;  /* 0x0000000166667824 */ /* 0x000fe200018e065c */
[----:B------:R-:W-:-:S05]  /*13200*/  IADD3 R96, P3, PT, R96, R93, RZ ;  /* 0x0000005d60607210 */ /* 0x000fca0007f7e0ff */
[----:B------:R0:W-:Y:S04]  /*13210*/  STL [R1+0x174], R96 ;  /* 0x0001746001007387 */ /* 0x0001e80000100800 */
[----:B------:R-:W-:Y:S04]  /*13220*/  STL [R1+0x17c], R114 ;  /* 0x00017c7201007387 */ /* 0x000fe80000100800 */
[----:B0-----:R-:W4:Y:S01]  /*13230*/  LDL.LU R96, [R1+0x148] ;  /* 0x0001480001607983 */ /* 0x001f220000300800 */
[----:B------:R-:W-:-:S03]  /*13240*/  IMAD.X R101, R101, 0x1, R92, P4 ;  /* 0x0000000165657824 */ /* 0x000fc600020e065c */
[----:B------:R0:W-:Y:S01]  /*13250*/  STL [R1+0x190], R102 ;  /* 0x0001906601007387 */ /* 0x0001e20000100800 */
[----:B------:R-:W-:-:S03]  /*13260*/  IADD3 R219, P6, PT, R219, R93, RZ ;  /* 0x0000005ddbdb7210 */ /* 0x000fc60007fde0ff */
[----:B0-----:R-:W4:Y:S02]  /*13270*/  LDL.LU R102, [R1+0x12c] ;  /* 0x00012c0001667983 */ /* 0x001f240000300800 */
[--C-:B------:R-:W-:Y:S02]  /*13280*/  IMAD.X R218, R218, 0x1, R92.reuse, P6 ;  /* 0x00000001dada7824 */ /* 0x100fe400030e065c */
[----:B------:R0:W-:Y:S04]  /*13290*/  STL [R1+0x188], R101 ;  /* 0x0001886501007387 */ /* 0x0001e80000100800 */
[----:B0-----:R-:W4:Y:S01]  /*132a0*/  LDL.LU R101, [R1+0x140] ;  /* 0x0001400001657983 */ /* 0x001f220000300800 */
[----:B--2---:R-:W-:Y:S01]  /*132b0*/  IADD3 R100, P4, PT, R100, R93, RZ ;  /* 0x0000005d64647210 */ /* 0x004fe20007f9e0ff */
[----:B------:R-:W-:-:S04]  /*132c0*/  IMAD.X R113, R113, 0x1, R92, P1 ;  /* 0x0000000171717824 */ /* 0x000fc800008e065c */
[----:B------:R0:W-:Y:S01]  /*132d0*/  STL [R1+0x16c], R100 ;  /* 0x00016c6401007387 */ /* 0x0001e20000100800 */
[-C--:B------:R-:W-:Y:S01]  /*132e0*/  IADD3 R112, P6, PT, R112, R93.reuse, RZ ;  /* 0x0000005d70707210 */ /* 0x080fe20007fde0ff */
[----:B------:R-:W-:Y:S02]  /*132f0*/  IMAD.X R111, R111, 0x1, R92, P5 ;  /* 0x000000016f6f7824 */ /* 0x000fe400028e065c */
[----:B0-----:R-:W2:Y:S04]  /*13300*/  LDL.LU R100, [R1+0x124] ;  /* 0x0001240001647983 */ /* 0x001ea80000300800 */
[----:B------:R-:W-:Y:S01]  /*13310*/  STL [R1+0x180], R113 ;  /* 0x0001807101007387 */ /* 0x000fe20000100800 */
[----:B------:R-:W-:-:S05]  /*13320*/  IADD3 R217, P1, PT, R217, R93, RZ ;  /* 0x0000005dd9d97210 */ /* 0x000fca0007f3e0ff */
[----:B------:R-:W-:Y:S01]  /*13330*/  IMAD.X R216, R216, 0x1, R92, P1 ;  /* 0x00000001d8d87824 */ /* 0x000fe200008e065c */
[----:B---3--:R-:W-:-:S05]  /*13340*/  IADD3 R99, P5, PT, R99, R93, RZ ;  /* 0x0000005d63637210 */ /* 0x008fca0007fbe0ff */
[----:B------:R0:W-:Y:S04]  /*13350*/  STL [R1+0x15c], R99 ;  /* 0x00015c6301007387 */ /* 0x0001e80000100800 */
[----:B------:R-:W-:Y:S04]  /*13360*/  STL [R1+0x164], R112 ;  /* 0x0001647001007387 */ /* 0x000fe80000100800 */
[----:B0-----:R-:W3:Y:S01]  /*13370*/  LDL.LU R99, [R1+0x138] ;  /* 0x0001380001637983 */ /* 0x001ee20000300800 */
[--C-:B----4-:R-:W-:Y:S01]  /*13380*/  IMAD.X R110, R110, 0x1, R92.reuse, P3 ;  /* 0x000000016e6e7824 */ /* 0x110fe200018e065c */
[-C--:B------:R-:W-:Y:S01]  /*13390*/  IADD3 R109, P3, PT, R109, R93.reuse, RZ ;  /* 0x0000005d6d6d7210 */ /* 0x080fe20007f7e0ff */
[--C-:B------:R-:W-:Y:S01]  /*133a0*/  IMAD.X R108, R108, 0x1, R92.reuse, P4 ;  /* 0x000000016c6c7824 */ /* 0x100fe200020e065c */
[----:B------:R-:W-:Y:S01]  /*133b0*/  STL [R1+0x178], R111 ;  /* 0x0001786f01007387 */ /* 0x000fe20000100800 */
[----:B------:R-:W-:Y:S01]  /*133c0*/  IADD3 R107, P1, PT, R107, R93, RZ ;  /* 0x0000005d6b6b7210 */ /* 0x000fe20007f3e0ff */
[----:B------:R-:W-:-:S02]  /*133d0*/  IMAD.X R106, R106, 0x1, R92, P6 ;  /* 0x000000016a6a7824 */ /* 0x000fc400030e065c */
[----:B------:R-:W-:Y:S01]  /*133e0*/  STL [R1+0x170], R110 ;  /* 0x0001706e01007387 */ /* 0x000fe20000100800 */
[----:B------:R-:W-:-:S03]  /*133f0*/  IADD3 R215, P4, PT, R215, R93, RZ ;  /* 0x0000005dd7d77210 */ /* 0x000fc60007f9e0ff */
[----:B------:R-:W-:Y:S04]  /*13400*/  STL [R1+0x154], R109 ;  /* 0x0001546d01007387 */ /* 0x000fe80000100800 */
[----:B------:R-:W-:Y:S01]  /*13410*/  STL [R1+0x168], R108 ;  /* 0x0001686c01007387 */ /* 0x000fe20000100800 */
[--C-:B------:R-:W-:Y:S01]  /*13420*/  IMAD.X R214, R214, 0x1, R92.reuse, P4 ;  /* 0x00000001d6d67824 */ /* 0x100fe200020e065c */
[----:B------:R-:W-:Y:S01]  /*13430*/  IADD3 R98, P6, PT, R98, R93, RZ ;  /* 0x0000005d62627210 */ /* 0x000fe20007fde0ff */
[----:B------:R-:W-:-:S04]  /*13440*/  IMAD.X R105, R105, 0x1, R92, P5 ;  /* 0x0000000169697824 */ /* 0x000fc800028e065c */
[----:B------:R0:W-:Y:S01]  /*13450*/  STL [R1+0x144], R98 ;  /* 0x0001446201007387 */ /* 0x0001e20000100800 */
[----:B------:R-:W-:-:S03]  /*13460*/  IADD3 R104, P5, PT, R104, R93, RZ ;  /* 0x0000005d68687210 */ /* 0x000fc60007fbe0ff */
[----:B------:R-:W-:Y:S01]  /*13470*/  STL [R1+0x14c], R107 ;  /* 0x00014c6b01007387 */ /* 0x000fe20000100800 */
[----:B------:R-:W-:-:S03]  /*13480*/  IMAD.X R103, R103, 0x1, R92, P3 ;  /* 0x0000000167677824 */ /* 0x000fc600018e065c */
[----:B0-----:R-:W4:Y:S04]  /*13490*/  LDL.LU R98, [R1+0x11c] ;  /* 0x00011c0001627983 */ /* 0x001f280000300800 */
[----:B------:R-:W-:Y:S04]  /*134a0*/  STL [R1+0x160], R106 ;  /* 0x0001606a01007387 */ /* 0x000fe80000100800 */
[----:B------:R-:W-:Y:S01]  /*134b0*/  STL [R1+0x158], R105 ;  /* 0x0001586901007387 */ /* 0x000fe20000100800 */
[----:B------:R-:W-:-:S03]  /*134c0*/  IADD3 R97, P4, PT, R97, R93, RZ ;  /* 0x0000005d61617210 */ /* 0x000fc60007f9e0ff */
[----:B------:R-:W-:Y:S04]  /*134d0*/  STL [R1+0x13c], R104 ;  /* 0x00013c6801007387 */ /* 0x000fe80000100800 */
[----:B------:R-:W-:Y:S04]  /*134e0*/  STL [R1+0x150], R103 ;  /* 0x0001506701007387 */ /* 0x000fe80000100800 */
[----:B------:R-:W4:Y:S04]  /*134f0*/  LDL.LU R118, [R1+0x130] ;  /* 0x0001300001767983 */ /* 0x000f280000300800 */
[----:B------:R-:W4:Y:S04]  /*13500*/  LDL.LU R117, [R1+0x114] ;  /* 0x0001140001757983 */ /* 0x000f280000300800 */
[----:B------:R0:W-:Y:S04]  /*13510*/  STL [R1+0x134], R97 ;  /* 0x0001346101007387 */ /* 0x0001e80000100800 */
[----:B0-----:R-:W4:Y:S01]  /*13520*/  LDL.LU R97, [R1+0x128] ;  /* 0x0001280001617983 */ /* 0x001f220000300800 */
[----:B------:R-:W-:-:S05]  /*13530*/  IMAD.X R96, R96, 0x1, R92, P1 ;  /* 0x0000000160607824 */ /* 0x000fca00008e065c */
[----:B------:R0:W-:Y:S04]  /*13540*/  STL [R1+0x148], R96 ;  /* 0x0001486001007387 */ /* 0x0001e80000100800 */
[----:B0-----:R-:W4:Y:S01]  /*13550*/  LDL.LU R96, [R1+0x10c] ;  /* 0x00010c0001607983 */ /* 0x001f220000300800 */
[----:B------:R-:W-:-:S03]  /*13560*/  IADD3 R102, P1, PT, R102, R93, RZ ;  /* 0x0000005d66667210 */ /* 0x000fc60007f3e0ff */
[----:B------:R-:W4:Y:S04]  /*13570*/  LDL.LU R116, [R1+0x120] ;  /* 0x0001200001747983 */ /* 0x000f280000300800 */
[----:B------:R0:W-:Y:S04]  /*13580*/  STL [R1+0x12c], R102 ;  /* 0x00012c6601007387 */ /* 0x0001e80000100800 */
[----:B------:R-:W4:Y:S01]  /*13590*/  LDL.LU R115, [R1+0x104] ;  /* 0x0001040001737983 */ /* 0x000f220000300800 */
[----:B------:R-:W-:-:S03]  /*135a0*/  IMAD.X R101, R101, 0x1, R92, P6 ;  /* 0x0000000165657824 */ /* 0x000fc600030e065c */
[----:B------:R-:W4:Y:S04]  /*135b0*/  LDL.LU R114, [R1+0x118] ;  /* 0x0001180001727983 */ /* 0x000f280000300800 */
[----:B------:R1:W-:Y:S04]  /*135c0*/  STL [R1+0x140], R101 ;  /* 0x0001406501007387 */ /* 0x0003e80000100800 */
[----:B------:R-:W4:Y:S01]  /*135d0*/  LDL.LU R113, [R1+0xfc] ;  /* 0x0000fc0001717983 */ /* 0x000f220000300800 */
[----:B------:R-:W-:-:S05]  /*135e0*/  IADD3 R213, P3, PT, R213, R93, RZ ;  /* 0x0000005dd5d57210 */ /* 0x000fca0007f7e0ff */
[----:B------:R-:W-:Y:S01]  /*135f0*/  IMAD.X R212, R212, 0x1, R92, P3 ;  /* 0x00000001d4d47824 */ /* 0x000fe200018e065c */
[----:B--2---:R-:W-:-:S05]  /*13600*/  IADD3 R100, P6, PT, R100, R93, RZ ;  /* 0x0000005d64647210 */ /* 0x004fca0007fde0ff */
[----:B------:R2:W-:Y:S04]  /*13610*/  STL [R1+0x124], R100 ;  /* 0x0001246401007387 */ /* 0x0005e80000100800 */
[----:B------:R-:W4:Y:S04]  /*13620*/  LDL.LU R112, [R1+0x110] ;  /* 0x0001100001707983 */ /* 0x000f280000300800 */
[----:B------:R-:W4:Y:S04]  /*13630*/  LDL.LU R111, [R1+0xf4] ;  /* 0x0000f400016f7983 */ /* 0x000f280000300800 */
[----:B------:R-:W4:Y:S04]  /*13640*/  LDL.LU R110, [R1+0x108] ;  /* 0x00010800016e7983 */ /* 0x000f280000300800 */
[----:B------:R-:W4:Y:S04]  /*13650*/  LDL.LU R109, [R1+0xec] ;  /* 0x0000ec00016d7983 */ /* 0x000f280000300800 */
[----:B------:R-:W4:Y:S04]  /*13660*/  LDL.LU R108, [R1+0x100] ;  /* 0x00010000016c7983 */ /* 0x000f280000300800 */
[----:B------:R-:W4:Y:S01]  /*13670*/  LDL.LU R107, [R1+0xe4] ;  /* 0x0000e400016b7983 */ /* 0x000f220000300800 */
[----:B---3--:R-:W-:-:S05]  /*13680*/  IMAD.X R99, R99, 0x1, R92, P5 ;  /* 0x0000000163637824 */ /* 0x008fca00028e065c */
[----:B------:R3:W-:Y:S04]  /*13690*/  STL [R1+0x138], R99 ;  /* 0x0001386301007387 */ /* 0x0007e80000100800 */
[----:B------:R-:W4:Y:S04]  /*136a0*/  LDL.LU R106, [R1+0xf8] ;  /* 0x0000f800016a7983 */ /* 0x000f280000300800 */
[----:B------:R-:W4:Y:S04]  /*136b0*/  LDL.LU R105, [R1+0xdc] ;  /* 0x0000dc0001697983 */ /* 0x000f280000300800 */
[----:B------:R-:W4:Y:S04]  /*136c0*/  LDL.LU R104, [R1+0xf0] ;  /* 0x0000f00001687983 */ /* 0x000f280000300800 */
[----:B------:R-:W4:Y:S04]  /*136d0*/  LDL.LU R103, [R1+0xd4] ;  /* 0x0000d40001677983 */ /* 0x000f280000300800 */
[----:B0-----:R-:W4:Y:S04]  /*136e0*/  LDL.LU R102, [R1+0xe8] ;  /* 0x0000e80001667983 */ /* 0x001f280000300800 */
[----:B-1----:R-:W4:Y:S02]  /*136f0*/  LDL.LU R101, [R1+0xcc] ;  /* 0x0000cc0001657983 */ /* 0x002f240000300800 */
[----:B----4-:R-:W-:-:S05]  /*13700*/  IADD3 R98, P3, PT, R98, R93, RZ ;  /* 0x0000005d62627210 */ /* 0x010fca0007f7e0ff */
[----:B------:R0:W-:Y:S04]  /*13710*/  STL [R1+0x11c], R98 ;  /* 0x00011c6201007387 */ /* 0x0001e80000100800 */
[----:B--2---:R-:W2:Y:S04]  /*13720*/  LDL.LU R100, [R1+0xe0] ;  /* 0x0000e00001647983 */ /* 0x004ea80000300800 */
[----:B---3--:R-:W3:Y:S04]  /*13730*/  LDL.LU R99, [R1+0xc4] ;  /* 0x0000c40001637983 */ /* 0x008ee80000300800 */
[----:B0-----:R-:W4:Y:S01]  /*13740*/  LDL.LU R98, [R1+0xd8] ;  /* 0x0000d80001627983 */ /* 0x001f220000300800 */
[--C-:B------:R-:W-:Y:S01]  /*13750*/  IMAD.X R118, R118, 0x1, R92.reuse, P4 ;  /* 0x0000000176767824 */ /* 0x100fe200020e065c */
[----:B------:R-:W-:Y:S01]  /*13760*/  IADD3 R117, P4, PT, R117, R93, RZ ;  /* 0x0000005d75757210 */ /* 0x000fe20007f9e0ff */
[----:B------:R-:W-:-:S05]  /*13770*/  IMAD.X R97, R97, 0x1, R92, P1 ;  /* 0x0000000161617824 */ /* 0x000fca00008e065c */
[----:B------:R0:W-:Y:S04]  /*13780*/  STL [R1+0x128], R97 ;  /* 0x0001286101007387 */ /* 0x0001e80000100800 */
[----:B------:R-:W-:Y:S04]  /*13790*/  STL [R1+0x130], R118 ;  /* 0x0001307601007387 */ /* 0x000fe80000100800 */
[----:B0-----:R-:W4:Y:S04]  /*137a0*/  LDL.LU R97, [R1+0xd0] ;  /* 0x0000d00001617983 */ /* 0x001f280000300800 */
[----:B------:R-:W-:Y:S01]  /*137b0*/  STL [R1+0x114], R117 ;  /* 0x0001147501007387 */ /* 0x000fe20000100800 */
[----:B------:R-:W-:-:S05]  /*137c0*/  IADD3 R96, P1, PT, R96, R93, RZ ;  /* 0x0000005d60607210 */ /* 0x000fca0007f3e0ff */
[----:B------:R0:W-:Y:S04]  /*137d0*/  STL [R1+0x10c], R96 ;  /* 0x00010c6001007387 */ /* 0x0001e80000100800 */
[----:B0-----:R-:W4:Y:S01]  /*137e0*/  LDL.LU R96, [R1+0xc8] ;  /* 0x0000c80001607983 */ /* 0x001f220000300800 */
[-C--:B------:R-:W-:Y:S01]  /*137f0*/  IADD3 R211, P5, PT, R211, R93.reuse, RZ ;  /* 0x0000005dd3d37210 */ /* 0x080fe20007fbe0ff */
[--C-:B------:R-:W-:Y:S01]  /*13800*/  IMAD.X R116, R116, 0x1, R92.reuse, P6 ;  /* 0x0000000174747824 */ /* 0x100fe200030e065c */
[-C--:B------:R-:W-:Y:S01]  /*13810*/  IADD3 R209, P6, PT, R209, R93.reuse, RZ ;  /* 0x0000005dd1d17210 */ /* 0x080fe20007fde0ff */
[--C-:B------:R-:W-:Y:S02]  /*13820*/  IMAD.X R114, R114, 0x1, R92.reuse, P3 ;  /* 0x0000000172727824 */ /* 0x100fe400018e065c */
[----:B------:R-:W-:Y:S01]  /*13830*/  IMAD.X R210, R210, 0x1, R92, P5 ;  /* 0x00000001d2d27824 */ /* 0x000fe200028e065c */
[----:B------:R-:W-:-:S02]  /*13840*/  IADD3 R115, P5, PT, R115, R93, RZ ;  /* 0x0000005d73737210 */ /* 0x000fc40007fbe0ff */
[-C--:B------:R-:W-:Y:S01]  /*13850*/  IADD3 R113, P3, PT, R113, R93.reuse, RZ ;  /* 0x0000005d71717210 */ /* 0x080fe20007f7e0ff */
[--C-:B------:R-:W-:Y:S01]  /*13860*/  IMAD.X R208, R208, 0x1, R92.reuse, P6 ;  /* 0x00000001d0d07824 */ /* 0x100fe200030e065c */
[----:B------:R-:W-:Y:S04]  /*13870*/  STL [R1+0x120], R116 ;  /* 0x0001207401007387 */ /* 0x000fe80000100800 */
[----:B------:R-:W-:Y:S04]  /*13880*/  STL [R1+0x104], R115 ;  /* 0x0001047301007387 */ /* 0x000fe80000100800 */
[----:B------:R-:W-:Y:S04]  /*13890*/  STL [R1+0x118], R114 ;  /* 0x0001187201007387 */ /* 0x000fe80000100800 */
[----:B------:R-:W-:Y:S01]  /*138a0*/  STL [R1+0xfc], R113 ;  /* 0x0000fc7101007387 */ /* 0x000fe20000100800 */
[--C-:B------:R-:W-:Y:S01]  /*138b0*/  IMAD.X R112, R112, 0x1, R92.reuse, P4 ;  /* 0x0000000170707824 */ /* 0x100fe200020e065c */
[-C--:B------:R-:W-:Y:S01]  /*138c0*/  IADD3 R111, P4, PT, R111, R93.reuse, RZ ;  /* 0x0000005d6f6f7210 */ /* 0x080fe20007f9e0ff */
[----:B------:R-:W-:Y:S01]  /*138d0*/  IMAD.X R110, R110, 0x1, R92, P1 ;  /* 0x000000016e6e7824 */ /* 0x000fe200008e065c */
[----:B------:R-:W-:-:S02]  /*138e0*/  IADD3 R207, P1, PT, R207, R93, RZ ;  /* 0x0000005dcfcf7210 */ /* 0x000fc40007f3e0ff */
[----:B------:R-:W-:-:S03]  /*138f0*/  IADD3 R109, P6, PT, R109, R93, RZ ;  /* 0x0000005d6d6d7210 */ /* 0x000fc60007fde0ff */
[--C-:B------:R-:W-:Y:S02]  /*13900*/  IMAD.X R206, R206, 0x1, R92.reuse, P1 ;  /* 0x00000001cece7824 */ /* 0x100fe400008e065c */
[--C-:B------:R-:W-:Y:S01]  /*13910*/  IMAD.X R108, R108, 0x1, R92.reuse, P5 ;  /* 0x000000016c6c7824 */ /* 0x100fe200028e065c */
[----:B------:R-:W-:Y:S01]  /*13920*/  IADD3 R107, P5, PT, R107, R93, RZ ;  /* 0x0000005d6b6b7210 */ /* 0x000fe20007fbe0ff */
[----:B------:R-:W-:Y:S01]  /*13930*/  IMAD.X R104, R104, 0x1, R92, P4 ;  /* 0x0000000168687824 */ /* 0x000fe200020e065c */
[----:B------:R-:W-:-:S05]  /*13940*/  IADD3 R205, P4, PT, R205, R95, RZ ;  /* 0x0000005fcdcd7210 */ /* 0x000fca0007f9e0ff */
[----:B------:R-:W-:Y:S01]  /*13950*/  IMAD.X R204, R204, 0x1, R94, P4 ;  /* 0x00000001cccc7824 */ /* 0x000fe200020e065e */
[----:B------:R-:W-:-:S05]  /*13960*/  IADD3 R200, P4, PT, R200, R95, RZ ;  /* 0x0000005fc8c87210 */ /* 0x000fca0007f9e0ff */
[----:B------:R-:W-:Y:S01]  /*13970*/  IMAD.X R199, R199, 0x1, R94, P4 ;  /* 0x00000001c7c77824 */ /* 0x000fe200020e065e */
[----:B------:R-:W-:-:S05]  /*13980*/  IADD3 R190, P4, PT, R190, R95, RZ ;  /* 0x0000005fbebe7210 */ /* 0x000fca0007f9e0ff */
[----:B------:R-:W-:Y:S01]  /*13990*/  IMAD.X R189, R189, 0x1, R94, P4 ;  /* 0x00000001bdbd7824 */ /* 0x000fe200020e065e */
[----:B-----5:R-:W-:Y:S01]  /*139a0*/  IADD3 R180, P4, PT, R180, R95, RZ ;  /* 0x0000005fb4b47210 */ /* 0x020fe20007f9e0ff */
[----:B------:R-:W-:-:S04]  /*139b0*/  IMAD.X R106, R106, 0x1, R92, P3 ;  /* 0x000000016a6a7824 */ /* 0x000fc800018e065c */
[--C-:B------:R-:W-:Y:S01]  /*139c0*/  IMAD.X R179, R179, 0x1, R94.reuse, P4 ;  /* 0x00000001b3b37824 */ /* 0x100fe200020e065e */
[----:B------:R-:W-:Y:S02]  /*139d0*/  IADD3 R170, P4, PT, R170, R95, RZ ;  /* 0x0000005faaaa7210 */ /* 0x000fe40007f9e0ff */
[----:B------:R-:W-:Y:S02]  /*139e0*/  IADD3 R105, P3, PT, R105, R93, RZ ;  /* 0x0000005d69697210 */ /* 0x000fe40007f7e0ff */
[-C--:B------:R-:W-:Y:S01]  /*139f0*/  IADD3 R103, P1, PT, R103, R95.reuse, RZ ;  /* 0x0000005f67677210 */ /* 0x080fe20007f3e0ff */
[----:B------:R-:W-:Y:S01]  /*13a00*/  IMAD.X R89, R89, 0x1, R94, P4 ;  /* 0x0000000159597824 */ /* 0x000fe200020e065e */
[-C--:B------:R-:W-:Y:S01]  /*13a10*/  IADD3 R65, P4, PT, R65, R95.reuse, RZ ;  /* 0x0000005f41417210 */ /* 0x080fe20007f9e0ff */
[----:B------:R-:W-:Y:S01]  /*13a20*/  IMAD.X R102, R102, 0x1, R92, P6 ;  /* 0x0000000166667824 */ /* 0x000fe200030e065c */
[----:B------:R-:W-:-:S03]  /*13a30*/  IADD3 R101, P6, PT, R101, R95, RZ ;  /* 0x0000005f65657210 */ /* 0x000fc60007fde0ff */
[----:B------:R-:W-:Y:S02]  /*13a40*/  IMAD.X R67, R67, 0x1, R94, P4 ;  /* 0x0000000143437824 */ /* 0x000fe400020e065e */
[--C-:B--2---:R-:W-:Y:S01]  /*13a50*/  IMAD.X R100, R100, 0x1, R92.reuse, P5 ;  /* 0x0000000164647824 */ /* 0x104fe200028e065c */
[-C--:B------:R-:W-:Y:S02]  /*13a60*/  IADD3 R41, P4, PT, R41, R95.reuse, RZ ;  /* 0x0000005f29297210 */ /* 0x080fe40007f9e0ff */
[-C--:B---3--:R-:W-:Y:S01]  /*13a70*/  IADD3 R99, P5, PT, R99, R95.reuse, RZ ;  /* 0x0000005f63637210 */ /* 0x088fe20007fbe0ff */
[----:B----4-:R-:W-:Y:S01]  /*13a80*/  IMAD.X R98, R98, 0x1, R92, P3 ;  /* 0x0000000162627824 */ /* 0x010fe200018e065c */
[----:B------:R-:W-:-:S03]  /*13a90*/  IADD3 R202, P3, PT, R202, R95, RZ ;  /* 0x0000005fcaca7210 */ /* 0x000fc60007f7e0ff */
[--C-:B------:R-:W-:Y:S01]  /*13aa0*/  IMAD.X R203, R203, 0x1, R94.reuse, P5 ;  /* 0x00000001cbcb7824 */ /* 0x100fe200028e065e */
[-C--:B------:R-:W-:Y:S01]  /*13ab0*/  IADD3 R194, P5, PT, R194, R95.reuse, RZ ;  /* 0x0000005fc2c27210 */ /* 0x080fe20007fbe0ff */
        /* <DEDUP_REMOVED lines=9> */
[----:B------:R-:W-:Y:S01]  /*13b50*/  IADD3 R79, P4, PT, R79, R95, RZ ;  /* 0x0000005f4f4f7210 */ /* 0x000fe20007f9e0ff */
[--C-:B------:R-:W-:Y:S01]  /*13b60*/  IMAD.X R183, R183, 0x1, R94.reuse, P5 ;  /* 0x00000001b7b77824 */ /* 0x100fe200028e065e */
[----:B------:R-:W-:Y:S01]  /*13b70*/  STL [R1+0x110], R112 ;  /* 0x0001107001007387 */ /* 0x000fe20000100800 */
[----:B------:R-:W-:-:S02]  /*13b80*/  IMAD.X R181, R181, 0x1, R94, P3 ;  /* 0x00000001b5b57824 */ /* 0x000fc400018e065e */
[----:B------:R-:W-:Y:S01]  /*13b90*/  IMAD.X R97, R97, 0x1, R94, P1 ;  /* 0x0000000161617824 */ /* 0x000fe200008e065e */
[----:B------:R-:W-:-:S05]  /*13ba0*/  IADD3 R198, P1, PT, R198, R95, RZ ;  /* 0x0000005fc6c67210 */ /* 0x000fca0007f3e0ff */
[----:B------:R-:W-:Y:S01]  /*13bb0*/  IMAD.X R197, R197, 0x1, R94, P1 ;  /* 0x00000001c5c57824 */ /* 0x000fe200008e065e */
[----:B------:R-:W-:-:S05]  /*13bc0*/  IADD3 R188, P1, PT, R188, R95, RZ ;  /* 0x0000005fbcbc7210 */ /* 0x000fca0007f3e0ff */
[--C-:B------:R-:W-:Y:S01]  /*13bd0*/  IMAD.X R187, R187, 0x1, R94.reuse, P1 ;  /* 0x00000001bbbb7824 */ /* 0x100fe200008e065e */
[-C--:B------:R-:W-:Y:S01]  /*13be0*/  IADD3 R178, P1, PT, R178, R95.reuse, RZ ;  /* 0x0000005fb2b27210 */ /* 0x080fe20007f3e0ff */
[----:B------:R-:W-:Y:S01]  /*13bf0*/  STL [R1+0xf4], R111 ;  /* 0x0000f46f01007387 */ /* 0x000fe20000100800 */
[-C--:B------:R-:W-:Y:S02]  /*13c00*/  IADD3 R174, P5, PT, R174, R95.reuse, RZ ;  /* 0x0000005faeae7210 */ /* 0x080fe40007fbe0ff */
[-C--:B------:R-:W-:Y:S01]  /*13c10*/  IADD3 R172, P3, PT, R172, R95.reuse, RZ ;  /* 0x0000005facac7210 */ /* 0x080fe20007f7e0ff */
[--C-:B------:R-:W-:Y:S01]  /*13c20*/  IMAD.X R177, R177, 0x1, R94.reuse, P1 ;  /* 0x00000001b1b17824 */ /* 0x100fe200008e065e */
[-C--:B------:R-:W-:Y:S01]  /*13c30*/  IADD3 R66, P1, PT, R66, R95.reuse, RZ ;  /* 0x0000005f42427210 */ /* 0x080fe20007f3e0ff */
[----:B------:R-:W-:Y:S01]  /*13c40*/  STL [R1+0x108], R110 ;  /* 0x0001086e01007387 */ /* 0x000fe20000100800 */
[--C-:B------:R-:W-:Y:S02]  /*13c50*/  IMAD.X R80, R80, 0x1, R94.reuse, P4 ;  /* 0x0000000150507824 */ /* 0x100fe400020e065e */
[----:B------:R-:W-:Y:S01]  /*13c60*/  IMAD.X R96, R96, 0x1, R94, P6 ;  /* 0x0000000160607824 */ /* 0x000fe200030e065e */
[----:B------:R-:W-:-:S05]  /*13c70*/  IADD3 R196, P6, PT, R196, R95, RZ ;  /* 0x0000005fc4c47210 */ /* 0x000fca0007fde0ff */
[--C-:B------:R-:W-:Y:S01]  /*13c80*/  IMAD.X R195, R195, 0x1, R94.reuse, P6 ;  /* 0x00000001c3c37824 */ /* 0x100fe200030e065e */
[-C--:B------:R-:W-:Y:S01]  /*13c90*/  IADD3 R186, P6, PT, R186, R95.reuse, RZ ;  /* 0x0000005fbaba7210 */ /* 0x080fe20007fde0ff */
[----:B------:R-:W-:Y:S04]  /*13ca0*/  STL [R1+0xec], R109 ;  /* 0x0000ec6d01007387 */ /* 0x000fe80000100800 */
[--C-:B------:R-:W-:Y:S01]  /*13cb0*/  IMAD.X R185, R185, 0x1, R94.reuse, P6 ;  /* 0x00000001b9b97824 */ /* 0x100fe200030e065e */
[-C--:B------:R-:W-:Y:S01]  /*13cc0*/  IADD3 R176, P6, PT, R176, R95.reuse, RZ ;  /* 0x0000005fb0b07210 */ /* 0x080fe20007fde0ff */
[----:B------:R-:W-:Y:S01]  /*13cd0*/  STL [R1+0x100], R108 ;  /* 0x0001006c01007387 */ /* 0x000fe20000100800 */
[-C--:B------:R-:W-:Y:S01]  /*13ce0*/  IADD3 R54, P4, PT, R54, R95.reuse, RZ ;  /* 0x0000005f36367210 */ /* 0x080fe20007f9e0ff */
[--C-:B------:R-:W-:Y:S01]  /*13cf0*/  IMAD.X R173, R173, 0x1, R94.reuse, P5 ;  /* 0x00000001adad7824 */ /* 0x100fe200028e065e */
[-C--:B------:R-:W-:Y:S01]  /*13d00*/  IADD3 R22, P5, PT, R22, R95.reuse, RZ ;  /* 0x0000005f16167210 */ /* 0x080fe20007fbe0ff */
[----:B------:R-:W-:Y:S01]  /*13d10*/  STL [R1+0xe4], R107 ;  /* 0x0000e46b01007387 */ /* 0x000fe20000100800 */
[--C-:B------:R-:W-:Y:S01]  /*13d20*/  IMAD.X R175, R175, 0x1, R94.reuse, P6 ;  /* 0x00000001afaf7824 */ /* 0x100fe200030e065e */
[-C--:B------:R-:W-:Y:S01]  /*13d30*/  IADD3 R45, P6, PT, R45, R95.reuse, RZ ;  /* 0x0000005f2d2d7210 */ /* 0x080fe20007fde0ff */
[--C-:B------:R-:W-:Y:S01]  /*13d40*/  IMAD.X R171, R171, 0x1, R94.reuse, P3 ;  /* 0x00000001abab7824 */ /* 0x100fe200018e065e */
[----:B------:R-:W-:Y:S01]  /*13d50*/  STL [R1+0xf8], R106 ;  /* 0x0000f86a01007387 */ /* 0x000fe20000100800 */
[----:B------:R-:W-:Y:S01]  /*13d60*/  IMAD.X R68, R68, 0x1, R94, P1 ;  /* 0x0000000144447824 */ /* 0x000fe200008e065e */
[----:B------:R-:W-:-:S02]  /*13d70*/  IADD3 R87, P3, PT, R87, R95, RZ ;  /* 0x0000005f57577210 */ /* 0x000fc40007f7e0ff */
[-C--:B------:R-:W-:Y:S01]  /*13d80*/  IADD3 R42, P1, PT, R42, R95.reuse, RZ ;  /* 0x0000005f2a2a7210 */ /* 0x080fe20007f3e0ff */
[----:B------:R-:W-:Y:S01]  /*13d90*/  STL [R1+0xdc], R105 ;  /* 0x0000dc6901007387 */ /* 0x000fe20000100800 */
[--C-:B------:R-:W-:Y:S01]  /*13da0*/  IMAD.X R56, R56, 0x1, R94.reuse, P4 ;  /* 0x0000000138387824 */ /* 0x100fe200020e065e */
[----:B------:R-:W-:Y:S02]  /*13db0*/  IADD3 R30, P4, PT, R30, R95, RZ ;  /* 0x0000005f1e1e7210 */ /* 0x000fe40007f9e0ff */
[----:B------:R-:W-:Y:S01]  /*13dc0*/  STL [R1+0xf0], R104 ;  /* 0x0000f06801007387 */ /* 0x000fe20000100800 */
[----:B------:R-:W-:-:S03]  /*13dd0*/  IMAD.X R46, R46, 0x1, R94, P6 ;  /* 0x000000012e2e7824 */ /* 0x000fc600030e065e */
[----:B------:R-:W-:Y:S01]  /*13de0*/  STL [R1+0xd4], R103 ;  /* 0x0000d46701007387 */ /* 0x000fe20000100800 */
[--C-:B------:R-:W-:Y:S01]  /*13df0*/  IMAD.X R24, R24, 0x1, R94.reuse, P5 ;  /* 0x0000000118187824 */ /* 0x100fe200028e065e */
[-C--:B------:R-:W-:Y:S01]  /*13e00*/  IADD3 R21, P6, PT, R21, R95.reuse, RZ ;  /* 0x0000005f15157210 */ /* 0x080fe20007fde0ff */
[--C-:B------:R-:W-:Y:S01]  /*13e10*/  IMAD.X R88, R88, 0x1, R94.reuse, P3 ;  /* 0x0000000158587824 */ /* 0x100fe200018e065e */
[----:B------:R-:W-:Y:S01]  /*13e20*/  STL [R1+0xe8], R102 ;  /* 0x0000e86601007387 */ /* 0x000fe20000100800 */
[--C-:B------:R-:W-:Y:S01]  /*13e30*/  IMAD.X R44, R44, 0x1, R94.reuse, P1 ;  /* 0x000000012c2c7824 */ /* 0x100fe200008e065e */
[-C--:B------:R-:W-:Y:S02]  /*13e40*/  IADD3 R85, P5, PT, R85, R95.reuse, RZ ;  /* 0x0000005f55557210 */ /* 0x080fe40007fbe0ff */
[----:B------:R-:W-:Y:S01]  /*13e50*/  STL [R1+0xcc], R101 ;  /* 0x0000cc6501007387 */ /* 0x000fe20000100800 */
[-C--:B------:R-:W-:Y:S02]  /*13e60*/  IADD3 R62, P3, PT, R62, R95.reuse, RZ ;  /* 0x0000005f3e3e7210 */ /* 0x080fe40007f7e0ff */
[----:B------:R-:W-:Y:S01]  /*13e70*/  IADD3 R19, P1, PT, R19, R95, RZ ;  /* 0x0000005f13137210 */ /* 0x000fe20007f3e0ff */
[----:B------:R0:W-:Y:S04]  /*13e80*/  STL [R1+0xe0], R100 ;  /* 0x0000e06401007387 */ /* 0x0001e80000100800 */
[----:B------:R-:W-:Y:S01]  /*13e90*/  STL [R1+0xc4], R99 ;  /* 0x0000c46301007387 */ /* 0x000fe20000100800 */
[----:B------:R-:W-:-:S03]  /*13ea0*/  IMAD.X R23, R23, 0x1, R94, P6 ;  /* 0x0000000117177824 */ /* 0x000fc600030e065e */
[----:B------:R-:W-:Y:S01]  /*13eb0*/  STL [R1+0xd8], R98 ;  /* 0x0000d86201007387 */ /* 0x000fe20000100800 */
[----:B------:R-:W-:-:S03]  /*13ec0*/  IMAD.X R86, R86, 0x1, R94, P5 ;  /* 0x0000000156567824 */ /* 0x000fc600028e065e */
[----:B------:R-:W-:Y:S01]  /*13ed0*/  STL [R1+0xd0], R97 ;  /* 0x0000d06101007387 */ /* 0x000fe20000100800 */
[--C-:B------:R-:W-:Y:S01]  /*13ee0*/  IMAD.X R64, R64, 0x1, R94.reuse, P3 ;  /* 0x0000000140407824 */ /* 0x100fe200018e065e */
[----:B0-----:R-:W0:Y:S01]  /*13ef0*/  S2R R100, SR_TID.X ;  /* 0x0000000000647919 */ /* 0x001e220000002100 */
[--C-:B------:R-:W-:Y:S01]  /*13f00*/  IMAD.X R20, R20, 0x1, R94.reuse, P1 ;  /* 0x0000000114147824 */ /* 0x100fe200008e065e */
[-C--:B------:R-:W-:Y:S01]  /*13f10*/  IADD3 R83, P6, PT, R83, R95.reuse, RZ ;  /* 0x0000005f53537210 */ /* 0x080fe20007fde0ff */
[----:B------:R1:W-:Y:S01]  /*13f20*/  STL [R1+0xc8], R96 ;  /* 0x0000c86001007387 */ /* 0x0003e20000100800 */
[-C--:B------:R-:W-:Y:S02]  /*13f30*/  IADD3 R61, P5, PT, R61, R95.reuse, RZ ;  /* 0x0000005f3d3d7210 */ /* 0x080fe40007fbe0ff */
[-C--:B------:R-:W-:Y:S02]  /*13f40*/  IADD3 R38, P3, PT, R38, R95.reuse, RZ ;  /* 0x0000005f26267210 */ /* 0x080fe40007f7e0ff */
[----:B------:R-:W-:Y:S01]  /*13f50*/  IADD3 R81, P1, PT, R81, R95, RZ ;  /* 0x0000005f51517210 */ /* 0x000fe20007f3e0ff */
[----:B------:R-:W-:-:S02]  /*13f60*/  IMAD.X R32, R32, 0x1, R94, P4 ;  /* 0x0000000120207824 */ /* 0x000fc400020e065e */
[----:B-1----:R-:W-:Y:S02]  /*13f70*/  IMAD.U32 R96, RZ, RZ, UR5 ;  /* 0x00000005ff607e24 */ /* 0x002fe4000f8e00ff */
[--C-:B------:R-:W-:Y:S02]  /*13f80*/  IMAD.X R84, R84, 0x1, R94.reuse, P6 ;  /* 0x0000000154547824 */ /* 0x100fe400030e065e */
[----:B------:R-:W1:Y:S01]  /*13f90*/  SYNCS.PHASECHK.TRANS64.TRYWAIT P4, [UR8], R96 ;  /* 0x00000060ff0075a7 */ /* 0x000e620008081108 */
[--C-:B------:R-:W-:Y:S01]  /*13fa0*/  IMAD.X R63, R63, 0x1, R94.reuse, P5 ;  /* 0x000000013f3f7824 */ /* 0x100fe200028e065e */
[-C--:B------:R-:W-:Y:S01]  /*13fb0*/  IADD3 R58, P6, PT, R58, R95.reuse, RZ ;  /* 0x0000005f3a3a7210 */ /* 0x080fe20007fde0ff */
[--C-:B------:R-:W-:Y:S01]  /*13fc0*/  IMAD.X R40, R40, 0x1, R94.reuse, P3 ;  /* 0x0000000128287824 */ /* 0x100fe200018e065e */
[-C--:B------:R-:W-:Y:S01]  /*13fd0*/  IADD3 R37, P5, PT, R37, R95.reuse, RZ ;  /* 0x0000005f25257210 */ /* 0x080fe20007fbe0ff */
[----:B------:R-:W-:Y:S01]  /*13fe0*/  IMAD.X R82, R82, 0x1, R94, P1 ;  /* 0x0000000152527824 */ /* 0x000fe200008e065e */
[----:B------:R-:W-:-:S02]  /*13ff0*/  IADD3 R15, P3, PT, R15, R95, RZ ;  /* 0x0000005f0f0f7210 */ /* 0x000fc40007f7e0ff */
        /* <DEDUP_REMOVED lines=25> */
[----:B------:R-:W-:Y:S01]  /*14190*/  IMAD.X R74, R74, 0x1, R94, P6 ;  /* 0x000000014a4a7824 */ /* 0x000fe200030e065e */
[----:B0-----:R-:W-:Y:S01]  /*141a0*/  SHF.R.U32.HI R97, RZ, 0x7, R100 ;  /* 0x00000007ff617819 */ /* 0x001fe20000011664 */
[----:B------:R-:W-:Y:S01]  /*141b0*/  IMAD.X R52, R52, 0x1, R94, P5 ;  /* 0x0000000134347824 */ /* 0x000fe200028e065e */
[----:B------:R-:W-:Y:S01]  /*141c0*/  SHF.R.U32.HI R98, RZ, 0x7, R100 ;  /* 0x00000007ff627819 */ /* 0x000fe20000011664 */
[----:B------:R-:W-:Y:S01]  /*141d0*/  IMAD.X R31, R31, 0x1, R94, P3 ;  /* 0x000000011f1f7824 */ /* 0x000fe200018e065e */
[----:B------:R-:W-:Y:S01]  /*141e0*/  SHF.R.U32.HI R99, RZ, 0x7, R100 ;  /* 0x00000007ff637819 */ /* 0x000fe20000011664 */
[----:B------:R-:W-:Y:S01]  /*141f0*/  IMAD.X R8, R8, 0x1, R94, P1 ;  /* 0x0000000108087824 */ /* 0x000fe200008e065e */
[----:B------:R-:W-:-:S02]  /*14200*/  IADD3 R71, P6, PT, R71, R95, RZ ;  /* 0x0000005f47477210 */ /* 0x000fc40007fde0ff */
[-C--:B------:R-:W-:Y:S02]  /*14210*/  IADD3 R49, P5, PT, R49, R95.reuse, RZ ;  /* 0x0000005f31317210 */ /* 0x080fe40007fbe0ff */
[-C--:B------:R-:W-:Y:S02]  /*14220*/  IADD3 R26, P3, PT, R26, R95.reuse, RZ ;  /* 0x0000005f1a1a7210 */ /* 0x080fe40007f7e0ff */
[-C--:B------:R-:W-:Y:S02]  /*14230*/  IADD3 R5, P1, PT, R5, R95.reuse, RZ ;  /* 0x0000005f05057210 */ /* 0x080fe40007f3e0ff */
[----:B------:R-:W-:Y:S01]  /*14240*/  SHF.R.U32.HI R100, RZ, 0x7, R100 ;  /* 0x00000007ff647819 */ /* 0x000fe20000011664 */
[--C-:B------:R-:W-:Y:S01]  /*14250*/  IMAD.X R72, R72, 0x1, R94.reuse, P6 ;  /* 0x0000000148487824 */ /* 0x100fe200030e065e */
[----:B------:R-:W-:Y:S01]  /*14260*/  SGXT.U32 R98, R98, 0x1 ;  /* 0x000000016262781a */ /* 0x000fe20000000000 */
[--C-:B------:R-:W-:Y:S01]  /*14270*/  IMAD.X R51, R51, 0x1, R94.reuse, P5 ;  /* 0x0000000133337824 */ /* 0x100fe200028e065e */
[----:B------:R-:W-:Y:S01]  /*14280*/  SGXT.U32 R99, R99, 0x1 ;  /* 0x000000016363781a */ /* 0x000fe20000000000 */
[--C-:B------:R-:W-:Y:S01]  /*14290*/  IMAD.X R28, R28, 0x1, R94.reuse, P3 ;  /* 0x000000011c1c7824 */ /* 0x100fe200018e065e */
[----:B------:R-:W-:Y:S01]  /*142a0*/  SGXT.U32 R100, R100, 0x1 ;  /* 0x000000016464781a */ /* 0x000fe20000000000 */
[----:B------:R-:W-:Y:S01]  /*142b0*/  IMAD.X R7, R7, 0x1, R94, P1 ;  /* 0x0000000107077824 */ /* 0x000fe200008e065e */
[-C--:B------:R-:W-:Y:S01]  /*142c0*/  IADD3 R69, P6, PT, R69, R95.reuse, RZ ;  /* 0x0000005f45457210 */ /* 0x080fe20007fde0ff */
[----:B------:R-:W-:Y:S01]  /*142d0*/  UIMAD UR5, UR4, -0x80, UR23 ;  /* 0xffffff80040578a4 */ /* 0x000fe2000f8e0217 */
[----:B------:R-:W-:-:S02]  /*142e0*/  IADD3 R47, P5, PT, R47, R95, RZ ;  /* 0x0000005f2f2f7210 */ /* 0x000fc40007fbe0ff */
[-C--:B------:R-:W-:Y:S02]  /*142f0*/  IADD3 R25, P3, PT, R25, R95.reuse, RZ ;  /* 0x0000005f19197210 */ /* 0x080fe40007f7e0ff */
[----:B------:R-:W-:Y:S02]  /*14300*/  IADD3 R3, P1, PT, R3, R95, RZ ;  /* 0x0000005f03037210 */ /* 0x000fe40007f3e0ff */
[----:B------:R-:W-:Y:S02]  /*14310*/  SGXT.U32 R97, R97, 0x1 ;  /* 0x000000016161781a */ /* 0x000fe40000000000 */
[----:B------:R-:W-:Y:S02]  /*14320*/  LOP3.LUT R100, R100, 0x2, RZ, 0xfc, !PT ;  /* 0x0000000264647812 */ /* 0x000fe400078efcff */
[----:B------:R-:W-:Y:S02]  /*14330*/  LOP3.LUT R99, R99, 0x4, RZ, 0xfc, !PT ;  /* 0x0000000463637812 */ /* 0x000fe400078efcff */
[----:B------:R-:W-:Y:S01]  /*14340*/  LOP3.LUT R98, R98, 0x6, RZ, 0xfc, !PT ;  /* 0x0000000662627812 */ /* 0x000fe200078efcff */
[--C-:B------:R-:W-:Y:S01]  /*14350*/  IMAD.X R70, R70, 0x1, R94.reuse, P6 ;  /* 0x0000000146467824 */ /* 0x100fe200030e065e */
[----:B------:R-:W-:Y:S01]  /*14360*/  ISETP.GE.AND P6, PT, R97, UR5, PT ;  /* 0x0000000561007c0c */ /* 0x000fe2000bfc6270 */
[--C-:B------:R-:W-:Y:S01]  /*14370*/  IMAD.X R48, R48, 0x1, R94.reuse, P5 ;  /* 0x0000000130307824 */ /* 0x100fe200028e065e */
[----:B------:R-:W-:Y:S01]  /*14380*/  ISETP.GE.AND P5, PT, R100, UR5, PT ;  /* 0x0000000564007c0c */ /* 0x000fe2000bfa6270 */
[--C-:B------:R-:W-:Y:S01]  /*14390*/  IMAD.X R27, R27, 0x1, R94.reuse, P3 ;  /* 0x000000011b1b7824 */ /* 0x100fe200018e065e */
[----:B------:R-:W-:Y:S01]  /*143a0*/  ISETP.GE.AND P3, PT, R99, UR5, PT ;  /* 0x0000000563007c0c */ /* 0x000fe2000bf66270 */
[----:B------:R-:W-:Y:S01]  /*143b0*/  IMAD.X R4, R4, 0x1, R94, P1 ;  /* 0x0000000104047824 */ /* 0x000fe200008e065e */
[----:B------:R-:W-:-:S02]  /*143c0*/  ISETP.GE.AND P1, PT, R98, UR5, PT ;  /* 0x0000000562007c0c */ /* 0x000fc4000bf26270 */
[----:B------:R-:W-:Y:S01]  /*143d0*/  PRMT R168, RZ, 0x7610, R168 ;  /* 0x00007610ffa87816 */ /* 0x000fe200000000a8 */
[----:B-1----:R-:W-:Y:S10]  /*143e0*/  @!P4 BRA `(.L_x_8) ;  /* 0x000000a80000c947 */ /* 0x002ff40003800000 */
.L_x_16:
[----:B------:R-:W0:Y:S01]  /*143f0*/  S2R R101, SR_TID.X ;  /* 0x0000000000657919 */ /* 0x000e220000002100 */
[----:B------:R-:W-:Y:S02]  /*14400*/  @!P6 IMAD.MOV.U32 R96, RZ, RZ, R3 ;  /* 0x000000ffff60e224 */ /* 0x000fe400078e0003 */
[----:B------:R-:W-:Y:S01]  /*14410*/  @!P6 IMAD.MOV.U32 R97, RZ, RZ, R4 ;  /* 0x000000ffff61e224 */ /* 0x000fe200078e0004 */
[----:B------:R-:W1:Y:S01]  /*14420*/  S2R R102, SR_TID.X ;  /* 0x0000000000667919 */ /* 0x000e620000002100 */
[----:B------:R-:W-:-:S03]  /*14430*/  PRMT R118, RZ, 0x7610, R118 ;  /* 0x00007610ff767816 */ /* 0x000fc60000000076 */
[----:B------:R2:W3:Y:S01]  /*14440*/  @!P6 LDG.E.U16 R168, desc[UR24][R96.64] ;  /* 0x0000001860a8e981 */ /* 0x0004e2000c1e1500 */
[----:B------:R-:W-:-:S03]  /*14450*/  PRMT R109, RZ, 0x7610, R109 ;  /* 0x00007610ff6d7816 */ /* 0x000fc6000000006d */
[----:B------:R4:W-:Y:S01]  /*14460*/  STL [R1+0x5d4], R0 ;  /* 0x0005d40001007387 */ /* 0x0009e20000100800 */
[--C-:B0-----:R-:W-:Y:S02]  /*14470*/  SHF.R.U32.HI R100, RZ, 0x7, R101.reuse ;  /* 0x00000007ff647819 */ /* 0x101fe40000011665 */
[----:B------:R-:W-:-:S04]  /*14480*/  SHF.R.U32.HI R101, RZ, 0x7, R101 ;  /* 0x00000007ff657819 */ /* 0x000fc80000011665 */
[----:B------:R-:W-:-:S04]  /*14490*/  SGXT.U32 R101, R101, 0x1 ;  /* 0x000000016565781a */ /* 0x000fc80000000000 */
[----:B------:R-:W-:Y:S01]  /*144a0*/  LOP3.LUT R101, R101, 0x8, RZ, 0xfc, !PT ;  /* 0x0000000865657812 */ /* 0x000fe200078efcff */
[----:B--2---:R-:W-:-:S03]  /*144b0*/  @!P5 IMAD.MOV.U32 R96, RZ, RZ, R25 ;  /* 0x000000ffff60d224 */ /* 0x004fc600078e0019 */
[----:B------:R-:W-:Y:S01]  /*144c0*/  ISETP.GE.AND P6, PT, R101, UR5, PT ;  /* 0x0000000565007c0c */ /* 0x000fe2000bfc6270 */
[----:B------:R-:W-:Y:S01]  /*144d0*/  @!P5 IMAD.MOV.U32 R97, RZ, RZ, R27 ;  /* 0x000000ffff61d224 */ /* 0x000fe200078e001b */
[----:B-1----:R-:W-:-:S04]  /*144e0*/  SHF.R.U32.HI R101, RZ, 0x7, R102 ;  /* 0x00000007ff657819 */ /* 0x002fc80000011666 */
[----:B------:R-:W-:Y:S01]  /*144f0*/  SGXT.U32 R101, R101, 0x1 ;  /* 0x000000016565781a */ /* 0x000fe20000000000 */
[----:B------:R0:W2:Y:S03]  /*14500*/  @!P5 LDG.E.U16 R118, desc[UR24][R96.64] ;  /* 0x000000186076d981 */ /* 0x0000a6000c1e1500 */
[----:B------:R-:W-:Y:S01]  /*14510*/  LOP3.LUT R101, R101, 0xe, RZ, 0xfc, !PT ;  /* 0x0000000e65657812 */ /* 0x000fe200078efcff */
[----:B0-----:R-:W-:Y:S02]  /*14520*/  @!P3 IMAD.MOV.U32 R96, RZ, RZ, R47 ;  /* 0x000000ffff60b224 */ /* 0x001fe400078e002f */
[----:B------:R-:W-:-:S05]  /*14530*/  @!P3 IMAD.MOV.U32 R97, RZ, RZ, R48 ;  /* 0x000000ffff61b224 */ /* 0x000fca00078e0030 */
[----:B------:R0:W2:Y:S01]  /*14540*/  @!P3 LDG.E.U16 R109, desc[UR24][R96.64] ;  /* 0x00000018606db981 */ /* 0x0000a2000c1e1500 */
[----:B------:R-:W-:Y:S02]  /*14550*/  ISETP.GE.AND P3, PT, R101, UR5, PT ;  /* 0x0000000565007c0c */ /* 0x000fe4000bf66270 */
[----:B------:R-:W1:Y:S01]  /*14560*/  S2R R101, SR_TID.X ;  /* 0x0000000000657919 */ /* 0x000e620000002100 */
[----:B------:R-:W-:-:S04]  /*14570*/  SGXT.U32 R100, R100, 0x1 ;  /* 0x000000016464781a */ /* 0x000fc80000000000 */
[----:B------:R-:W-:-:S04]  /*14580*/  LOP3.LUT R100, R100, 0xa, RZ, 0xfc, !PT ;  /* 0x0000000a64647812 */ /* 0x000fc800078efcff */
[----:B------:R-:W-:Y:S02]  /*14590*/  ISETP.GE.AND P4, PT, R100, UR5, PT ;  /* 0x0000000564007c0c */ /* 0x000fe4000bf86270 */
[----:B------:R-:W-:Y:S01]  /*145a0*/  SHF.R.U32.HI R100, RZ, 0x7, R102 ;  /* 0x00000007ff647819 */ /* 0x000fe20000011666 */
[----:B0-----:R-:W-:Y:S01]  /*145b0*/  @!P1 IMAD.MOV.U32 R96, RZ, RZ, R69 ;  /* 0x000000ffff609224 */ /* 0x001fe200078e0045 */
[----:B------:R-:W-:Y:S02]  /*145c0*/  PRMT R99, RZ, 0x7610, R99 ;  /* 0x00007610ff637816 */ /* 0x000fe40000000063 */
[----:B------:R-:W-:Y:S01]  /*145d0*/  SGXT.U32 R100, R100, 0x1 ;  /* 0x000000016464781a */ /* 0x000fe20000000000 */
[----:B------:R-:W-:-:S03]  /*145e0*/  @!P1 IMAD.MOV.U32 R97, RZ, RZ, R70 ;  /* 0x000000ffff619224 */ /* 0x000fc600078e0046 */
[----:B------:R-:W-:Y:S02]  /*145f0*/  LOP3.LUT R100, R100, 0x10, RZ, 0xfc, !PT ;  /* 0x0000001064647812 */ /* 0x000fe400078efcff */
[----:B------:R0:W2:Y:S01]  /*14600*/  @!P1 LDG.E.U16 R99, desc[UR24][R96.64] ;  /* 0x0000001860639981 */ /* 0x0000a2000c1e1500 */
[----:B------:R-:W-:Y:S02]  /*14610*/  PRMT R125, RZ, 0x7610, R125 ;  /* 0x00007610ff7d7816 */ /* 0x000fe4000000007d */
[----:B------:R-:W-:Y:S02]  /*14620*/  ISETP.GE.AND P1, PT, R100, UR5, PT ;  /* 0x0000000564007c0c */ /* 0x000fe4000bf26270 */
[----:B------:R-:W-:Y:S01]  /*14630*/  PRMT R117, RZ, 0x7610, R117 ;  /* 0x00007610ff757816 */ /* 0x000fe20000000075 */
[----:B0-----:R-:W-:Y:S01]  /*14640*/  @!P6 IMAD.MOV.U32 R96, RZ, RZ, R5 ;  /* 0x000000ffff60e224 */ /* 0x001fe200078e0005 */
[----:B-1----:R-:W-:Y:S01]  /*14650*/  SHF.R.U32.HI R100, RZ, 0x7, R101 ;  /* 0x00000007ff647819 */ /* 0x002fe20000011665 */
[----:B------:R-:W-:-:S03]  /*14660*/  @!P6 IMAD.MOV.U32 R97, RZ, RZ, R7 ;  /* 0x000000ffff61e224 */ /* 0x000fc600078e0007 */
[----:B------:R-:W-:Y:S02]  /*14670*/  SGXT.U32 R100, R100, 0x1 ;  /* 0x000000016464781a */ /* 0x000fe40000000000 */
[----:B------:R0:W2:Y:S02]  /*14680*/  @!P6 LDG.E.U16 R125, desc[UR24][R96.64] ;  /* 0x00000018607de981 */ /* 0x0000a4000c1e1500 */
[----:B------:R-:W-:Y:S01]  /*14690*/  LOP3.LUT R100, R100, 0x14, RZ, 0xfc, !PT ;  /* 0x0000001464647812 */ /* 0x000fe200078efcff */
[----:B0-----:R-:W-:Y:S02]  /*146a0*/  @!P4 IMAD.MOV.U32 R96, RZ, RZ, R26 ;  /* 0x000000ffff60c224 */ /* 0x001fe400078e001a */
[----:B------:R-:W-:-:S05]  /*146b0*/  @!P4 IMAD.MOV.U32 R97, RZ, RZ, R28 ;  /* 0x000000ffff61c224 */ /* 0x000fca00078e001c */
[----:B------:R0:W2:Y:S01]  /*146c0*/  @!P4 LDG.E.U16 R117, desc[UR24][R96.64] ;  /* 0x000000186075c981 */ /* 0x0000a2000c1e1500 */
[----:B------:R-:W-:Y:S02]  /*146d0*/  ISETP.GE.AND P4, PT, R100, UR5, PT ;  /* 0x0000000564007c0c */ /* 0x000fe4000bf86270 */
[----:B------:R-:W4:Y:S01]  /*146e0*/  S2R R100, SR_TID.X ;  /* 0x0000000000647919 */ /* 0x000f220000002100 */
[----:B------:R-:W-:-:S04]  /*146f0*/  SHF.R.U32.HI R102, RZ, 0x7, R102 ;  /* 0x00000007ff667819 */ /* 0x000fc80000011666 */
[----:B------:R-:W-:-:S04]  /*14700*/  SGXT.U32 R102, R102, 0x1 ;  /* 0x000000016666781a */ /* 0x000fc80000000000 */
[----:B------:R-:W-:-:S04]  /*14710*/  LOP3.LUT R102, R102, 0xc, RZ, 0xfc, !PT ;  /* 0x0000000c66667812 */ /* 0x000fc800078efcff */
[----:B------:R-:W-:Y:S02]  /*14720*/  ISETP.GE.AND P5, PT, R102, UR5, PT ;  /* 0x0000000566007c0c */ /* 0x000fe4000bfa6270 */
[----:B------:R-:W-:Y:S02]  /*14730*/  PRMT R108, RZ, 0x7610, R108 ;  /* 0x00007610ff6c7816 */ /* 0x000fe4000000006c */
[--C-:B----4-:R-:W-:Y:S02]  /*14740*/  SHF.R.U32.HI R0, RZ, 0x7, R100.reuse ;  /* 0x00000007ff007819 */ /* 0x110fe40000011664 */
[--C-:B------:R-:W-:Y:S02]  /*14750*/  SHF.R.U32.HI R2, RZ, 0x7, R100.reuse ;  /* 0x00000007ff027819 */ /* 0x100fe40000011664 */
[----:B------:R-:W-:-:S05]  /*14760*/  SHF.R.U32.HI R100, RZ, 0x7, R100 ;  /* 0x00000007ff647819 */ /* 0x000fca0000011664 */
[----:B0-----:R-:W-:Y:S01]  /*14770*/  @!P5 IMAD.MOV.U32 R96, RZ, RZ, R49 ;  /* 0x000000ffff60d224 */ /* 0x001fe200078e0031 */
[----:B------:R-:W-:Y:S01]  /*14780*/  SGXT.U32 R100, R100, 0x1 ;  /* 0x000000016464781a */ /* 0x000fe20000000000 */
[----:B------:R-:W-:-:S03]  /*14790*/  @!P5 IMAD.MOV.U32 R97, RZ, RZ, R51 ;  /* 0x000000ffff61d224 */ /* 0x000fc600078e0033 */
[----:B------:R-:W-:Y:S02]  /*147a0*/  LOP3.LUT R100, R100, 0x16, RZ, 0xfc, !PT ;  /* 0x0000001664647812 */ /* 0x000fe400078efcff */
[----:B------:R0:W4:Y:S02]  /*147b0*/  @!P5 LDG.E.U16 R108, desc[UR24][R96.64] ;  /* 0x00000018606cd981 */ /* 0x000124000c1e1500 */
[----:B------:R-:W-:Y:S02]  /*147c0*/  ISETP.GE.AND P5, PT, R100, UR5, PT ;  /* 0x0000000564007c0c */ /* 0x000fe4000bfa6270 */
[----:B------:R-:W1:Y:S01]  /*147d0*/  S2R R100, SR_TID.X ;  /* 0x0000000000647919 */ /* 0x000e620000002100 */
[----:B------:R-:W-:-:S04]  /*147e0*/  SHF.R.U32.HI R101, RZ, 0x7, R101 ;  /* 0x00000007ff657819 */ /* 0x000fc80000011665 */
[----:B------:R-:W-:Y:S01]  /*147f0*/  SGXT.U32 R101, R101, 0x1 ;  /* 0x000000016565781a */ /* 0x000fe20000000000 */
[----:B------:R-:W1:Y:S03]  /*14800*/  S2R R102, SR_TID.X ;  /* 0x0000000000667919 */ /* 0x000e660000002100 */
[----:B------:R-:W-:Y:S01]  /*14810*/  LOP3.LUT R101, R101, 0x12, RZ, 0xfc, !PT ;  /* 0x0000001265657812 */ /* 0x000fe200078efcff */
[----:B0-----:R-:W-:Y:S01]  /*14820*/  @!P3 IMAD.MOV.U32 R96, RZ, RZ, R71 ;  /* 0x000000ffff60b224 */ /* 0x001fe200078e0047 */
[----:B------:R-:W-:Y:S01]  /*14830*/  PRMT R98, RZ, 0x7610, R98 ;  /* 0x00007610ff627816 */ /* 0x000fe20000000062 */
[----:B------:R-:W-:Y:S01]  /*14840*/  @!P3 IMAD.MOV.U32 R97, RZ, RZ, R72 ;  /* 0x000000ffff61b224 */ /* 0x000fe200078e0048 */
[----:B------:R-:W-:Y:S02]  /*14850*/  ISETP.GE.AND P6, PT, R101, UR5, PT ;  /* 0x0000000565007c0c */ /* 0x000fe4000bfc6270 */
[----:B------:R-:W-:-:S02]  /*14860*/  SGXT.U32 R0, R0, 0x1 ;  /* 0x000000010000781a */ /* 0x000fc40000000000 */
[----:B------:R-:W-:Y:S01]  /*14870*/  SGXT.U32 R2, R2, 0x1 ;  /* 0x000000010202781a */ /* 0x000fe20000000000 */
[----:B------:R0:W2:Y:S01]  /*14880*/  @!P3 LDG.E.U16 R98, desc[UR24][R96.64] ;  /* 0x000000186062b981 */ /* 0x0000a2000c1e1500 */
[----:B------:R-:W-:Y:S02]  /*14890*/  PRMT R124, RZ, 0x7610, R124 ;  /* 0x00007610ff7c7816 */ /* 0x000fe4000000007c */
[----:B------:R-:W-:Y:S02]  /*148a0*/  LOP3.LUT R2, R2, 0x18, RZ, 0xfc, !PT ;  /* 0x0000001802027812 */ /* 0x000fe400078efcff */
[----:B------:R-:W-:Y:S01]  /*148b0*/  LOP3.LUT R0, R0, 0x1a, RZ, 0xfc, !PT ;  /* 0x0000001a00007812 */ /* 0x000fe200078efcff */
[----:B0-----:R-:W-:Y:S02]  /*148c0*/  @!P1 IMAD.MOV.U32 R96, RZ, RZ, R6 ;  /* 0x000000ffff609224 */ /* 0x001fe400078e0006 */
[----:B------:R-:W-:Y:S01]  /*148d0*/  @!P1 IMAD.MOV.U32 R97, RZ, RZ, R8 ;  /* 0x000000ffff619224 */ /* 0x000fe200078e0008 */
[----:B------:R-:W-:-:S02]  /*148e0*/  PRMT R116, RZ, 0x7610, R116 ;  /* 0x00007610ff747816 */ /* 0x000fc40000000074 */
[----:B------:R-:W-:Y:S02]  /*148f0*/  ISETP.GE.AND P3, PT, R2, UR5, PT ;  /* 0x0000000502007c0c */ /* 0x000fe4000bf66270 */
[----:B------:R0:W2:Y:S01]  /*14900*/  @!P1 LDG.E.U16 R124, desc[UR24][R96.64] ;  /* 0x00000018607c9981 */ /* 0x0000a2000c1e1500 */
[----:B------:R-:W-:Y:S02]  /*14910*/  ISETP.GE.AND P1, PT, R0, UR5, PT ;  /* 0x0000000500007c0c */ /* 0x000fe4000bf26270 */
[--C-:B-1----:R-:W-:Y:S02]  /*14920*/  SHF.R.U32.HI R0, RZ, 0x7, R100.reuse ;  /* 0x00000007ff007819 */ /* 0x102fe40000011664 */
[----:B------:R-:W-:Y:S01]  /*14930*/  SHF.R.U32.HI R2, RZ, 0x7, R100 ;  /* 0x00000007ff027819 */ /* 0x000fe20000011664 */
[----:B0-----:R-:W-:Y:S02]  /*14940*/  @!P6 IMAD.MOV.U32 R96, RZ, RZ, R29 ;  /* 0x000000ffff60e224 */ /* 0x001fe400078e001d */
[----:B------:R-:W-:Y:S01]  /*14950*/  @!P6 IMAD.MOV.U32 R97, RZ, RZ, R31 ;  /* 0x000000ffff61e224 */ /* 0x000fe200078e001f */
[----:B------:R-:W-:-:S02]  /*14960*/  SGXT.U32 R0, R0, 0x1 ;  /* 0x000000010000781a */ /* 0x000fc40000000000 */
[----:B------:R-:W-:Y:S02]  /*14970*/  SGXT.U32 R2, R2, 0x1 ;  /* 0x000000010202781a */ /* 0x000fe40000000000 */
[----:B------:R-:W-:Y:S01]  /*14980*/  PRMT R107, RZ, 0x7610, R107 ;  /* 0x00007610ff6b7816 */ /* 0x000fe2000000006b */
[----:B------:R0:W2:Y:S01]  /*14990*/  @!P6 LDG.E.U16 R116, desc[UR24][R96.64] ;  /* 0x000000186074e981 */ /* 0x0000a2000c1e1500 */
[----:B------:R-:W-:Y:S02]  /*149a0*/  LOP3.LUT R2, R2, 0x1c, RZ, 0xfc, !PT ;  /* 0x0000001c02027812 */ /* 0x000fe400078efcff */
[----:B------:R-:W-:Y:S01]  /*149b0*/  LOP3.LUT R0, R0, 0x1e, RZ, 0xfc, !PT ;  /* 0x0000001e00007812 */ /* 0x000fe200078efcff */
[----:B0-----:R-:W-:Y:S02]  /*149c0*/  @!P4 IMAD.MOV.U32 R96, RZ, RZ, R50 ;  /* 0x000000ffff60c224 */ /* 0x001fe400078e0032 */
[----:B------:R-:W-:Y:S01]  /*149d0*/  @!P4 IMAD.MOV.U32 R97, RZ, RZ, R52 ;  /* 0x000000ffff61c224 */ /* 0x000fe200078e0034 */
[----:B------:R-:W-:-:S02]  /*149e0*/  ISETP.GE.AND P6, PT, R2, UR5, PT ;  /* 0x0000000502007c0c */ /* 0x000fc4000bfc6270 */
[--C-:B------:R-:W-:Y:S02]  /*149f0*/  SHF.R.U32.HI R2, RZ, 0x7, R102.reuse ;  /* 0x00000007ff027819 */ /* 0x100fe40000011666 */
[----:B------:R0:W2:Y:S01]  /*14a00*/  @!P4 LDG.E.U16 R107, desc[UR24][R96.64] ;  /* 0x00000018606bc981 */ /* 0x0000a2000c1e1500 */
[----:B------:R-:W-:Y:S02]  /*14a10*/  ISETP.GE.AND P4, PT, R0, UR5, PT ;  /* 0x0000000500007c0c */ /* 0x000fe4000bf86270 */
[--C-:B------:R-:W-:Y:S02]  /*14a20*/  SHF.R.U32.HI R0, RZ, 0x7, R102.reuse ;  /* 0x00000007ff007819 */ /* 0x100fe40000011666 */
[----:B------:R-:W-:Y:S01]  /*14a30*/  SHF.R.U32.HI R102, RZ, 0x7, R102 ;  /* 0x00000007ff667819 */ /* 0x000fe20000011666 */
[----:B------:R-:W-:-:S03]  /*14a40*/  @!P5 IMAD.MOV.U32 R100, RZ, RZ, R73 ;  /* 0x000000ffff64d224 */ /* 0x000fc600078e0049 */
[----:B------:R-:W-:Y:S01]  /*14a50*/  SGXT.U32 R102, R102, 0x1 ;  /* 0x000000016666781a */ /* 0x000fe20000000000 */
[----:B------:R-:W-:Y:S01]  /*14a60*/  @!P5 IMAD.MOV.U32 R101, RZ, RZ, R74 ;  /* 0x000000ffff65d224 */ /* 0x000fe200078e004a */
[----:B0-----:R-:W-:Y:S02]  /*14a70*/  PRMT R97, RZ, 0x7610, R97 ;  /* 0x00007610ff617816 */ /* 0x001fe40000000061 */
[----:B------:R-:W-:-:S04]  /*14a80*/  LOP3.LUT R102, R102, 0x20, RZ, 0xfc, !PT ;  /* 0x0000002066667812 */ /* 0x000fc800078efcff */
[----:B------:R0:W2:Y:S01]  /*14a90*/  @!P5 LDG.E.U16 R97, desc[UR24][R100.64] ;  /* 0x000000186461d981 */ /* 0x0000a2000c1e1500 */
[----:B------:R-:W-:Y:S02]  /*14aa0*/  ISETP.GE.AND P5, PT, R102, UR5, PT ;  /* 0x0000000566007c0c */ /* 0x000fe4000bfa6270 */
[----:B------:R-:W1:Y:S01]  /*14ab0*/  S2R R102, SR_TID.X ;  /* 0x0000000000667919 */ /* 0x000e620000002100 */
[----:B------:R-:W-:Y:S01]  /*14ac0*/  PRMT R123, RZ, 0x7610, R123 ;  /* 0x00007610ff7b7816 */ /* 0x000fe2000000007b */
[----:B0-----:R-:W-:Y:S02]  /*14ad0*/  @!P3 IMAD.MOV.U32 R100, RZ, RZ, R9 ;  /* 0x000000ffff64b224 */ /* 0x001fe400078e0009 */
[----:B------:R-:W-:Y:S01]  /*14ae0*/  @!P3 IMAD.MOV.U32 R101, RZ, RZ, R11 ;  /* 0x000000ffff65b224 */ /* 0x000fe200078e000b */
[----:B------:R-:W-:Y:S02]  /*14af0*/  SGXT.U32 R0, R0, 0x1 ;  /* 0x000000010000781a */ /* 0x000fe40000000000 */
[----:B------:R-:W-:-:S02]  /*14b00*/  SGXT.U32 R2, R2, 0x1 ;  /* 0x000000010202781a */ /* 0x000fc40000000000 */
[----:B------:R-:W-:Y:S01]  /*14b10*/  PRMT R115, RZ, 0x7610, R115 ;  /* 0x00007610ff737816 */ /* 0x000fe20000000073 */
[----:B------:R0:W2:Y:S01]  /*14b20*/  @!P3 LDG.E.U16 R123, desc[UR24][R100.64] ;  /* 0x00000018647bb981 */ /* 0x0000a2000c1e1500 */
[----:B------:R-:W-:Y:S02]  /*14b30*/  LOP3.LUT R2, R2, 0x22, RZ, 0xfc, !PT ;  /* 0x0000002202027812 */ /* 0x000fe400078efcff */
[----:B------:R-:W-:Y:S01]  /*14b40*/  LOP3.LUT R0, R0, 0x24, RZ, 0xfc, !PT ;  /* 0x0000002400007812 */ /* 0x000fe200078efcff */
[----:B0-----:R-:W-:Y:S02]  /*14b50*/  @!P1 IMAD.MOV.U32 R100, RZ, RZ, R30 ;  /* 0x000000ffff649224 */ /* 0x001fe400078e001e */
[----:B------:R-:W-:Y:S01]  /*14b60*/  @!P1 IMAD.MOV.U32 R101, RZ, RZ, R32 ;  /* 0x000000ffff659224 */ /* 0x000fe200078e0020 */
[----:B------:R-:W-:Y:S02]  /*14b70*/  PRMT R106, RZ, 0x7610, R106 ;  /* 0x00007610ff6a7816 */ /* 0x000fe4000000006a */
[----:B------:R-:W-:-:S02]  /*14b80*/  ISETP.GE.AND P3, PT, R2, UR5, PT ;  /* 0x0000000502007c0c */ /* 0x000fc4000bf66270 */
[----:B------:R0:W2:Y:S01]  /*14b90*/  @!P1 LDG.E.U16 R115, desc[UR24][R100.64] ;  /* 0x0000001864739981 */ /* 0x0000a2000c1e1500 */
[----:B------:R-:W-:Y:S02]  /*14ba0*/  ISETP.GE.AND P1, PT, R0, UR5, PT ;  /* 0x0000000500007c0c */ /* 0x000fe4000bf26270 */
[--C-:B-1----:R-:W-:Y:S02]  /*14bb0*/  SHF.R.U32.HI R0, RZ, 0x7, R102.reuse ;  /* 0x00000007ff007819 */ /* 0x102fe40000011666 */
[----:B------:R-:W-:Y:S01]  /*14bc0*/  SHF.R.U32.HI R2, RZ, 0x7, R102 ;  /* 0x00000007ff027819 */ /* 0x000fe20000011666 */
        /* <DEDUP_REMOVED lines=10> */
[----:B------:R-:W-:Y:S02]  /*14c70*/  ISETP.GE.AND P6, PT, R2, UR5, PT ;  /* 0x0000000502007c0c */ /* 0x000fe4000bfc6270 */
[----:B------:R-:W-:-:S02]  /*14c80*/  SHF.R.U32.HI R2, RZ, 0x7, R102 ;  /* 0x00000007ff027819 */ /* 0x000fc40000011666 */
[----:B------:R0:W2:Y:S01]  /*14c90*/  @!P4 LDG.E.U16 R96, desc[UR24][R100.64] ;  /* 0x000000186460c981 */ /* 0x0000a2000c1e1500 */
[----:B------:R-:W-:Y:S02]  /*14ca0*/  ISETP.GE.AND P4, PT, R0, UR5, PT ;  /* 0x0000000500007c0c */ /* 0x000fe4000bf86270 */
[--C-:B------:R-:W-:Y:S02]  /*14cb0*/  SHF.R.U32.HI R0, RZ, 0x7, R102.reuse ;  /* 0x00000007ff007819 */ /* 0x100fe40000011666 */
[----:B------:R-:W-:Y:S02]  /*14cc0*/  SHF.R.U32.HI R102, RZ, 0x7, R102 ;  /* 0x00000007ff667819 */ /* 0x000fe40000011666 */
[----:B------:R-:W-:Y:S02]  /*14cd0*/  PRMT R122, RZ, 0x7610, R122 ;  /* 0x00007610ff7a7816 */ /* 0x000fe4000000007a */
[----:B------:R-:W-:Y:S01]  /*14ce0*/  SGXT.U32 R102, R102, 0x1 ;  /* 0x000000016666781a */ /* 0x000fe20000000000 */
[----:B0-----:R-:W-:-:S02]  /*14cf0*/  @!P5 IMAD.MOV.U32 R100, RZ, RZ, R10 ;  /* 0x000000ffff64d224 */ /* 0x001fc400078e000a */
[----:B------:R-:W-:Y:S01]  /*14d00*/  @!P5 IMAD.MOV.U32 R101, RZ, RZ, R12 ;  /* 0x000000ffff65d224 */ /* 0x000fe200078e000c */
[----:B------:R-:W-:-:S04]  /*14d10*/  LOP3.LUT R102, R102, 0x2a, RZ, 0xfc, !PT ;  /* 0x0000002a66667812 */ /* 0x000fc800078efcff */
[----:B------:R0:W2:Y:S01]  /*14d20*/  @!P5 LDG.E.U16 R122, desc[UR24][R100.64] ;  /* 0x00000018647ad981 */ /* 0x0000a2000c1e1500 */
[----:B------:R-:W-:Y:S02]  /*14d30*/  ISETP.GE.AND P5, PT, R102, UR5, PT ;  /* 0x0000000566007c0c */ /* 0x000fe4000bfa6270 */
[----:B------:R-:W1:Y:S01]  /*14d40*/  S2R R102, SR_TID.X ;  /* 0x0000000000667919 */ /* 0x000e620000002100 */
        /* <DEDUP_REMOVED lines=30> */
[----:B------:R-:W2:Y:S01]  /*14f30*/  @!P4 LDG.E.U16 R121, desc[UR24][R100.64] ;  /* 0x000000186479c981 */ /* 0x000ea2000c1e1500 */
[----:B------:R-:W-:Y:S02]  /*14f40*/  ISETP.GE.AND P4, PT, R0, UR5, PT ;  /* 0x0000000500007c0c */ /* 0x000fe4000bf86270 */
[--C-:B------:R-:W-:Y:S02]  /*14f50*/  SHF.R.U32.HI R0, RZ, 0x7, R126.reuse ;  /* 0x00000007ff007819 */ /* 0x100fe4000001167e */
[----:B------:R-:W-:Y:S01]  /*14f60*/  SHF.R.U32.HI R126, RZ, 0x7, R126 ;  /* 0x00000007ff7e7819 */ /* 0x000fe2000001167e */
[----:B------:R-:W-:Y:S01]  /*14f70*/  @!P5 IMAD.MOV.U32 R102, RZ, RZ, R34 ;  /* 0x000000ffff66d224 */ /* 0x000fe200078e0022 */
[----:B------:R-:W-:Y:S02]  /*14f80*/  PRMT R113, RZ, 0x7610, R113 ;  /* 0x00007610ff717816 */ /* 0x000fe40000000071 */
[----:B------:R-:W-:Y:S01]  /*14f90*/  SGXT.U32 R126, R126, 0x1 ;  /* 0x000000017e7e781a */ /* 0x000fe20000000000 */
[----:B------:R-:W-:-:S03]  /*14fa0*/  @!P5 IMAD.MOV.U32 R103, RZ, RZ, R36 ;  /* 0x000000ffff67d224 */ /* 0x000fc600078e0024 */
[----:B------:R-:W-:Y:S02]  /*14fb0*/  LOP3.LUT R126, R126, 0x34, RZ, 0xfc, !PT ;  /* 0x000000347e7e7812 */ /* 0x000fe400078efcff */
[----:B------:R0:W2:Y:S02]  /*14fc0*/  @!P5 LDG.E.U16 R113, desc[UR24][R102.64] ;  /* 0x000000186671d981 */ /* 0x0000a4000c1e1500 */
[----:B------:R-:W-:Y:S02]  /*14fd0*/  ISETP.GE.AND P5, PT, R126, UR5, PT ;  /* 0x000000057e007c0c */ /* 0x000fe4000bfa6270 */
[----:B------:R-:W1:Y:S01]  /*14fe0*/  S2R R126, SR_TID.X ;  /* 0x00000000007e7919 */ /* 0x000e620000002100 */
[----:B------:R-:W-:Y:S02]  /*14ff0*/  SGXT.U32 R2, R2, 0x1 ;  /* 0x000000010202781a */ /* 0x000fe40000000000 */
[----:B------:R-:W-:Y:S01]  /*15000*/  PRMT R104, RZ, 0x7610, R104 ;  /* 0x00007610ff687816 */ /* 0x000fe20000000068 */
[----:B0-----:R-:W-:-:S02]  /*15010*/  @!P3 IMAD.MOV.U32 R102, RZ, RZ, R57 ;  /* 0x000000ffff66b224 */ /* 0x001fc400078e0039 */
[----:B------:R-:W-:Y:S01]  /*15020*/  @!P3 IMAD.MOV.U32 R103, RZ, RZ, R59 ;  /* 0x000000ffff67b224 */ /* 0x000fe200078e003b */
[----:B------:R-:W-:Y:S02]  /*15030*/  LOP3.LUT R2, R2, 0x36, RZ, 0xfc, !PT ;  /* 0x0000003602027812 */ /* 0x000fe400078efcff */
[----:B------:R-:W-:Y:S02]  /*15040*/  PRMT R101, RZ, 0x7610, R101 ;  /* 0x00007610ff657816 */ /* 0x000fe40000000065 */
[----:B------:R0:W2:Y:S01]  /*15050*/  @!P3 LDG.E.U16 R104, desc[UR24][R102.64] ;  /* 0x000000186668b981 */ /* 0x0000a2000c1e1500 */
[----:B------:R-:W-:Y:S02]  /*15060*/  ISETP.GE.AND P3, PT, R2, UR5, PT ;  /* 0x0000000502007c0c */ /* 0x000fe4000bf66270 */
[----:B------:R-:W-:Y:S01]  /*15070*/  PRMT R120, RZ, 0x7610, R120 ;  /* 0x00007610ff787816 */ /* 0x000fe20000000078 */
[----:B0-----:R-:W-:Y:S02]  /*15080*/  @!P1 IMAD.MOV.U32 R102, RZ, RZ, R79 ;  /* 0x000000ffff669224 */ /* 0x001fe400078e004f */
[----:B------:R-:W-:-:S05]  /*15090*/  @!P1 IMAD.MOV.U32 R103, RZ, RZ, R80 ;  /* 0x000000ffff679224 */ /* 0x000fca00078e0050 */
[----:B------:R0:W2:Y:S01]  /*150a0*/  @!P1 LDG.E.U16 R101, desc[UR24][R102.64] ;  /* 0x0000001866659981 */ /* 0x0000a2000c1e1500 */
[----:B-1----:R-:W-:-:S04]  /*150b0*/  SHF.R.U32.HI R2, RZ, 0x7, R126 ;  /* 0x00000007ff027819 */ /* 0x002fc8000001167e */
[----:B------:R-:W-:Y:S01]  /*150c0*/  SGXT.U32 R2, R2, 0x1 ;  /* 0x000000010202781a */ /* 0x000fe20000000000 */
[----:B0-----:R-:W-:-:S03]  /*150d0*/  @!P6 IMAD.MOV.U32 R102, RZ, RZ, R15 ;  /* 0x000000ffff66e224 */ /* 0x001fc600078e000f */
[----:B------:R-:W-:Y:S01]  /*150e0*/  LOP3.LUT R2, R2, 0x3a, RZ, 0xfc, !PT ;  /* 0x0000003a02027812 */ /* 0x000fe200078efcff */
[----:B------:R-:W-:-:S05]  /*150f0*/  @!P6 IMAD.MOV.U32 R103, RZ, RZ, R17 ;  /* 0x000000ffff67e224 */ /* 0x000fca00078e0011 */
[----:B------:R0:W2:Y:S01]  /*15100*/  @!P6 LDG.E.U16 R120, desc[UR24][R102.64] ;  /* 0x000000186678e981 */ /* 0x0000a2000c1e1500 */
[----:B------:R-:W-:Y:S02]  /*15110*/  ISETP.GE.AND P6, PT, R2, UR5, PT ;  /* 0x0000000502007c0c */ /* 0x000fe4000bfc6270 */
[----:B------:R-:W1:Y:S01]  /*15120*/  S2R R2, SR_TID.X ;  /* 0x0000000000027919 */ /* 0x000e620000002100 */
[----:B------:R-:W-:-:S04]  /*15130*/  SGXT.U32 R0, R0, 0x1 ;  /* 0x000000010000781a */ /* 0x000fc80000000000 */
[----:B------:R-:W-:Y:S01]  /*15140*/  LOP3.LUT R0, R0, 0x38, RZ, 0xfc, !PT ;  /* 0x0000003800007812 */ /* 0x000fe200078efcff */
[----:B0-----:R-:W-:Y:S01]  /*15150*/  @!P4 IMAD.MOV.U32 R102, RZ, RZ, R37 ;  /* 0x000000ffff66c224 */ /* 0x001fe200078e0025 */
[----:B------:R-:W-:Y:S01]  /*15160*/  PRMT R112, RZ, 0x7610, R112 ;  /* 0x00007610ff707816 */ /* 0x000fe20000000070 */
[----:B------:R-:W-:Y:S01]  /*15170*/  @!P4 IMAD.MOV.U32 R103, RZ, RZ, R39 ;  /* 0x000000ffff67c224 */ /* 0x000fe200078e0027 */
[----:B------:R-:W-:Y:S02]  /*15180*/  ISETP.GE.AND P1, PT, R0, UR5, PT ;  /* 0x0000000500007c0c */ /* 0x000fe4000bf26270 */
[----:B------:R-:W-:Y:S02]  /*15190*/  SHF.R.U32.HI R0, RZ, 0x7, R126 ;  /* 0x00000007ff007819 */ /* 0x000fe4000001167e */
[----:B------:R0:W2:Y:S02]  /*151a0*/  @!P4 LDG.E.U16 R112, desc[UR24][R102.64] ;  /* 0x000000186670c981 */ /* 0x0000a4000c1e1500 */
[----:B------:R-:W-:Y:S01]  /*151b0*/  SGXT.U32 R0, R0, 0x1 ;  /* 0x000000010000781a */ /* 0x000fe20000000000 */
[----:B------:R-:W-:-:S02]  /*151c0*/  @!P5 IMAD.MOV.U32 R126, RZ, RZ, R58 ;  /* 0x000000ffff7ed224 */ /* 0x000fc400078e003a */
[----:B------:R-:W-:Y:S01]  /*151d0*/  @!P5 IMAD.MOV.U32 R127, RZ, RZ, R60 ;  /* 0x000000ffff7fd224 */ /* 0x000fe200078e003c */
[----:B------:R-:W-:Y:S02]  /*151e0*/  LOP3.LUT R0, R0, 0x3c, RZ, 0xfc, !PT ;  /* 0x0000003c00007812 */ /* 0x000fe400078efcff */
[----:B0-----:R-:W-:Y:S02]  /*151f0*/  PRMT R103, RZ, 0x7610, R103 ;  /* 0x00007610ff677816 */ /* 0x001fe40000000067 */
[----:B------:R-:W-:Y:S02]  /*15200*/  PRMT R100, RZ, 0x7610, R100 ;  /* 0x00007610ff647816 */ /* 0x000fe40000000064 */
[----:B------:R-:W-:Y:S02]  /*15210*/  ISETP.GE.AND P4, PT, R0, UR5, PT ;  /* 0x0000000500007c0c */ /* 0x000fe4000bf86270 */
[----:B------:R0:W2:Y:S01]  /*15220*/  @!P5 LDG.E.U16 R103, desc[UR24][R126.64] ;  /* 0x000000187e67d981 */ /* 0x0000a2000c1e1500 */
[----:B-1----:R-:W-:-:S02]  /*15230*/  SHF.R.U32.HI R0, RZ, 0x7, R2 ;  /* 0x00000007ff007819 */ /* 0x002fc40000011602 */
[----:B------:R-:W-:Y:S01]  /*15240*/  PRMT R119, RZ, 0x7610, R119 ;  /* 0x00007610ff777816 */ /* 0x000fe20000000077 */
[----:B0-----:R-:W-:Y:S02]  /*15250*/  @!P3 IMAD.MOV.U32 R126, RZ, RZ, R81 ;  /* 0x000000ffff7eb224 */ /* 0x001fe400078e0051 */
[----:B------:R-:W-:Y:S01]  /*15260*/  @!P3 IMAD.MOV.U32 R127, RZ, RZ, R82 ;  /* 0x000000ffff7fb224 */ /* 0x000fe200078e0052 */
[----:B------:R-:W-:-:S04]  /*15270*/  SGXT.U32 R0, R0, 0x1 ;  /* 0x000000010000781a */ /* 0x000fc80000000000 */
[----:B------:R0:W2:Y:S01]  /*15280*/  @!P3 LDG.E.U16 R100, desc[UR24][R126.64] ;  /* 0x000000187e64b981 */ /* 0x0000a2000c1e1500 */
[----:B------:R-:W-:Y:S01]  /*15290*/  LOP3.LUT R0, R0, 0x3e, RZ, 0xfc, !PT ;  /* 0x0000003e00007812 */ /* 0x000fe200078efcff */
[----:B0-----:R-:W-:Y:S02]  /*152a0*/  @!P1 IMAD.MOV.U32 R126, RZ, RZ, R16 ;  /* 0x000000ffff7e9224 */ /* 0x001fe400078e0010 */
[----:B------:R-:W-:-:S05]  /*152b0*/  @!P1 IMAD.MOV.U32 R127, RZ, RZ, R18 ;  /* 0x000000ffff7f9224 */ /* 0x000fca00078e0012 */
[----:B------:R0:W2:Y:S01]  /*152c0*/  @!P1 LDG.E.U16 R119, desc[UR24][R126.64] ;  /* 0x000000187e779981 */ /* 0x0000a2000c1e1500 */
[----:B------:R-:W-:Y:S02]  /*152d0*/  ISETP.GE.AND P1, PT, R0, UR5, PT ;  /* 0x0000000500007c0c */ /* 0x000fe4000bf26270 */
[----:B------:R-:W-:Y:S02]  /*152e0*/  SHF.R.U32.HI R0, RZ, 0x7, R2 ;  /* 0x00000007ff007819 */ /* 0x000fe40000011602 */
[----:B------:R-:W-:Y:S02]  /*152f0*/  PRMT R111, RZ, 0x7610, R111 ;  /* 0x00007610ff6f7816 */ /* 0x000fe4000000006f */
[----:B------:R-:W-:Y:S01]  /*15300*/  SGXT.U32 R0, R0, 0x1 ;  /* 0x000000010000781a */ /* 0x000fe20000000000 */
[----:B0-----:R-:W-:-:S03]  /*15310*/  @!P6 IMAD.MOV.U32 R126, RZ, RZ, R38 ;  /* 0x000000ffff7ee224 */ /* 0x001fc600078e0026 */
[----:B------:R-:W-:Y:S01]  /*15320*/  LOP3.LUT R0, R0, 0x40, RZ, 0xfc, !PT ;  /* 0x0000004000007812 */ /* 0x000fe200078efcff */
[----:B------:R-:W-:Y:S01]  /*15330*/  @!P6 IMAD.MOV.U32 R127, RZ, RZ, R40 ;  /* 0x000000ffff7fe224 */ /* 0x000fe200078e0028 */
[----:B------:R-:W-:Y:S02]  /*15340*/  PRMT R102, RZ, 0x7610, R102 ;  /* 0x00007610ff667816 */ /* 0x000fe40000000066 */
[----:B------:R-:W-:Y:S02]  /*15350*/  ISETP.GE.AND P3, PT, R0, UR5, PT ;  /* 0x0000000500007c0c */ /* 0x000fe4000bf66270 */
[----:B------:R0:W2:Y:S01]  /*15360*/  @!P6 LDG.E.U16 R111, desc[UR24][R126.64] ;  /* 0x000000187e6fe981 */ /* 0x0000a2000c1e1500 */
[----:B------:R-:W-:Y:S02]  /*15370*/  SHF.R.U32.HI R0, RZ, 0x7, R2 ;  /* 0x00000007ff007819 */ /* 0x000fe40000011602 */
[----:B------:R-:W-:Y:S02]  /*15380*/  PRMT R128, RZ, 0x7610, R128 ;  /* 0x00007610ff807816 */ /* 0x000fe40000000080 */
[----:B------:R-:W-:Y:S01]  /*15390*/  SGXT.U32 R0, R0, 0x1 ;  /* 0x000000010000781a */ /* 0x000fe20000000000 */
[----:B0-----:R-:W-:-:S02]  /*153a0*/  @!P4 IMAD.MOV.U32 R126, RZ, RZ, R61 ;  /* 0x000000ffff7ec224 */ /* 0x001fc400078e003d */
[----:B------:R-:W-:Y:S01]  /*153b0*/  @!P4 IMAD.MOV.U32 R127, RZ, RZ, R63 ;  /* 0x000000ffff7fc224 */ /* 0x000fe200078e003f */
[----:B------:R-:W-:-:S04]  /*153c0*/  LOP3.LUT R0, R0, 0x42, RZ, 0xfc, !PT ;  /* 0x0000004200007812 */ /* 0x000fc800078efcff */
[----:B------:R0:W2:Y:S02]  /*153d0*/  @!P4 LDG.E.U16 R102, desc[UR24][R126.64] ;  /* 0x000000187e66c981 */ /* 0x0000a4000c1e1500 */
[----:B0-----:R-:W-:Y:S02]  /*153e0*/  @!P1 IMAD.MOV.U32 R126, RZ, RZ, R83 ;  /* 0x000000ffff7e9224 */ /* 0x001fe400078e0053 */
[----:B------:R-:W-:-:S05]  /*153f0*/  @!P1 IMAD.MOV.U32 R127, RZ, RZ, R84 ;  /* 0x000000ffff7f9224 */ /* 0x000fca00078e0054 */
[----:B------:R0:W2:Y:S01]  /*15400*/  @!P1 LDG.E.U16 R128, desc[UR24][R126.64] ;  /* 0x000000187e809981 */ /* 0x0000a2000c1e1500 */
[----:B------:R-:W-:Y:S02]  /*15410*/  ISETP.GE.AND P1, PT, R0, UR5, PT ;  /* 0x0000000500007c0c */ /* 0x000fe4000bf26270 */
[----:B------:R-:W-:Y:S02]  /*15420*/  SHF.R.U32.HI R0, RZ, 0x7, R2 ;  /* 0x00000007ff007819 */ /* 0x000fe40000011602 */
[----:B------:R-:W-:Y:S02]  /*15430*/  PRMT R129, RZ, 0x7610, R129 ;  /* 0x00007610ff817816 */ /* 0x000fe40000000081 */
[----:B------:R-:W-:Y:S01]  /*15440*/  SGXT.U32 R0, R0, 0x1 ;  /* 0x000000010000781a */ /* 0x000fe20000000000 */
[----:B0-----:R-:W-:Y:S02]  /*15450*/  @!P3 IMAD.MOV.U32 R126, RZ, RZ, R19 ;  /* 0x000000ffff7eb224 */ /* 0x001fe400078e0013 */
[----:B------:R-:W-:Y:S01]  /*15460*/  @!P3 IMAD.MOV.U32 R127, RZ, RZ, R20 ;  /* 0x000000ffff7fb224 */ /* 0x000fe200078e0014 */
[----:B------:R-:W-:-:S04]  /*15470*/  LOP3.LUT R0, R0, 0x44, RZ, 0xfc, !PT ;  /* 0x0000004400007812 */ /* 0x000fc800078efcff */
        /* <DEDUP_REMOVED lines=43> */
[----:B------:R-:W2:Y:S01]  /*15730*/  LDL R2, [R1+0xc4] ;  /* 0x0000c40001027983 */ /* 0x000ea20000100800 */
[----:B------:R-:W-:Y:S01]  /*15740*/  PRMT R135, RZ, 0x7610, R135 ;  /* 0x00007610ff877816 */ /* 0x000fe20000000087 */
[----:B0-----:R-:W-:Y:S02]  /*15750*/  @!P3 IMAD.MOV.U32 R126, RZ, RZ, R172 ;  /* 0x000000ffff7eb224 */ /* 0x001fe400078e00ac */
[----:B------:R-:W-:Y:S01]  /*15760*/  @!P3 IMAD.MOV.U32 R127, RZ, RZ, R171 ;  /* 0x000000ffff7fb224 */ /* 0x000fe200078e00ab */
[----:B------:R-:W-:-:S04]  /*15770*/  PRMT R136, RZ, 0x7610, R136 ;  /* 0x00007610ff887816 */ /* 0x000fc80000000088 */
[----:B------:R0:W3:Y:S02]  /*15780*/  @!P3 LDG.E.U16 R135, desc[UR24][R126.64] ;  /* 0x000000187e87b981 */ /* 0x0000e4000c1e1500 */
[----:B0-----:R-:W-:Y:S02]  /*15790*/  @!P1 IMAD.MOV.U32 R126, RZ, RZ, R180 ;  /* 0x000000ffff7e9224 */ /* 0x001fe400078e00b4 */
[----:B------:R-:W-:-:S05]  /*157a0*/  @!P1 IMAD.MOV.U32 R127, RZ, RZ, R179 ;  /* 0x000000ffff7f9224 */ /* 0x000fca00078e00b3 */
[----:B------:R0:W3:Y:S02]  /*157b0*/  @!P1 LDG.E.U16 R136, desc[UR24][R126.64] ;  /* 0x000000187e889981 */ /* 0x0000e4000c1e1500 */
[----:B0-----:R-:W0:Y:S01]  /*157c0*/  S2R R127, SR_TID.X ;  /* 0x00000000007f7919 */ /* 0x001e220000002100 */
[----:B------:R-:W-:-:S04]  /*157d0*/  SGXT.U32 R0, R0, 0x1 ;  /* 0x000000010000781a */ /* 0x000fc80000000000 */
[----:B------:R-:W-:-:S04]  /*157e0*/  LOP3.LUT R0, R0, 0x68, RZ, 0xfc, !PT ;  /* 0x0000006800007812 */ /* 0x000fc800078efcff */
[----:B------:R-:W-:Y:S02]  /*157f0*/  ISETP.GE.AND P3, PT, R0, UR5, PT ;  /* 0x0000000500007c0c */ /* 0x000fe4000bf66270 */
[----:B------:R-:W1:Y:S01]  /*15800*/  S2R R0, SR_TID.X ;  /* 0x0000000000007919 */ /* 0x000e620000002100 */
[----:B------:R-:W-:Y:S02]  /*15810*/  PRMT R137, RZ, 0x7610, R137 ;  /* 0x00007610ff897816 */ /* 0x000fe40000000089 */
[----:B0-----:R-:W-:-:S04]  /*15820*/  SHF.R.U32.HI R127, RZ, 0x7, R127 ;  /* 0x00000007ff7f7819 */ /* 0x001fc8000001167f */
[----:B------:R-:W-:-:S04]  /*15830*/  SGXT.U32 R127, R127, 0x1 ;  /* 0x000000017f7f781a */ /* 0x000fc80000000000 */
[----:B------:R-:W-:-:S04]  /*15840*/  LOP3.LUT R127, R127, 0x70, RZ, 0xfc, !PT ;  /* 0x000000707f7f7812 */ /* 0x000fc800078efcff */
[----:B------:R-:W-:Y:S01]  /*15850*/  ISETP.GE.AND P1, PT, R127, UR5, PT ;  /* 0x000000057f007c0c */ /* 0x000fe2000bf26270 */
[----:B------:R-:W-:Y:S02]  /*15860*/  @!P3 IMAD.MOV.U32 R126, RZ, RZ, R188 ;  /* 0x000000ffff7eb224 */ /* 0x000fe400078e00bc */
[----:B------:R-:W-:Y:S01]  /*15870*/  @!P3 IMAD.MOV.U32 R127, RZ, RZ, R187 ;  /* 0x000000ffff7fb224 */ /* 0x000fe200078e00bb */
[----:B-1----:R-:W-:Y:S02]  /*15880*/  SHF.R.U32.HI R0, RZ, 0x7, R0 ;  /* 0x00000007ff007819 */ /* 0x002fe40000011600 */
[----:B------:R-:W-:Y:S02]  /*15890*/  PRMT R138, RZ, 0x7610, R138 ;  /* 0x00007610ff8a7816 */ /* 0x000fe4000000008a */
[----:B------:R0:W3:Y:S01]  /*158a0*/  @!P3 LDG.E.U16 R137, desc[UR24][R126.64] ;  /* 0x000000187e89b981 */ /* 0x0000e2000c1e1500 */
[----:B------:R-:W-:-:S04]  /*158b0*/  SGXT.U32 R0, R0, 0x1 ;  /* 0x000000010000781a */ /* 0x000fc80000000000 */
[----:B0-----:R-:W-:Y:S02]  /*158c0*/  @!P1 IMAD.MOV.U32 R126, RZ, RZ, R196 ;  /* 0x000000ffff7e9224 */ /* 0x001fe400078e00c4 */
[----:B------:R-:W-:Y:S01]  /*158d0*/  @!P1 IMAD.MOV.U32 R127, RZ, RZ, R195 ;  /* 0x000000ffff7f9224 */ /* 0x000fe200078e00c3 */
[----:B------:R-:W-:-:S04]  /*158e0*/  LOP3.LUT R0, R0, 0x78, RZ, 0xfc, !PT ;  /* 0x0000007800007812 */ /* 0x000fc800078efcff */
[----:B------:R0:W3:Y:S01]  /*158f0*/  @!P1 LDG.E.U16 R138, desc[UR24][R126.64] ;  /* 0x000000187e8a9981 */ /* 0x0000e2000c1e1500 */
[----:B------:R-:W-:Y:S01]  /*15900*/  ISETP.GE.AND P3, PT, R0, UR5, PT ;  /* 0x0000000500007c0c */ /* 0x000fe2000bf66270 */
[----:B0-----:R-:W0:Y:S01]  /*15910*/  S2R R127, SR_TID.X ;  /* 0x00000000007f7919 */ /* 0x001e220000002100 */
[----:B------:R-:W1:Y:S01]  /*15920*/  S2R R0, SR_TID.X ;  /* 0x0000000000007919 */ /* 0x000e620000002100 */
[----:B------:R-:W-:Y:S02]  /*15930*/  PRMT R139, RZ, 0x7610, R139 ;  /* 0x00007610ff8b7816 */ /* 0x000fe4000000008b */
[----:B------:R-:W-:Y:S02]  /*15940*/  PRMT R140, RZ, 0x7610, R140 ;  /* 0x00007610ff8c7816 */ /* 0x000fe4000000008c */
[----:B0-----:R-:W-:-:S04]  /*15950*/  SHF.R.U32.HI R127, RZ, 0x7, R127 ;  /* 0x00000007ff7f7819 */ /* 0x001fc8000001167f */
[----:B------:R-:W-:Y:S02]  /*15960*/  SGXT.U32 R127, R127, 0x1 ;  /* 0x000000017f7f781a */ /* 0x000fe40000000000 */
[----:B-1----:R-:W-:Y:S02]  /*15970*/  SHF.R.U32.HI R0, RZ, 0x7, R0 ;  /* 0x00000007ff007819 */ /* 0x002fe40000011600 */
[----:B------:R-:W-:Y:S02]  /*15980*/  LOP3.LUT R127, R127, 0x4a, RZ, 0xfc, !PT ;  /* 0x0000004a7f7f7812 */ /* 0x000fe400078efcff */
[----:B------:R-:W-:Y:S02]  /*15990*/  SGXT.U32 R0, R0, 0x1 ;  /* 0x000000010000781a */ /* 0x000fe40000000000 */
[----:B------:R-:W-:Y:S01]  /*159a0*/  ISETP.GE.AND P1, PT, R127, UR5, PT ;  /* 0x000000057f007c0c */ /* 0x000fe2000bf26270 */
[----:B------:R-:W-:Y:S01]  /*159b0*/  @!P3 IMAD.MOV.U32 R127, RZ, RZ, R203 ;  /* 0x000000ffff7fb224 */ /* 0x000fe200078e00cb */
[----:B------:R-:W-:-:S02]  /*159c0*/  LOP3.LUT R0, R0, 0x4c, RZ, 0xfc, !PT ;  /* 0x0000004c00007812 */ /* 0x000fc400078efcff */
[----:B------:R-:W-:Y:S02]  /*159d0*/  PRMT R141, RZ, 0x7610, R141 ;  /* 0x00007610ff8d7816 */ /* 0x000fe4000000008d */
[----:B------:R-:W-:Y:S02]  /*159e0*/  PRMT R142, RZ, 0x7610, R142 ;  /* 0x00007610ff8e7816 */ /* 0x000fe4000000008e */
[----:B------:R-:W-:Y:S02]  /*159f0*/  PRMT R143, RZ, 0x7610, R143 ;  /* 0x00007610ff8f7816 */ /* 0x000fe4000000008f */
[----:B------:R-:W-:Y:S02]  /*15a00*/  PRMT R144, RZ, 0x7610, R144 ;  /* 0x00007610ff907816 */ /* 0x000fe40000000090 */
[----:B------:R-:W-:Y:S02]  /*15a10*/  PRMT R145, RZ, 0x7610, R145 ;  /* 0x00007610ff917816 */ /* 0x000fe40000000091 */
[----:B------:R-:W-:Y:S01]  /*15a20*/  PRMT R146, RZ, 0x7610, R146 ;  /* 0x00007610ff927816 */ /* 0x000fe20000000092 */
[----:B--2---:R-:W-:-:S02]  /*15a30*/  @!P3 IMAD.MOV.U32 R126, RZ, RZ, R2 ;  /* 0x000000ffff7eb224 */ /* 0x004fc400078e0002 */
[----:B------:R-:W0:Y:S03]  /*15a40*/  S2R R2, SR_TID.X ;  /* 0x0000000000027919 */ /* 0x000e260000002100 */
[----:B------:R1:W2:Y:S01]  /*15a50*/  @!P3 LDG.E.U16 R139, desc[UR24][R126.64] ;  /* 0x000000187e8bb981 */ /* 0x0002a2000c1e1500 */
[----:B------:R-:W-:Y:S01]  /*15a60*/  ISETP.GE.AND P3, PT, R0, UR5, PT ;  /* 0x0000000500007c0c */ /* 0x000fe2000bf66270 */
[----:B-1----:R-:W-:Y:S02]  /*15a70*/  @!P1 IMAD.MOV.U32 R126, RZ, RZ, R42 ;  /* 0x000000ffff7e9224 */ /* 0x002fe400078e002a */
[----:B------:R-:W-:-:S05]  /*15a80*/  @!P1 IMAD.MOV.U32 R127, RZ, RZ, R44 ;  /* 0x000000ffff7f9224 */ /* 0x000fca00078e002c */
[----:B------:R1:W2:Y:S01]  /*15a90*/  @!P1 LDG.E.U16 R140, desc[UR24][R126.64] ;  /* 0x000000187e8c9981 */ /* 0x0002a2000c1e1500 */
[----:B0-----:R-:W-:-:S04]  /*15aa0*/  SHF.R.U32.HI R0, RZ, 0x7, R2 ;  /* 0x00000007ff007819 */ /* 0x001fc80000011602 */
[----:B------:R-:W-:-:S04]  /*15ab0*/  SGXT.U32 R0, R0, 0x1 ;  /* 0x000000010000781a */ /* 0x000fc80000000000 */
[----:B------:R-:W-:-:S04]  /*15ac0*/  LOP3.LUT R0, R0, 0x4e, RZ, 0xfc, !PT ;  /* 0x0000004e00007812 */ /* 0x000fc800078efcff */
[----:B------:R-:W-:Y:S02]  /*15ad0*/  ISETP.GE.AND P1, PT, R0, UR5, PT ;  /* 0x0000000500007c0c */ /* 0x000fe4000bf26270 */
[----:B------:R-:W-:Y:S01]  /*15ae0*/  SHF.R.U32.HI R0, RZ, 0x7, R2 ;  /* 0x00000007ff007819 */ /* 0x000fe20000011602 */
[----:B-1----:R-:W-:-:S03]  /*15af0*/  @!P3 IMAD.MOV.U32 R126, RZ, RZ, R65 ;  /* 0x000000ffff7eb224 */ /* 0x002fc600078e0041 */
[----:B------:R-:W-:Y:S01]  /*15b00*/  SGXT.U32 R0, R0, 0x1 ;  /* 0x000000010000781a */ /* 0x000fe20000000000 */
[----:B------:R-:W-:-:S03]  /*15b10*/  @!P3 IMAD.MOV.U32 R127, RZ, RZ, R67 ;  /* 0x000000ffff7fb224 */ /* 0x000fc600078e0043 */
[----:B------:R-:W-:Y:S02]  /*15b20*/  LOP3.LUT R0, R0, 0x52, RZ, 0xfc, !PT ;  /* 0x0000005200007812 */ /* 0x000fe400078efcff */
[----:B------:R0:W2:Y:S02]  /*15b30*/  @!P3 LDG.E.U16 R141, desc[UR24][R126.64] ;  /* 0x000000187e8db981 */ /* 0x0000a4000c1e1500 */
[----:B------:R-:W-:Y:S02]  /*15b40*/  ISETP.GE.AND P3, PT, R0, UR5, PT ;  /* 0x0000000500007c0c */ /* 0x000fe4000bf66270 */
[----:B------:R-:W-:-:S04]  /*15b50*/  SHF.R.U32.HI R0, RZ, 0x7, R2 ;  /* 0x00000007ff007819 */ /* 0x000fc80000011602 */
[----:B------:R-:W-:Y:S01]  /*15b60*/  SGXT.U32 R0, R0, 0x1 ;  /* 0x000000010000781a */ /* 0x000fe20000000000 */
[----:B0-----:R-:W-:Y:S02]  /*15b70*/  @!P1 IMAD.MOV.U32 R126, RZ, RZ, R87 ;  /* 0x000000ffff7e9224 */ /* 0x001fe400078e0057 */
[----:B------:R-:W-:Y:S01]  /*15b80*/  @!P1 IMAD.MOV.U32 R127, RZ, RZ, R88 ;  /* 0x000000ffff7f9224 */ /* 0x000fe200078e0058 */
[----:B------:R-:W-:-:S04]  /*15b90*/  LOP3.LUT R0, R0, 0x54, RZ, 0xfc, !PT ;  /* 0x0000005400007812 */ /* 0x000fc800078efcff */
[----:B------:R0:W2:Y:S01]  /*15ba0*/  @!P1 LDG.E.U16 R142, desc[UR24][R126.64] ;  /* 0x000000187e8e9981 */ /* 0x0000a2000c1e1500 */
        /* <DEDUP_REMOVED lines=69> */
[----:B------:R-:W-:Y:S02]  /*16000*/  PRMT R152, RZ, 0x7610, R152 ;  /* 0x00007610ff987816 */ /* 0x000fe40000000098 */
[----:B------:R-:W-:Y:S01]  /*16010*/  PRMT R153, RZ, 0x7610, R153 ;  /* 0x00007610ff997816 */ /* 0x000fe20000000099 */
[----:B0-----:R-:W-:Y:S02]  /*16020*/  @!P1 IMAD.MOV.U32 R126, RZ, RZ, R190 ;  /* 0x000000ffff7e9224 */ /* 0x001fe400078e00be */
[----:B------:R-:W-:-:S05]  /*16030*/  @!P1 IMAD.MOV.U32 R127, RZ, RZ, R189 ;  /* 0x000000ffff7f9224 */ /* 0x000fca00078e00bd */
[----:B------:R0:W2:Y:S02]  /*16040*/  @!P1 LDG.E.U16 R152, desc[UR24][R126.64] ;  /* 0x000000187e989981 */ /* 0x0000a4000c1e1500 */
[----:B0-----:R-:W-:Y:S02]  /*16050*/  @!P3 IMAD.MOV.U32 R126, RZ, RZ, R198 ;  /* 0x000000ffff7eb224 */ /* 0x001fe400078e00c6 */
[----:B------:R-:W-:-:S05]  /*16060*/  @!P3 IMAD.MOV.U32 R127, RZ, RZ, R197 ;  /* 0x000000ffff7fb224 */ /* 0x000fca00078e00c5 */
[----:B------:R0:W2:Y:S04]  /*16070*/  @!P3 LDG.E.U16 R153, desc[UR24][R126.64] ;  /* 0x000000187e99b981 */ /* 0x0000a8000c1e1500 */
[----:B------:R-:W0:Y:S04]  /*16080*/  LDL R126, [R1+0xc8] ;  /* 0x0000c800017e7983 */ /* 0x000e280000100800 */
[----:B------:R-:W0:Y:S01]  /*16090*/  LDL R127, [R1+0xcc] ;  /* 0x0000cc00017f7983 */ /* 0x000e220000100800 */
[----:B------:R-:W-:-:S04]  /*160a0*/  SHF.R.U32.HI R0, RZ, 0x7, R2 ;  /* 0x00000007ff007819 */ /* 0x000fc80000011602 */
[----:B------:R-:W-:-:S04]  /*160b0*/  SGXT.U32 R0, R0, 0x1 ;  /* 0x000000010000781a */ /* 0x000fc80000000000 */
[----:B------:R-:W-:Y:S02]  /*160c0*/  LOP3.LUT R0, R0, 0x7a, RZ, 0xfc, !PT ;  /* 0x0000007a00007812 */ /* 0x000fe400078efcff */
[----:B------:R-:W-:Y:S02]  /*160d0*/  SHF.R.U32.HI R2, RZ, 0x7, R2 ;  /* 0x00000007ff027819 */ /* 0x000fe40000011602 */
[----:B------:R-:W-:Y:S02]  /*160e0*/  ISETP.GE.AND P4, PT, R0, UR5, PT ;  /* 0x0000000500007c0c */ /* 0x000fe4000bf86270 */
[----:B------:R-:W-:-:S04]  /*160f0*/  SGXT.U32 R2, R2, 0x1 ;  /* 0x000000010202781a */ /* 0x000fc80000000000 */
[----:B------:R-:W-:-:S04]  /*16100*/  LOP3.LUT R2, R2, 0x6c, RZ, 0xfc, !PT ;  /* 0x0000006c02027812 */ /* 0x000fc800078efcff */
[----:B------:R-:W-:Y:S01]  /*16110*/  ISETP.GE.AND P1, PT, R2, UR5, PT ;  /* 0x0000000502007c0c */ /* 0x000fe2000bf26270 */
[----:B------:R-:W1:Y:S01]  /*16120*/  S2R R0, SR_TID.X ;  /* 0x0000000000007919 */ /* 0x000e620000002100 */
[----:B------:R-:W-:Y:S02]  /*16130*/  PRMT R154, RZ, 0x7610, R154 ;  /* 0x00007610ff9a7816 */ /* 0x000fe4000000009a */
[----:B------:R-:W-:Y:S02]  /*16140*/  PRMT R155, RZ, 0x7610, R155 ;  /* 0x00007610ff9b7816 */ /* 0x000fe4000000009b */
[----:B------:R-:W-:Y:S02]  /*16150*/  PRMT R156, RZ, 0x7610, R156 ;  /* 0x00007610ff9c7816 */ /* 0x000fe4000000009c */
[----:B-1----:R-:W-:-:S04]  /*16160*/  SHF.R.U32.HI R0, RZ, 0x7, R0 ;  /* 0x00000007ff007819 */ /* 0x002fc80000011600 */
[----:B------:R-:W-:-:S04]  /*16170*/  SGXT.U32 R0, R0, 0x1 ;  /* 0x000000010000781a */ /* 0x000fc80000000000 */
[----:B------:R-:W-:-:S04]  /*16180*/  LOP3.LUT R0, R0, 0x6e, RZ, 0xfc, !PT ;  /* 0x0000006e00007812 */ /* 0x000fc800078efcff */
[----:B------:R-:W-:Y:S02]  /*16190*/  ISETP.GE.AND P3, PT, R0, UR5, PT ;  /* 0x0000000500007c0c */ /* 0x000fe4000bf66270 */
[----:B------:R-:W-:Y:S01]  /*161a0*/  PRMT R157, RZ, 0x7610, R157 ;  /* 0x00007610ff9d7816 */ /* 0x000fe2000000009d */
[----:B------:R-:W2:Y:S01]  /*161b0*/  LDL R0, [R1+0xd4] ;  /* 0x0000d40001007983 */ /* 0x000ea20000100800 */
[----:B------:R-:W-:Y:S02]  /*161c0*/  PRMT R158, RZ, 0x7610, R158 ;  /* 0x00007610ff9e7816 */ /* 0x000fe4000000009e */
[----:B0-----:R-:W-:-:S04]  /*161d0*/  @!P4 LOP3.LUT R127, R127, R126, RZ, 0x3c, !PT ;  /* 0x0000007e7f7fc212 */ /* 0x001fc800078e3cff */
[----:B------:R-:W-:-:S04]  /*161e0*/  @!P4 LOP3.LUT R126, R127, R126, RZ, 0x3c, !PT ;  /* 0x0000007e7f7ec212 */ /* 0x000fc800078e3cff */
[----:B------:R-:W-:-:S05]  /*161f0*/  @!P4 LOP3.LUT R127, R127, R126, RZ, 0x3c, !PT ;  /* 0x0000007e7f7fc212 */ /* 0x000fca00078e3cff */
[----:B------:R0:W3:Y:S02]  /*16200*/  @!P4 LDG.E.U16 R154, desc[UR24][R126.64] ;  /* 0x000000187e9ac981 */ /* 0x0000e4000c1e1500 */
[----:B0-----:R-:W-:Y:S02]  /*16210*/  @!P1 IMAD.MOV.U32 R126, RZ, RZ, R192 ;  /* 0x000000ffff7e9224 */ /* 0x001fe400078e00c0 */
[----:B------:R-:W-:-:S05]  /*16220*/  @!P1 IMAD.MOV.U32 R127, RZ, RZ, R191 ;  /* 0x000000ffff7f9224 */ /* 0x000fca00078e00bf */
[----:B------:R0:W3:Y:S02]  /*16230*/  @!P1 LDG.E.U16 R155, desc[UR24][R126.64] ;  /* 0x000000187e9b9981 */ /* 0x0000e4000c1e1500 */
[----:B0-----:R-:W0:Y:S01]  /*16240*/  S2R R127, SR_TID.X ;  /* 0x00000000007f7919 */ /* 0x001e220000002100 */
[----:B------:R-:W-:Y:S01]  /*16250*/  @!P3 IMAD.MOV.U32 R126, RZ, RZ, R194 ;  /* 0x000000ffff7eb224 */ /* 0x000fe200078e00c2 */
[----:B0-----:R-:W-:-:S04]  /*16260*/  SHF.R.U32.HI R127, RZ, 0x7, R127 ;  /* 0x00000007ff7f7819 */ /* 0x001fc8000001167f */
[----:B------:R-:W-:-:S04]  /*16270*/  SGXT.U32 R127, R127, 0x1 ;  /* 0x000000017f7f781a */ /* 0x000fc80000000000 */
[----:B------:R-:W-:-:S04]  /*16280*/  LOP3.LUT R127, R127, 0x74, RZ, 0xfc, !PT ;  /* 0x000000747f7f7812 */ /* 0x000fc800078efcff */
[----:B------:R-:W-:Y:S01]  /*16290*/  ISETP.GE.AND P1, PT, R127, UR5, PT ;  /* 0x000000057f007c0c */ /* 0x000fe2000bf26270 */
[----:B------:R-:W-:-:S05]  /*162a0*/  @!P3 IMAD.MOV.U32 R127, RZ, RZ, R193 ;  /* 0x000000ffff7fb224 */ /* 0x000fca00078e00c1 */
[----:B------:R0:W3:Y:S02]  /*162b0*/  @!P3 LDG.E.U16 R156, desc[UR24][R126.64] ;  /* 0x000000187e9cb981 */ /* 0x0000e4000c1e1500 */
[----:B0-----:R-:W0:Y:S05]  /*162c0*/  S2R R127, SR_TID.X ;  /* 0x00000000007f7919 */ /* 0x001e2a0000002100 */
        /* <DEDUP_REMOVED lines=15> */
[----:B0-----:R-:W0:Y:S02]  /*163c0*/  S2R R127, SR_TID.X ;  /* 0x00000000007f7919 */ /* 0x001e240000002100 */
[----:B0-----:R-:W-:Y:S02]  /*163d0*/  SHF.R.U32.HI R126, RZ, 0x7, R127 ;  /* 0x00000007ff7e7819 */ /* 0x001fe4000001167f */
[----:B------:R-:W3:Y:S02]  /*163e0*/  LDL R127, [R1+0xd0] ;  /* 0x0000d000017f7983 */ /* 0x000ee40000100800 */
[----:B------:R-:W-:-:S04]  /*163f0*/  SGXT.U32 R126, R126, 0x1 ;  /* 0x000000017e7e781a */ /* 0x000fc80000000000 */
[----:B------:R-:W-:-:S04]  /*16400*/  LOP3.LUT R126, R126, 0x7e, RZ, 0xfc, !PT ;  /* 0x0000007e7e7e7812 */ /* 0x000fc800078efcff */
[----:B------:R-:W-:Y:S01]  /*16410*/  ISETP.GE.AND P3, PT, R126, UR5, PT ;  /* 0x000000057e007c0c */ /* 0x000fe2000bf66270 */
[----:B--2---:R-:W-:Y:S01]  /*16420*/  @!P1 IMAD.MOV.U32 R126, RZ, RZ, R0 ;  /* 0x000000ffff7e9224 */ /* 0x004fe200078e0000 */
[----:B------:R-:W-:Y:S02]  /*16430*/  PRMT R159, RZ, 0x7610, R159 ;  /* 0x00007610ff9f7816 */ /* 0x000fe4000000009f */
[----:B------:R-:W-:Y:S01]  /*16440*/  PRMT R160, RZ, 0x7610, R160 ;  /* 0x00007610ffa07816 */ /* 0x000fe200000000a0 */
[----:B------:R-:W0:Y:S01]  /*16450*/  S2R R2, SR_TID.X ;  /* 0x0000000000027919 */ /* 0x000e220000002100 */
[----:B------:R-:W-:Y:S02]  /*16460*/  PRMT R161, RZ, 0x7610, R161 ;  /* 0x00007610ffa17816 */ /* 0x000fe400000000a1 */
[----:B------:R-:W-:Y:S01]  /*16470*/  PRMT R162, RZ, 0x7610, R162 ;  /* 0x00007610ffa27816 */ /* 0x000fe200000000a2 */
[----:B------:R-:W2:Y:S04]  /*16480*/  LDL R0, [R1+0x124] ;  /* 0x0001240001007983 */ /* 0x000ea80000100800 */
[----:B---3--:R1:W3:Y:S02]  /*16490*/  @!P1 LDG.E.U16 R159, desc[UR24][R126.64] ;  /* 0x000000187e9f9981 */ /* 0x0082e4000c1e1500 */
[----:B-1----:R-:W-:-:S02]  /*164a0*/  @!P3 IMAD.MOV.U32 R126, RZ, RZ, R205 ;  /* 0x000000ffff7eb224 */ /* 0x002fc400078e00cd */
[----:B------:R-:W-:-:S05]  /*164b0*/  @!P3 IMAD.MOV.U32 R127, RZ, RZ, R204 ;  /* 0x000000ffff7fb224 */ /* 0x000fca00078e00cc */
[----:B------:R1:W2:Y:S01]  /*164c0*/  @!P3 LDG.E.U16 R160, desc[UR24][R126.64] ;  /* 0x000000187ea0b981 */ /* 0x0002a2000c1e1500 */
[----:B0-----:R-:W-:Y:S01]  /*164d0*/  LOP3.LUT R2, R2, 0x7f, RZ, 0xc0, !PT ;  /* 0x0000007f02027812 */ /* 0x001fe200078ec0ff */
[----:B------:R-:W-:Y:S06]  /*164e0*/  BAR.SYNC.DEFER_BLOCKING 0x0 ;  /* 0x0000000000007b1d */ /* 0x000fec0000010000 */
[----:B------:R-:W1:Y:S04]  /*164f0*/  LDL R126, [R1+0xd8] ;  /* 0x0000d800017e7983 */ /* 0x000e680000100800 */
[----:B------:R-:W1:Y:S01]  /*16500*/  LDL R127, [R1+0xdc] ;  /* 0x0000dc00017f7983 */ /* 0x000e620000100800 */
[----:B------:R-:W-:-:S03]  /*16510*/  ISETP.GE.AND P1, PT, R2, UR5, PT ;  /* 0x0000000502007c0c */ /* 0x000fc6000bf26270 */
[----:B------:R-:W2:Y:S10]  /*16520*/  LDL R2, [R1+0x120] ;  /* 0x0001200001027983 */ /* 0x000eb40000100800 */
[----:B-1----:R-:W-:-:S04]  /*16530*/  @!P1 LOP3.LUT R127, R127, R126, RZ, 0x3c, !PT ;  /* 0x0000007e7f7f9212 */ /* 0x002fc800078e3cff */
[----:B------:R-:W-:-:S04]  /*16540*/  @!P1 LOP3.LUT R126, R127, R126, RZ, 0x3c, !PT ;  /* 0x0000007e7f7e9212 */ /* 0x000fc800078e3cff */
[----:B------:R-:W-:-:S05]  /*16550*/  @!P1 LOP3.LUT R127, R127, R126, RZ, 0x3c, !PT ;  /* 0x0000007e7f7f9212 */ /* 0x000fca00078e3cff */
[----:B------:R0:W2:Y:S04]  /*16560*/  @!P1 LDG.E.U16 R161, desc[UR24][R126.64] ;  /* 0x000000187ea19981 */ /* 0x0000a8000c1e1500 */
[----:B------:R-:W0:Y:S04]  /*16570*/  LDL R126, [R1+0xf0] ;  /* 0x0000f000017e7983 */ /* 0x000e280000100800 */
[----:B------:R-:W0:Y:S02]  /*16580*/  LDL R127, [R1+0xf4] ;  /* 0x0000f400017f7983 */ /* 0x000e240000100800 */
[----:B0-----:R-:W-:-:S04]  /*16590*/  @!P1 LOP3.LUT R127, R127, R126, RZ, 0x3c, !PT ;  /* 0x0000007e7f7f9212 */ /* 0x001fc800078e3cff */
[----:B------:R-:W-:-:S04]  /*165a0*/  @!P1 LOP3.LUT R126, R127, R126, RZ, 0x3c, !PT ;  /* 0x0000007e7f7e9212 */ /* 0x000fc800078e3cff */
[----:B------:R-:W-:-:S05]  /*165b0*/  @!P1 LOP3.LUT R127, R127, R126, RZ, 0x3c, !PT ;  /* 0x0000007e7f7f9212 */ /* 0x000fca00078e3cff */
[----:B------:R0:W2:Y:S04]  /*165c0*/  @!P1 LDG.E.U16 R162, desc[UR24][R126.64] ;  /* 0x000000187ea29981 */ /* 0x0000a8000c1e1500 */
[----:B------:R-:W0:Y:S04]  /*165d0*/  LDL R126, [R1+0x108] ;  /* 0x00010800017e7983 */ /* 0x000e280000100800 */
[----:B------:R-:W0:Y:S01]  /*165e0*/  LDL R127, [R1+0x10c] ;  /* 0x00010c00017f7983 */ /* 0x000e220000100800 */
[----:B------:R-:W-:Y:S02]  /*165f0*/  PRMT R163, RZ, 0x7610, R163 ;  /* 0x00007610ffa37816 */ /* 0x000fe400000000a3 */
[----:B------:R-:W-:-:S02]  /*16600*/  PRMT R164, RZ, 0x7610, R164 ;  /* 0x00007610ffa47816 */ /* 0x000fc400000000a4 */
[----:B0-----:R-:W-:-:S04]  /*16610*/  @!P1 LOP3.LUT R127, R127, R126, RZ, 0x3c, !PT ;  /* 0x0000007e7f7f9212 */ /* 0x001fc800078e3cff */
[----:B------:R-:W-:-:S04]  /*16620*/  @!P1 LOP3.LUT R126, R127, R126, RZ, 0x3c, !PT ;  /* 0x0000007e7f7e9212 */ /* 0x000fc800078e3cff */
[----:B------:R-:W-:-:S05]  /*16630*/  @!P1 LOP3.LUT R127, R127, R126, RZ, 0x3c, !PT ;  /* 0x0000007e7f7f9212 */ /* 0x000fca00078e3cff */
[----:B------:R2:W3:Y:S02]  /*16640*/  @!P1 LDG.E.U16 R163, desc[UR24][R126.64] ;  /* 0x000000187ea39981 */ /* 0x0004e4000c1e1500 */
[----:B--2---:R-:W-:Y:S02]  /*16650*/  @!P1 IMAD.MOV.U32 R126, RZ, RZ, R0 ;  /* 0x000000ffff7e9224 */ /* 0x004fe400078e0000 */
[----:B------:R-:W-:Y:S01]  /*16660*/  @!P1 IMAD.MOV.U32 R127, RZ, RZ, R2 ;  /* 0x000000ffff7f9224 */ /* 0x000fe200078e0002 */
[----:B------:R-:W-:Y:S02]  /*16670*/  PRMT R165, RZ, 0x7610, R165 ;  /* 0x00007610ffa57816 */ /* 0x000fe400000000a5 */
[----:B------:R-:W-:Y:S02]  /*16680*/  PRMT R166, RZ, 0x7610, R166 ;  /* 0x00007610ffa67816 */ /* 0x000fe400000000a6 */
[----:B------:R-:W-:Y:S01]  /*16690*/  PRMT R167, RZ, 0x7610, R167 ;  /* 0x00007610ffa77816 */ /* 0x000fe200000000a7 */
[----:B------:R0:W2:Y:S04]  /*166a0*/  @!P1 LDG.E.U16 R164, desc[UR24][R126.64] ;  /* 0x000000187ea49981 */ /* 0x0000a8000c1e1500 */
[----:B------:R1:W-:Y:S04]  /*166b0*/  STS.U16 [R90+UR10+0x28400], R125 ;  /* 0x0284007d5a007988 */ /* 0x0003e8000800040a */
[----:B------:R0:W-:Y:S04]  /*166c0*/  STS.U16 [R90+UR10+0x28800], R124 ;  /* 0x0288007c5a007988 */ /* 0x0001e8000800040a */
[----:B------:R-:W2:Y:S04]  /*166d0*/  LDL R126, [R1+0x138] ;  /* 0x00013800017e7983 */ /* 0x000ea80000100800 */
[----:B------:R-:W2:Y:S04]  /*166e0*/  LDL R127, [R1+0x13c] ;  /* 0x00013c00017f7983 */ /* 0x000ea80000100800 */
[----:B-1----:R-:W3:Y:S04]  /*166f0*/  LDL R125, [R1+0x1b4] ;  /* 0x0001b400017d7983 */ /* 0x002ee80000100800 */
[----:B0-----:R-:W3:Y:S04]  /*16700*/  LDL R124, [R1+0x1b0] ;  /* 0x0001b000017c7983 */ /* 0x001ee80000100800 */
[----:B------:R-:W3:Y:S04]  /*16710*/  LDL R2, [R1+0x198] ;  /* 0x0001980001027983 */ /* 0x000ee80000100800 */
[----:B------:R-:W3:Y:S01]  /*16720*/  LDL R0, [R1+0x19c] ;  /* 0x00019c0001007983 */ /* 0x000ee20000100800 */
[----:B--2---:R-:W-:-:S04]  /*16730*/  @!P1 LOP3.LUT R127, R127, R126, RZ, 0x3c, !PT ;  /* 0x0000007e7f7f9212 */ /* 0x004fc800078e3cff */
        /* <DEDUP_REMOVED lines=16> */
[----:B------:R-:W0:Y:S04]  /*16840*/  LDL R127, [R1+0x184] ;  /* 0x00018400017f7983 */ /* 0x000e280000100800 */
[----:B------:R1:W-:Y:S01]  /*16850*/  STS.U16 [R90+UR10+0x28000], R168 ;  /* 0x028000a85a007988 */ /* 0x0003e2000800040a */
[----:B------:R-:W-:-:S02]  /*16860*/  PRMT R169, RZ, 0x7610, R169 ;  /* 0x00007610ffa97816 */ /* 0x000fc400000000a9 */
[-C--:B---3--:R-:W-:Y:S02]  /*16870*/  @!P1 LOP3.LUT R125, R125, R124.reuse, RZ, 0x3c, !PT ;  /* 0x0000007c7d7d9212 */ /* 0x088fe400078e3cff */
[----:B-1----:R-:W-:Y:S02]  /*16880*/  PRMT R168, RZ, 0x7610, R168 ;  /* 0x00007610ffa87816 */ /* 0x002fe400000000a8 */
[----:B------:R-:W-:-:S04]  /*16890*/  @!P1 LOP3.LUT R124, R125, R124, RZ, 0x3c, !PT ;  /* 0x0000007c7d7c9212 */ /* 0x000fc800078e3cff */
[----:B------:R-:W-:Y:S01]  /*168a0*/  @!P1 LOP3.LUT R125, R125, R124, RZ, 0x3c, !PT ;  /* 0x0000007c7d7d9212 */ /* 0x000fe200078e3cff */
[----:B------:R1:W-:Y:S04]  /*168b0*/  STS.U16 [R90+UR10+0x28c00], R123 ;  /* 0x028c007b5a007988 */ /* 0x0003e8000800040a */
[----:B------:R3:W-:Y:S04]  /*168c0*/  STS.U16 [R90+UR10+0x29000], R122 ;  /* 0x0290007a5a007988 */ /* 0x0007e8000800040a */
[----:B-1----:R-:W2:Y:S04]  /*168d0*/  LDL R123, [R1+0x1e4] ;  /* 0x0001e400017b7983 */ /* 0x002ea80000100800 */
[----:B---3--:R-:W2:Y:S01]  /*168e0*/  LDL R122, [R1+0x1e0] ;  /* 0x0001e000017a7983 */ /* 0x008ea20000100800 */
[----:B0-----:R-:W-:-:S04]  /*168f0*/  @!P1 LOP3.LUT R127, R127, R126, RZ, 0x3c, !PT ;  /* 0x0000007e7f7f9212 */ /* 0x001fc800078e3cff */
[----:B------:R-:W-:-:S04]  /*16900*/  @!P1 LOP3.LUT R126, R127, R126, RZ, 0x3c, !PT ;  /* 0x0000007e7f7e9212 */ /* 0x000fc800078e3cff */
[----:B------:R-:W-:-:S05]  /*16910*/  @!P1 LOP3.LUT R127, R127, R126, RZ, 0x3c, !PT ;  /* 0x0000007e7f7f9212 */ /* 0x000fca00078e3cff */
[----:B------:R0:W3:Y:S02]  /*16920*/  @!P1 LDG.E.U16 R168, desc[UR24][R126.64] ;  /* 0x000000187ea89981 */ /* 0x0000e4000c1e1500 */
[----:B0-----:R-:W-:Y:S02]  /*16930*/  @!P1 IMAD.MOV.U32 R126, RZ, RZ, R0 ;  /* 0x000000ffff7e9224 */ /* 0x001fe400078e0000 */
[----:B------:R-:W-:Y:S01]  /*16940*/  @!P1 IMAD.MOV.U32 R127, RZ, RZ, R2 ;  /* 0x000000ffff7f9224 */ /* 0x000fe200078e0002 */
[----:B------:R-:W3:Y:S04]  /*16950*/  LDL R0, [R1+0x214] ;  /* 0x0002140001007983 */ /* 0x000ee80000100800 */
[----:B------:R0:W3:Y:S04]  /*16960*/  @!P1 LDG.E.U16 R169, desc[UR24][R126.64] ;  /* 0x000000187ea99981 */ /* 0x0000e8000c1e1500 */
[----:B------:R-:W3:Y:S01]  /*16970*/  LDL R2, [R1+0x210] ;  /* 0x0002100001027983 */ /* 0x000ee20000100800 */
[----:B0-----:R-:W-:-:S06]  /*16980*/  PRMT R126, RZ, 0x7610, R126 ;  /* 0x00007610ff7e7816 */ /* 0x001fcc000000007e */
[----:B------:R0:W3:Y:S04]  /*16990*/  @!P1 LDG.E.U16 R126, desc[UR24][R124.64] ;  /* 0x000000187c7e9981 */ /* 0x0000e8000c1e1500 */
[----:B------:R-:W0:Y:S04]  /*169a0*/  LDL R124, [R1+0x1c8] ;  /* 0x0001c800017c7983 */ /* 0x000e280000100800 */
[----:B------:R-:W0:Y:S01]  /*169b0*/  LDL R125, [R1+0x1cc] ;  /* 0x0001cc00017d7983 */ /* 0x000e220000100800 */
[----:B------:R-:W-:Y:S02]  /*169c0*/  PRMT R127, RZ, 0x7610, R127 ;  /* 0x00007610ff7f7816 */ /* 0x000fe4000000007f */
[----:B--2---:R-:W-:-:S04]  /*169d0*/  @!P1 LOP3.LUT R123, R123, R122, RZ, 0x3c, !PT ;  /* 0x0000007a7b7b9212 */ /* 0x004fc800078e3cff */
[----:B------:R-:W-:-:S04]  /*169e0*/  @!P1 LOP3.LUT R122, R123, R122, RZ, 0x3c, !PT ;  /* 0x0000007a7b7a9212 */ /* 0x000fc800078e3cff */
[----:B------:R-:W-:Y:S02]  /*169f0*/  @!P1 LOP3.LUT R123, R123, R122, RZ, 0x3c, !PT ;  /* 0x0000007a7b7b9212 */ /* 0x000fe400078e3cff */
[----:B0-----:R-:W-:-:S04]  /*16a00*/  @!P1 LOP3.LUT R125, R125, R124, RZ, 0x3c, !PT ;  /* 0x0000007c7d7d9212 */ /* 0x001fc800078e3cff */
[----:B------:R-:W-:-:S04]  /*16a10*/  @!P1 LOP3.LUT R124, R125, R124, RZ, 0x3c, !PT ;  /* 0x0000007c7d7c9212 */ /* 0x000fc800078e3cff */
[----:B------:R-:W-:-:S05]  /*16a20*/  @!P1 LOP3.LUT R125, R125, R124, RZ, 0x3c, !PT ;  /* 0x0000007c7d7d9212 */ /* 0x000fca00078e3cff */
[----:B------:R0:W2:Y:S02]  /*16a30*/  @!P1 LDG.E.U16 R127, desc[UR24][R124.64] ;  /* 0x000000187c7f9981 */ /* 0x0000a4000c1e1500 */
[----:B0-----:R-:W-:-:S06]  /*16a40*/  PRMT R124, RZ, 0x7610, R124 ;  /* 0x00007610ff7c7816 */ /* 0x001fcc000000007c */
[----:B------:R0:W2:Y:S04]  /*16a50*/  @!P1 LDG.E.U16 R124, desc[UR24][R122.64] ;  /* 0x000000187a7c9981 */ /* 0x0000a8000c1e1500 */
[----:B------:R-:W0:Y:S04]  /*16a60*/  LDL R122, [R1+0x1f8] ;  /* 0x0001f800017a7983 */ /* 0x000e280000100800 */
[----:B------:R-:W0:Y:S01]  /*16a70*/  LDL R123, [R1+0x1fc] ;  /* 0x0001fc00017b7983 */ /* 0x000e220000100800 */
[----:B------:R-:W-:-:S03]  /*16a80*/  PRMT R125, RZ, 0x7610, R125 ;  /* 0x00007610ff7d7816 */ /* 0x000fc6000000007d */
[----:B------:R3:W-:Y:S04]  /*16a90*/  STS.U16 [R90+UR10+0x29400], R121 ;  /* 0x029400795a007988 */ /* 0x0007e8000800040a */
[----:B------:R1:W-:Y:S01]  /*16aa0*/  STS.U16 [R90+UR10+0x29800], R120 ;  /* 0x029800785a007988 */ /* 0x0003e2000800040a */
[----:B---3--:R-:W-:-:S03]  /*16ab0*/  @!P1 IMAD.MOV.U32 R121, RZ, RZ, R2 ;  /* 0x000000ffff799224 */ /* 0x008fc600078e0002 */
[----:B------:R3:W-:Y:S01]  /*16ac0*/  STS.U16 [R90+UR10+0x29c00], R119 ;  /* 0x029c00775a007988 */ /* 0x0007e2000800040a */
[----:B-1----:R-:W-:-:S03]  /*16ad0*/  @!P1 IMAD.MOV.U32 R120, RZ, RZ, R0 ;  /* 0x000000ffff789224 */ /* 0x002fc600078e0000 */
[----:B------:R1:W-:Y:S04]  /*16ae0*/  STS.U16 [R90+UR10+0x2a000], R129 ;  /* 0x02a000815a007988 */ /* 0x0003e8000800040a */
[----:B------:R-:W2:Y:S04]  /*16af0*/  LDL R2, [R1+0x260] ;  /* 0x0002600001027983 */ /* 0x000ea80000100800 */
[----:B---3--:R-:W3:Y:S01]  /*16b00*/  LDL R119, [R1+0x244] ;  /* 0x0002440001777983 */ /* 0x008ee20000100800 */
[----:B0-----:R-:W-:-:S03]  /*16b10*/  @!P1 LOP3.LUT R123, R123, R122, RZ, 0x3c, !PT ;  /* 0x0000007a7b7b9212 */ /* 0x001fc600078e3cff */
[----:B------:R-:W2:Y:S01]  /*16b20*/  LDL R0, [R1+0x264] ;  /* 0x0002640001007983 */ /* 0x000ea20000100800 */
[----:B------:R-:W-:-:S04]  /*16b30*/  @!P1 LOP3.LUT R122, R123, R122, RZ, 0x3c, !PT ;  /* 0x0000007a7b7a9212 */ /* 0x000fc800078e3cff */
[----:B------:R-:W-:-:S05]  /*16b40*/  @!P1 LOP3.LUT R123, R123, R122, RZ, 0x3c, !PT ;  /* 0x0000007a7b7b9212 */ /* 0x000fca00078e3cff */
[----:B------:R0:W2:Y:S02]  /*16b50*/  @!P1 LDG.E.U16 R125, desc[UR24][R122.64] ;  /* 0x000000187a7d9981 */ /* 0x0000a4000c1e1500 */
[----:B0-----:R-:W-:-:S06]  /*16b60*/  PRMT R122, RZ, 0x7610, R122 ;  /* 0x00007610ff7a7816 */ /* 0x001fcc000000007a */
[----:B------:R0:W2:Y:S04]  /*16b70*/  @!P1 LDG.E.U16 R122, desc[UR24][R120.64] ;  /* 0x00000018787a9981 */ /* 0x0000a8000c1e1500 */
[----:B------:R-:W0:Y:S04]  /*16b80*/  LDL R120, [R1+0x228] ;  /* 0x0002280001787983 */ /* 0x000e280000100800 */
[----:B------:R-:W0:Y:S01]  /*16b90*/  LDL R121, [R1+0x22c] ;  /* 0x00022c0001797983 */ /* 0x000e220000100800 */
[----:B------:R-:W-:Y:S02]  /*16ba0*/  PRMT R123, RZ, 0x7610, R123 ;  /* 0x00007610ff7b7816 */ /* 0x000fe4000000007b */
[----:B0-----:R-:W-:-:S04]  /*16bb0*/  @!P1 LOP3.LUT R121, R121, R120, RZ, 0x3c, !PT ;  /* 0x0000007879799212 */ /* 0x001fc800078e3cff */
[----:B------:R-:W-:-:S04]  /*16bc0*/  @!P1 LOP3.LUT R120, R121, R120, RZ, 0x3c, !PT ;  /* 0x0000007879789212 */ /* 0x000fc800078e3cff */
[----:B------:R-:W-:-:S05]  /*16bd0*/  @!P1 LOP3.LUT R121, R121, R120, RZ, 0x3c, !PT ;  /* 0x0000007879799212 */ /* 0x000fca00078e3cff */
[----:B------:R3:W2:Y:S04]  /*16be0*/  @!P1 LDG.E.U16 R123, desc[UR24][R120.64] ;  /* 0x00000018787b9981 */ /* 0x0006a8000c1e1500 */
[----:B------:R-:W2:Y:S01]  /*16bf0*/  LDL R121, [R1+0x240] ;  /* 0x0002400001797983 */ /* 0x000ea20000100800 */
[----:B-1----:R-:W-:Y:S01]  /*16c00*/  PRMT R129, RZ, 0x7610, R129 ;  /* 0x00007610ff817816 */ /* 0x002fe20000000081 */
[----:B---3--:R-:W-:Y:S02]  /*16c10*/  @!P1 IMAD.MOV.U32 R120, RZ, RZ, R119 ;  /* 0x000000ffff789224 */ /* 0x008fe400078e0077 */
[----:B------:R0:W-:Y:S04]  /*16c20*/  STS.U16 [R90+UR10+0x2a400], R133 ;  /* 0x02a400855a007988 */ /* 0x0001e8000800040a */
[----:B------:R1:W-:Y:S04]  /*16c30*/  STS.U16 [R90+UR10+0x2a800], R134 ;  /* 0x02a800865a007988 */ /* 0x0003e8000800040a */
[----:B------:R3:W-:Y:S04]  /*16c40*/  STS.U16 [R90+UR10+0x2ac00], R135 ;  /* 0x02ac00875a007988 */ /* 0x0007e8000800040a */
[----:B------:R-:W3:Y:S04]  /*16c50*/  LDL R119, [R1+0x284] ;  /* 0x0002840001777983 */ /* 0x000ee80000100800 */
[----:B--2---:R2:W2:Y:S04]  /*16c60*/  @!P1 LDG.E.U16 R129, desc[UR24][R120.64] ;  /* 0x0000001878819981 */ /* 0x0044a8000c1e1500 */
[----:B------:R-:W2:Y:S04]  /*16c70*/  LDL R120, [R1+0x250] ;  /* 0x0002500001787983 */ /* 0x000ea80000100800 */
[----:B------:R-:W2:Y:S01]  /*16c80*/  LDL R121, [R1+0x254] ;  /* 0x0002540001797983 */ /* 0x000ea20000100800 */
[----:B0-----:R-:W-:-:S02]  /*16c90*/  PRMT R133, RZ, 0x7610, R133 ;  /* 0x00007610ff857816 */ /* 0x001fc40000000085 */
[----:B-1----:R-:W-:Y:S02]  /*16ca0*/  PRMT R134, RZ, 0x7610, R134 ;  /* 0x00007610ff867816 */ /* 0x002fe40000000086 */
[----:B--2---:R-:W-:-:S04]  /*16cb0*/  @!P1 LOP3.LUT R121, R121, R120, RZ, 0x3c, !PT ;  /* 0x0000007879799212 */ /* 0x004fc800078e3cff */
[----:B------:R-:W-:-:S04]  /*16cc0*/  @!P1 LOP3.LUT R120, R121, R120, RZ, 0x3c, !PT ;  /* 0x0000007879789212 */ /* 0x000fc800078e3cff */
[----:B------:R-:W-:-:S05]  /*16cd0*/  @!P1 LOP3.LUT R121, R121, R120, RZ, 0x3c, !PT ;  /* 0x0000007879799212 */ /* 0x000fca00078e3cff */
[----:B------:R0:W2:Y:S02]  /*16ce0*/  @!P1 LDG.E.U16 R133, desc[UR24][R120.64] ;  /* 0x0000001878859981 */ /* 0x0000a4000c1e1500 */
[----:B0-----:R-:W-:Y:S02]  /*16cf0*/  @!P1 IMAD.MOV.U32 R120, RZ, RZ, R0 ;  /* 0x000000ffff789224 */ /* 0x001fe400078e0000 */
[----:B------:R-:W-:Y:S01]  /*16d00*/  @!P1 IMAD.MOV.U32 R121, RZ, RZ, R2 ;  /* 0x000000ffff799224 */ /* 0x000fe200078e0002 */
[----:B---3--:R-:W-:Y:S01]  /*16d10*/  PRMT R135, RZ, 0x7610, R135 ;  /* 0x00007610ff877816 */ /* 0x008fe20000000087 */
[----:B------:R0:W-:Y:S04]  /*16d20*/  STS.U16 [R90+UR10+0x2b000], R136 ;  /* 0x02b000885a007988 */ /* 0x0001e8000800040a */
[----:B------:R1:W3:Y:S04]  /*16d30*/  @!P1 LDG.E.U16 R134, desc[UR24][R120.64] ;  /* 0x0000001878869981 */ /* 0x0002e8000c1e1500 */
[----:B------:R-:W2:Y:S04]  /*16d40*/  LDL R2, [R1+0x2a0] ;  /* 0x0002a00001027983 */ /* 0x000ea80000100800 */
[----:B------:R-:W2:Y:S04]  /*16d50*/  LDL R0, [R1+0x2a4] ;  /* 0x0002a40001007983 */ /* 0x000ea80000100800 */
[----:B------:R-:W1:Y:S04]  /*16d60*/  LDL R120, [R1+0x270] ;  /* 0x0002700001787983 */ /* 0x000e680000100800 */
[----:B------:R-:W1:Y:S02]  /*16d70*/  LDL R121, [R1+0x274] ;  /* 0x0002740001797983 */ /* 0x000e640000100800 */
[----:B-1----:R-:W-:-:S04]  /*16d80*/  @!P1 LOP3.LUT R121, R121, R120, RZ, 0x3c, !PT ;  /* 0x0000007879799212 */ /* 0x002fc800078e3cff */
[----:B------:R-:W-:-:S04]  /*16d90*/  @!P1 LOP3.LUT R120, R121, R120, RZ, 0x3c, !PT ;  /* 0x0000007879789212 */ /* 0x000fc800078e3cff */
[----:B------:R-:W-:-:S05]  /*16da0*/  @!P1 LOP3.LUT R121, R121, R120, RZ, 0x3c, !PT ;  /* 0x0000007879799212 */ /* 0x000fca00078e3cff */
[----:B------:R1:W2:Y:S04]  /*16db0*/  @!P1 LDG.E.U16 R135, desc[UR24][R120.64] ;  /* 0x0000001878879981 */ /* 0x0002a8000c1e1500 */
[----:B------:R-:W2:Y:S01]  /*16dc0*/  LDL R121, [R1+0x280] ;  /* 0x0002800001797983 */ /* 0x000ea20000100800 */
[----:B0-----:R-:W-:Y:S01]  /*16dd0*/  PRMT R136, RZ, 0x7610, R136 ;  /* 0x00007610ff887816 */ /* 0x001fe20000000088 */
[----:B-1----:R-:W-:Y:S02]  /*16de0*/  @!P1 IMAD.MOV.U32 R120, RZ, RZ, R119 ;  /* 0x000000ffff789224 */ /* 0x002fe400078e0077 */
[----:B------:R0:W-:Y:S04]  /*16df0*/  STS.U16 [R90+UR10+0x2b400], R137 ;  /* 0x02b400895a007988 */ /* 0x0001e8000800040a */
[----:B------:R1:W-:Y:S04]  /*16e00*/  STS.U16 [R90+UR10+0x2b800], R138 ;  /* 0x02b8008a5a007988 */ /* 0x0003e8000800040a */
[----:B------:R-:W-:Y:S04]  /*16e10*/  STS.U16 [R90+UR10+0x2bc00], R139 ;  /* 0x02bc008b5a007988 */ /* 0x000fe8000800040a */
        /* <DEDUP_REMOVED lines=12> */
[----:B------:R-:W-:Y:S01]  /*16ee0*/  LOP3.LUT R0, R90, 0x20, RZ, 0x3c, !PT ;  /* 0x000000205a007812 */ /* 0x000fe200078e3cff */
[----:B------:R-:W2:Y:S04]  /*16ef0*/  LDL R2, [R1+0x2e4] ;  /* 0x0002e40001027983 */ /* 0x000ea80000100800 */
[----:B------:R0:W2:Y:S04]  /*16f00*/  @!P1 LDG.E.U16 R138, desc[UR24][R120.64] ;  /* 0x00000018788a9981 */ /* 0x0000a8000c1e1500 */
[----:B------:R1:W-:Y:S04]  /*16f10*/  STS.U16 [R0+UR10+0x28100], R118 ;  /* 0x0281007600007988 */ /* 0x0003e8000800040a */
[----:B------:R-:W0:Y:S04]  /*16f20*/  LDL R120, [R1+0x2b0] ;  /* 0x0002b00001787983 */ /* 0x000e280000100800 */
[----:B------:R-:W0:Y:S04]  /*16f30*/  LDL R121, [R1+0x2b4] ;  /* 0x0002b40001797983 */ /* 0x000e280000100800 */
[----:B-1----:R-:W3:Y:S01]  /*16f40*/  LDL R118, [R1+0x2c0] ;  /* 0x0002c00001767983 */ /* 0x002ee20000100800 */
[----:B------:R-:W-:-:S03]  /*16f50*/  PRMT R139, RZ, 0x7610, R139 ;  /* 0x00007610ff8b7816 */ /* 0x000fc6000000008b */
[----:B------:R1:W-:Y:S04]  /*16f60*/  STS.U16 [R0+UR10+0x28500], R117 ;  /* 0x0285007500007988 */ /* 0x0003e8000800040a */
[----:B-1----:R-:W2:Y:S01]  /*16f70*/  LDL R117, [R1+0x2e0] ;  /* 0x0002e00001757983 */ /* 0x002ea20000100800 */
[----:B0-----:R-:W-:-:S04]  /*16f80*/  @!P1 LOP3.LUT R121, R121, R120, RZ, 0x3c, !PT ;  /* 0x0000007879799212 */ /* 0x001fc800078e3cff */
[----:B------:R-:W-:Y:S02]  /*16f90*/  @!P1 LOP3.LUT R120, R121, R120, RZ, 0x3c, !PT ;  /* 0x0000007879789212 */ /* 0x000fe400078e3cff */
[----:B---3--:R-:W-:Y:S02]  /*16fa0*/  @!P1 LOP3.LUT R119, R119, R118, RZ, 0x3c, !PT ;  /* 0x0000007677779212 */ /* 0x008fe400078e3cff */
[----:B------:R-:W-:Y:S02]  /*16fb0*/  @!P1 LOP3.LUT R121, R121, R120, RZ, 0x3c, !PT ;  /* 0x0000007879799212 */ /* 0x000fe400078e3cff */
[----:B------:R-:W-:-:S03]  /*16fc0*/  @!P1 LOP3.LUT R118, R119, R118, RZ, 0x3c, !PT ;  /* 0x0000007677769212 */ /* 0x000fc600078e3cff */
[----:B------:R0:W3:Y:S01]  /*16fd0*/  @!P1 LDG.E.U16 R139, desc[UR24][R120.64] ;  /* 0x00000018788b9981 */ /* 0x0000e2000c1e1500 */
[----:B------:R-:W-:Y:S02]  /*16fe0*/  @!P1 LOP3.LUT R119, R119, R118, RZ, 0x3c, !PT ;  /* 0x0000007677779212 */ /* 0x000fe400078e3cff */
[----:B0-----:R-:W-:-:S06]  /*16ff0*/  PRMT R120, RZ, 0x7610, R120 ;  /* 0x00007610ff787816 */ /* 0x001fcc0000000078 */
[----:B------:R0:W3:Y:S04]  /*17000*/  @!P1 LDG.E.U16 R120, desc[UR24][R118.64] ;  /* 0x0000001876789981 */ /* 0x0000e8000c1e1500 */
[----:B------:R-:W0:Y:S04]  /*17010*/  LDL R118, [R1+0x2d0] ;  /* 0x0002d00001767983 */ /* 0x000e280000100800 */
[----:B------:R-:W0:Y:S01]  /*17020*/  LDL R119, [R1+0x2d4] ;  /* 0x0002d40001777983 */ /* 0x000e220000100800 */
[----:B------:R-:W-:-:S03]  /*17030*/  PRMT R121, RZ, 0x7610, R121 ;  /* 0x00007610ff797816 */ /* 0x000fc60000000079 */
[----:B------:R2:W-:Y:S02]  /*17040*/  STS.U16 [R0+UR10+0x28900], R116 ;  /* 0x0289007400007988 */ /* 0x0005e4000800040a */
[----:B--2---:R-:W-:Y:S02]  /*17050*/  @!P1 IMAD.MOV.U32 R116, RZ, RZ, R2 ;  /* 0x000000ffff749224 */ /* 0x004fe400078e0002 */
[----:B------:R1:W-:Y:S04]  /*17060*/  STS.U16 [R0+UR10+0x28d00], R115 ;  /* 0x028d007300007988 */ /* 0x0003e8000800040a */
[----:B------:R2:W-:Y:S04]  /*17070*/  STS.U16 [R0+UR10+0x29100], R114 ;  /* 0x0291007200007988 */ /* 0x0005e8000800040a */
[----:B------:R-:W3:Y:S04]  /*17080*/  LDL R2, [R1+0x334] ;  /* 0x0003340001027983 */ /* 0x000ee80000100800 */
[----:B-1----:R-:W3:Y:S04]  /*17090*/  LDL R115, [R1+0x304] ;  /* 0x0003040001737983 */ /* 0x002ee80000100800 */
[----:B--2---:R-:W3:Y:S01]  /*170a0*/  LDL R114, [R1+0x300] ;  /* 0x0003000001727983 */ /* 0x004ee20000100800 */
        /* <DEDUP_REMOVED lines=9> */
[----:B---3--:R-:W-:-:S04]  /*17140*/  @!P1 LOP3.LUT R115, R115, R114, RZ, 0x3c, !PT ;  /* 0x0000007273739212 */ /* 0x008fc800078e3cff */
        /* <DEDUP_REMOVED lines=24> */
[----:B------:R-:W2:Y:S01]  /*172d0*/  LDL R113, [R1+0x330] ;  /* 0x0003300001717983 */ /* 0x000ea20000100800 */
[----:B0-----:R-:W-:-:S03]  /*172e0*/  @!P1 IMAD.MOV.U32 R112, RZ, RZ, R2 ;  /* 0x000000ffff709224 */ /* 0x001fc600078e0002 */
[----:B------:R0:W-:Y:S01]  /*172f0*/  STS.U16 [R0+UR10+0x29d00], R111 ;  /* 0x029d006f00007988 */ /* 0x0001e2000800040a */
[----:B------:R-:W-:-:S03]  /*17300*/  PRMT R115, RZ, 0x7610, R115 ;  /* 0x00007610ff737816 */ /* 0x000fc60000000073 */
[----:B------:R-:W3:Y:S01]  /*17310*/  LDL R2, [R1+0x12c] ;  /* 0x00012c0001027983 */ /* 0x000ee20000100800 */
[----:B0-----:R-:W-:-:S06]  /*17320*/  PRMT R111, RZ, 0x7610, R111 ;  /* 0x00007610ff6f7816 */ /* 0x001fcc000000006f */
[----:B--2---:R0:W2:Y:S04]  /*17330*/  @!P1 LDG.E.U16 R111, desc[UR24][R112.64] ;  /* 0x00000018706f9981 */ /* 0x0040a8000c1e1500 */
        /* <DEDUP_REMOVED lines=8> */
[----:B------:R1:W-:Y:S02]  /*173c0*/  STS.U16 [R0+UR10+0x2a100], R130 ;  /* 0x02a1008200007988 */ /* 0x0003e4000800040a */
[----:B-1----:R-:W-:-:S02]  /*173d0*/  PRMT R130, RZ, 0x7610, R130 ;  /* 0x00007610ff827816 */ /* 0x002fc40000000082 */
        /* <DEDUP_REMOVED lines=20> */
[----:B------:R-:W2:Y:S01]  /*17520*/  LDL R113, [R1+0x128] ;  /* 0x0001280001717983 */ /* 0x000ea20000100800 */
[----:B---3--:R-:W-:-:S03]  /*17530*/  @!P1 IMAD.MOV.U32 R112, RZ, RZ, R2 ;  /* 0x000000ffff709224 */ /* 0x008fc600078e0002 */
[----:B------:R0:W-:Y:S04]  /*17540*/  STS.U16 [R0+UR10+0x2ad00], R146 ;  /* 0x02ad009200007988 */ /* 0x0001e8000800040a */
[----:B------:R-:W3:Y:S01]  /*17550*/  LDL R2, [R1+0x18c] ;  /* 0x00018c0001027983 */ /* 0x000ee20000100800 */
[----:B0-----:R-:W-:-:S06]  /*17560*/  PRMT R146, RZ, 0x7610, R146 ;  /* 0x00007610ff927816 */ /* 0x001fcc0000000092 */
[----:B--2---:R0:W2:Y:S04]  /*17570*/  @!P1 LDG.E.U16 R146, desc[UR24][R112.64] ;  /* 0x0000001870929981 */ /* 0x0040a8000c1e1500 */
        /* <DEDUP_REMOVED lines=18> */
[----:B------:R-:W-:Y:S04]  /*176a0*/  STS.U16 [R0+UR10+0x2b900], R153 ;  /* 0x02b9009900007988 */ /* 0x000fe8000800040a */
[----:B------:R1:W-:Y:S02]  /*176b0*/  STS.U16 [R0+UR10+0x2bd00], R154 ;  /* 0x02bd009a00007988 */ /* 0x0003e4000800040a */
[----:B-1----:R-:W-:-:S02]  /*176c0*/  LOP3.LUT R0, R90, 0x40, RZ, 0x3c, !PT ;  /* 0x000000405a007812 */ /* 0x002fc400078e3cff */
[----:B------:R-:W-:-:S03]  /*176d0*/  PRMT R153, RZ, 0x7610, R153 ;  /* 0x00007610ff997816 */ /* 0x000fc60000000099 */
[----:B------:R1:W-:Y:S04]  /*176e0*/  STS.U16 [R0+UR10+0x28200], R109 ;  /* 0x0282006d00007988 */ /* 0x0003e8000800040a */
[----:B----4-:R4:W-:Y:S04]  /*176f0*/  STS.U16 [R0+UR10+0x28600], R108 ;  /* 0x0286006c00007988 */ /* 0x0109e8000800040a */
[----:B-1----:R-:W2:Y:S04]  /*17700*/  LDL R109, [R1+0x1a4] ;  /* 0x0001a400016d7983 */ /* 0x002ea80000100800 */
[----:B----4-:R-:W2:Y:S01]  /*17710*/  LDL R108, [R1+0x1a0] ;  /* 0x0001a000016c7983 */ /* 0x010ea20000100800 */
[----:B0-----:R-:W-:-:S04]  /*17720*/  @!P1 LOP3.LUT R113, R113, R112, RZ, 0x3c, !PT ;  /* 0x0000007071719212 */ /* 0x001fc800078e3cff */
[----:B------:R-:W-:-:S04]  /*17730*/  @!P1 LOP3.LUT R112, R113, R112, RZ, 0x3c, !PT ;  /* 0x0000007071709212 */ /* 0x000fc800078e3cff */
[----:B------:R-:W-:-:S05]  /*17740*/  @!P1 LOP3.LUT R113, R113, R112, RZ, 0x3c, !PT ;  /* 0x0000007071719212 */ /* 0x000fca00078e3cff */
[----:B------:R3:W4:Y:S04]  /*17750*/  @!P1 LDG.E.U16 R153, desc[UR24][R112.64] ;  /* 0x0000001870999981 */ /* 0x000728000c1e1500 */
[----:B------:R-:W4:Y:S01]  /*17760*/  LDL R113, [R1+0x188] ;  /* 0x0001880001717983 */ /* 0x000f220000100800 */
[----:B------:R-:W-:Y:S01]  /*17770*/  PRMT R154, RZ, 0x7610, R154 ;  /* 0x00007610ff9a7816 */ /* 0x000fe2000000009a */
[----:B---3--:R-:W-:Y:S02]  /*17780*/  @!P1 IMAD.MOV.U32 R112, RZ, RZ, R2 ;  /* 0x000000ffff709224 */ /* 0x008fe400078e0002 */
[----:B------:R0:W-:Y:S01]  /*17790*/  STS.U16 [R0+UR10+0x28a00], R107 ;  /* 0x028a006b00007988 */ /* 0x0001e2000800040a */
[----:B--2---:R-:W-:-:S03]  /*177a0*/  @!P1 LOP3.LUT R109, R109, R108, RZ, 0x3c, !PT ;  /* 0x0000006c6d6d9212 */ /* 0x004fc600078e3cff */
[----:B0-----:R-:W2:Y:S01]  /*177b0*/  LDL R107, [R1+0x1d4] ;  /* 0x0001d400016b7983 */ /* 0x001ea20000100800 */
[----:B------:R-:W-:-:S03]  /*177c0*/  @!P1 LOP3.LUT R108, R109, R108, RZ, 0x3c, !PT ;  /* 0x0000006c6d6c9212 */ /* 0x000fc600078e3cff */
[----:B------:R-:W3:Y:S01]  /*177d0*/  LDL R2, [R1+0x1ec] ;  /* 0x0001ec0001027983 */ /* 0x000ee20000100800 */
[----:B------:R-:W-:-:S03]  /*177e0*/  @!P1 LOP3.LUT R109, R109, R108, RZ, 0x3c, !PT ;  /* 0x0000006c6d6d9212 */ /* 0x000fc600078e3cff */
[----:B------:R0:W-:Y:S04]  /*177f0*/  STS.U16 [R0+UR10+0x28e00], R106 ;  /* 0x028e006a00007988 */ /* 0x0001e8000800040a */
[----:B0-----:R-:W2:Y:S04]  /*17800*/  LDL R106, [R1+0x1d0] ;  /* 0x0001d000016a7983 */ /* 0x001ea80000100800 */
[----:B----4-:R0:W4:Y:S02]  /*17810*/  @!P1 LDG.E.U16 R154, desc[UR24][R112.64] ;  /* 0x00000018709a9981 */ /* 0x010124000c1e1500 */
[----:B0-----:R-:W-:-:S06]  /*17820*/  PRMT R112, RZ, 0x7610, R112 ;  /* 0x00007610ff707816 */ /* 0x001fcc0000000070 */
[----:B------:R0:W3:Y:S04]  /*17830*/  @!P1 LDG.E.U16 R112, desc[UR24][R108.64] ;  /* 0x000000186c709981 */ /* 0x0000e8000c1e1500 */
[----:B------:R-:W0:Y:S04]  /*17840*/  LDL R108, [R1+0x1b8] ;  /* 0x0001b800016c7983 */ /* 0x000e280000100800 */
[----:B------:R-:W0:Y:S01]  /*17850*/  LDL R109, [R1+0x1bc] ;  /* 0x0001bc00016d7983 */ /* 0x000e220000100800 */
[----:B------:R-:W-:Y:S02]  /*17860*/  PRMT R113, RZ, 0x7610, R113 ;  /* 0x00007610ff717816 */ /* 0x000fe40000000071 */
[-C--:B--2---:R-:W-:Y:S01]  /*17870*/  @!P1 LOP3.LUT R107, R107, R106.reuse, RZ, 0x3c, !PT ;  /* 0x0000006a6b6b9212 */ /* 0x084fe200078e3cff */
[----:B------:R1:W-:Y:S03]  /*17880*/  STS.U16 [R0+UR10+0x29200], R105 ;  /* 0x0292006900007988 */ /* 0x0003e6000800040a */
[C---:B------:R-:W-:Y:S01]  /*17890*/  @!P1 LOP3.LUT R106, R107.reuse, R106, RZ, 0x3c, !PT ;  /* 0x0000006a6b6a9212 */ /* 0x040fe200078e3cff */
[----:B------:R2:W-:Y:S03]  /*178a0*/  STS.U16 [R0+UR10+0x29600], R104 ;  /* 0x0296006800007988 */ /* 0x0005e6000800040a */
[----:B------:R-:W-:Y:S01]  /*178b0*/  @!P1 LOP3.LUT R107, R107, R106, RZ, 0x3c, !PT ;  /* 0x0000006a6b6b9212 */ /* 0x000fe200078e3cff */
[----:B-1----:R-:W3:Y:S04]  /*178c0*/  LDL R105, [R1+0x204] ;  /* 0x0002040001697983 */ /* 0x002ee80000100800 */
[----:B--2---:R-:W2:Y:S01]  /*178d0*/  LDL R104, [R1+0x200] ;  /* 0x0002000001687983 */ /* 0x004ea20000100800 */
[----:B0-----:R-:W-:-:S04]  /*178e0*/  @!P1 LOP3.LUT R109, R109, R108, RZ, 0x3c, !PT ;  /* 0x0000006c6d6d9212 */ /* 0x001fc800078e3cff */
[----:B------:R-:W-:-:S04]  /*178f0*/  @!P1 LOP3.LUT R108, R109, R108, RZ, 0x3c, !PT ;  /* 0x0000006c6d6c9212 */ /* 0x000fc800078e3cff */
[----:B------:R-:W-:-:S05]  /*17900*/  @!P1 LOP3.LUT R109, R109, R108, RZ, 0x3c, !PT ;  /* 0x0000006c6d6d9212 */ /* 0x000fca00078e3cff */
[----:B------:R0:W4:Y:S02]  /*17910*/  @!P1 LDG.E.U16 R113, desc[UR24][R108.64] ;  /* 0x000000186c719981 */ /* 0x000124000c1e1500 */
[----:B0-----:R-:W-:-:S06]  /*17920*/  PRMT R108, RZ, 0x7610, R108 ;  /* 0x00007610ff6c7816 */ /* 0x001fcc000000006c */
[----:B------:R3:W4:Y:S04]  /*17930*/  @!P1 LDG.E.U16 R108, desc[UR24][R106.64] ;  /* 0x000000186a6c9981 */ /* 0x000728000c1e1500 */
[----:B------:R-:W4:Y:S01]  /*17940*/  LDL R107, [R1+0x1e8] ;  /* 0x0001e800016b7983 */ /* 0x000f220000100800 */
[----:B------:R-:W-:Y:S01]  /*17950*/  PRMT R109, RZ, 0x7610, R109 ;  /* 0x00007610ff6d7816 */ /* 0x000fe2000000006d */
[----:B---3--:R-:W-:Y:S01]  /*17960*/  @!P1 IMAD.MOV.U32 R106, RZ, RZ, R2 ;  /* 0x000000ffff6a9224 */ /* 0x008fe200078e0002 */
[-C--:B--2---:R-:W-:Y:S01]  /*17970*/  @!P1 LOP3.LUT R105, R105, R104.reuse, RZ, 0x3c, !PT ;  /* 0x0000006869699212 */ /* 0x084fe200078e3cff */
[----:B------:R0:W-:Y:S03]  /*17980*/  STS.U16 [R0+UR10+0x29a00], R103 ;  /* 0x029a006700007988 */ /* 0x0001e6000800040a */
[C---:B------:R-:W-:Y:S01]  /*17990*/  @!P1 LOP3.LUT R104, R105.reuse, R104, RZ, 0x3c, !PT ;  /* 0x0000006869689212 */ /* 0x040fe200078e3cff */
[----:B------:R-:W2:Y:S03]  /*179a0*/  LDL R2, [R1+0x25c] ;  /* 0x00025c0001027983 */ /* 0x000ea60000100800 */
[----:B------:R-:W-:Y:S01]  /*179b0*/  @!P1 LOP3.LUT R105, R105, R104, RZ, 0x3c, !PT ;  /* 0x0000006869699212 */ /* 0x000fe200078e3cff */
[----:B------:R1:W-:Y:S04]  /*179c0*/  STS.U16 [R0+UR10+0x29e00], R102 ;  /* 0x029e006600007988 */ /* 0x0003e8000800040a */
[----:B0-----:R-:W3:Y:S04]  /*179d0*/  LDL R103, [R1+0x234] ;  /* 0x0002340001677983 */ /* 0x001ee80000100800 */
[----:B-1----:R-:W3:Y:S04]  /*179e0*/  LDL R102, [R1+0x230] ;  /* 0x0002300001667983 */ /* 0x002ee80000100800 */
[----:B----4-:R0:W4:Y:S02]  /*179f0*/  @!P1 LDG.E.U16 R109, desc[UR24][R106.64] ;  /* 0x000000186a6d9981 */ /* 0x010124000c1e1500 */
[----:B0-----:R-:W-:-:S06]  /*17a00*/  PRMT R106, RZ, 0x7610, R106 ;  /* 0x00007610ff6a7816 */ /* 0x001fcc000000006a */
[----:B------:R0:W2:Y:S04]  /*17a10*/  @!P1 LDG.E.U16 R106, desc[UR24][R104.64] ;  /* 0x00000018686a9981 */ /* 0x0000a8000c1e1500 */
[----:B------:R-:W0:Y:S04]  /*17a20*/  LDL R104, [R1+0x218] ;  /* 0x0002180001687983 */ /* 0x000e280000100800 */
[----:B------:R-:W0:Y:S01]  /*17a30*/  LDL R105, [R1+0x21c] ;  /* 0x00021c0001697983 */ /* 0x000e220000100800 */
[----:B------:R-:W-:Y:S02]  /*17a40*/  PRMT R107, RZ, 0x7610, R107 ;  /* 0x00007610ff6b7816 */ /* 0x000fe4000000006b */
[----:B---3--:R-:W-:-:S04]  /*17a50*/  @!P1 LOP3.LUT R103, R103, R102, RZ, 0x3c, !PT ;  /* 0x0000006667679212 */ /* 0x008fc800078e3cff */
[----:B------:R-:W-:-:S04]  /*17a60*/  @!P1 LOP3.LUT R102, R103, R102, RZ, 0x3c, !PT ;  /* 0x0000006667669212 */ /* 0x000fc800078e3cff */
[----:B------:R-:W-:Y:S02]  /*17a70*/  @!P1 LOP3.LUT R103, R103, R102, RZ, 0x3c, !PT ;  /* 0x0000006667679212 */ /* 0x000fe400078e3cff */
[----:B0-----:R-:W-:-:S04]  /*17a80*/  @!P1 LOP3.LUT R105, R105, R104, RZ, 0x3c, !PT ;  /* 0x0000006869699212 */ /* 0x001fc800078e3cff */
[----:B------:R-:W-:-:S04]  /*17a90*/  @!P1 LOP3.LUT R104, R105, R104, RZ, 0x3c, !PT ;  /* 0x0000006869689212 */ /* 0x000fc800078e3cff */
[----:B------:R-:W-:-:S05]  /*17aa0*/  @!P1 LOP3.LUT R105, R105, R104, RZ, 0x3c, !PT ;  /* 0x0000006869699212 */ /* 0x000fca00078e3cff */
[----:B------:R0:W3:Y:S02]  /*17ab0*/  @!P1 LDG.E.U16 R107, desc[UR24][R104.64] ;  /* 0x00000018686b9981 */ /* 0x0000e4000c1e1500 */
        /* <DEDUP_REMOVED lines=8> */
[----:B------:R2:W3:Y:S04]  /*17b40*/  @!P1 LDG.E.U16 R105, desc[UR24][R102.64] ;  /* 0x0000001866699981 */ /* 0x0004e8000c1e1500 */
[----:B------:R-:W3:Y:S01]  /*17b50*/  LDL R103, [R1+0x258] ;  /* 0x0002580001677983 */ /* 0x000ee20000100800 */
[----:B--2---:R-:W-:-:S03]  /*17b60*/  @!P1 IMAD.MOV.U32 R102, RZ, RZ, R2 ;  /* 0x000000ffff669224 */ /* 0x004fc600078e0002 */
[----:B------:R0:W-:Y:S04]  /*17b70*/  STS.U16 [R0+UR10+0x2a200], R131 ;  /* 0x02a2008300007988 */ /* 0x0001e8000800040a */
[----:B------:R-:W2:Y:S01]  /*17b80*/  LDL R2, [R1+0x2ac] ;  /* 0x0002ac0001027983 */ /* 0x000ea20000100800 */
[----:B0-----:R-:W-:-:S06]  /*17b90*/  PRMT R131, RZ, 0x7610, R131 ;  /* 0x00007610ff837816 */ /* 0x001fcc0000000083 */
[----:B---3--:R0:W3:Y:S04]  /*17ba0*/  @!P1 LDG.E.U16 R131, desc[UR24][R102.64] ;  /* 0x0000001866839981 */ /* 0x0080e8000c1e1500 */
        /* <DEDUP_REMOVED lines=40> */
[----:B------:R1:W-:Y:S04]  /*17e30*/  STS.U16 [R0+UR10+0x2ba00], R157 ;  /* 0x02ba009d00007988 */ /* 0x0003e8000800040a */
[----:B------:R2:W-:Y:S01]  /*17e40*/  STS.U16 [R0+UR10+0x2be00], R159 ;  /* 0x02be009f00007988 */ /* 0x0005e2000800040a */
[----:B-1----:R-:W-:-:S02]  /*17e50*/  PRMT R157, RZ, 0x7610, R157 ;  /* 0x00007610ff9d7816 */ /* 0x002fc4000000009d */
[----:B--2---:R-:W-:-:S05]  /*17e60*/  LOP3.LUT R0, R90, 0x60, RZ, 0x3c, !PT ;  /* 0x000000605a007812 */ /* 0x004fca00078e3cff */
[----:B------:R1:W-:Y:S04]  /*17e70*/  STS.U16 [R0+UR10+0x28300], R99 ;  /* 0x0283006300007988 */ /* 0x0003e8000800040a */
[----:B------:R2:W-:Y:S04]  /*17e80*/  STS.U16 [R0+UR10+0x28700], R98 ;  /* 0x0287006200007988 */ /* 0x0005e8000800040a */
[----:B-1----:R-:W3:Y:S04]  /*17e90*/  LDL R99, [R1+0x2dc] ;  /* 0x0002dc0001637983 */ /* 0x002ee80000100800 */
[----:B--2---:R-:W3:Y:S01]  /*17ea0*/  LDL R98, [R1+0x2d8] ;  /* 0x0002d80001627983 */ /* 0x004ee20000100800 */
[----:B0-----:R-:W-:-:S04]  /*17eb0*/  @!P1 LOP3.LUT R103, R103, R102, RZ, 0x3c, !PT ;  /* 0x0000006667679212 */ /* 0x001fc800078e3cff */
[----:B------:R-:W-:-:S04]  /*17ec0*/  @!P1 LOP3.LUT R102, R103, R102, RZ, 0x3c, !PT ;  /* 0x0000006667669212 */ /* 0x000fc800078e3cff */
[----:B------:R-:W-:-:S05]  /*17ed0*/  @!P1 LOP3.LUT R103, R103, R102, RZ, 0x3c, !PT ;  /* 0x0000006667679212 */ /* 0x000fca00078e3cff */
        /* <DEDUP_REMOVED lines=8> */
[----:B-1----:R-:W3:Y:S01]  /*17f60*/  LDL R97, [R1+0x2f8] ;  /* 0x0002f80001617983 */ /* 0x002ee20000100800 */
        /* <DEDUP_REMOVED lines=9> */
[----:B------:R1:W-:Y:S02]  /*18000*/  STS.U16 [R0+UR10+0x28f00], R96 ;  /* 0x028f006000007988 */ /* 0x0003e4000800040a */
[----:B-1----:R-:W-:Y:S01]  /*18010*/  @!P1 IMAD.MOV.U32 R96, RZ, RZ, R2 ;  /* 0x000000ffff609224 */ /* 0x002fe200078e0002 */
[-C--:B0-----:R-:W-:Y:S01]  /*18020*/  @!P1 LOP3.LUT R99, R99, R98.reuse, RZ, 0x3c, !PT ;  /* 0x0000006263639212 */ /* 0x081fe200078e3cff */
[----:B------:R-:W-:Y:S03]  /*18030*/  STS.U16 [R0+UR10+0x29300], R110 ;  /* 0x0293006e00007988 */ /* 0x000fe6000800040a */
[C---:B------:R-:W-:Y:S01]  /*18040*/  @!P1 LOP3.LUT R98, R99.reuse, R98, RZ, 0x3c, !PT ;  /* 0x0000006263629212 */ /* 0x040fe200078e3cff */
[----:B------:R-:W2:Y:S03]  /*18050*/  LDL R2, [R1+0x34c] ;  /* 0x00034c0001027983 */ /* 0x000ea60000100800 */
[----:B------:R-:W-:-:S05]  /*18060*/  @!P1 LOP3.LUT R99, R99, R98, RZ, 0x3c, !PT ;  /* 0x0000006263639212 */ /* 0x000fca00078e3cff */
[----:B------:R0:W2:Y:S02]  /*18070*/  @!P1 LDG.E.U16 R103, desc[UR24][R98.64] ;  /* 0x0000001862679981 */ /* 0x0000a4000c1e1500 */
[----:B0-----:R-:W-:-:S06]  /*18080*/  PRMT R98, RZ, 0x7610, R98 ;  /* 0x00007610ff627816 */ /* 0x001fcc0000000062 */
[----:B---3--:R0:W3:Y:S04]  /*18090*/  @!P1 LDG.E.U16 R98, desc[UR24][R96.64] ;  /* 0x0000001860629981 */ /* 0x0080e8000c1e1500 */
[----:B------:R-:W0:Y:S04]  /*180a0*/  LDL R96, [R1+0x308] ;  /* 0x0003080001607983 */ /* 0x000e280000100800 */
[----:B------:R-:W0:Y:S01]  /*180b0*/  LDL R97, [R1+0x30c] ;  /* 0x00030c0001617983 */ /* 0x000e220000100800 */
[----:B------:R-:W-:Y:S02]  /*180c0*/  PRMT R99, RZ, 0x7610, R99 ;  /* 0x00007610ff637816 */ /* 0x000fe40000000063 */
        /* <DEDUP_REMOVED lines=81> */
[----:B------:R1:W-:Y:S04]  /*185e0*/  STS.U16 [R0+UR10+0x2bb00], R158 ;  /* 0x02bb009e00007988 */ /* 0x0003e8000800040a */
[----:B------:R3:W-:Y:S01]  /*185f0*/  STS.U16 [R0+UR10+0x2bf00], R160 ;  /* 0x02bf00a000007988 */ /* 0x0007e2000800040a */
[----:B-1----:R-:W-:-:S03]  /*18600*/  PRMT R158, RZ, 0x7610, R158 ;  /* 0x00007610ff9e7816 */ /* 0x002fc6000000009e */
[----:B---3--:R-:W5:Y:S01]  /*18610*/  LDL.LU R0, [R1+0x5d4] ;  /* 0x0005d40001007983 */ /* 0x008f620000300800 */
[----:B0-----:R-:W-:-:S04]  /*18620*/  @!P1 LOP3.LUT R97, R97, R96, RZ, 0x3c, !PT ;  /* 0x0000006061619212 */ /* 0x001fc800078e3cff */
[----:B------:R-:W-:-:S04]  /*18630*/  @!P1 LOP3.LUT R96, R97, R96, RZ, 0x3c, !PT ;  /* 0x0000006061609212 */ /* 0x000fc800078e3cff */
[----:B------:R-:W-:-:S05]  /*18640*/  @!P1 LOP3.LUT R97, R97, R96, RZ, 0x3c, !PT ;  /* 0x0000006061619212 */ /* 0x000fca00078e3cff */
[----:B------:R0:W3:Y:S04]  /*18650*/  @!P1 LDG.E.U16 R158, desc[UR24][R96.64] ;  /* 0x00000018609e9981 */ /* 0x0000e8000c1e1500 */
        /* <DEDUP_REMOVED lines=18> */
[----:B------:R1:W-:Y:S04]  /*18780*/  STS.U16 [R91+UR10+0x10800], R163 ;  /* 0x010800a35b007988 */ /* 0x0003e8000800040a */
[----:B------:R2:W-:Y:S01]  /*18790*/  STS.U16 [R91+UR10+0x10c00], R164 ;  /* 0x010c00a45b007988 */ /* 0x0005e2000800040a */
[----:B0-----:R-:W-:-:S03]  /*187a0*/  PRMT R162, RZ, 0x7610, R162 ;  /* 0x00007610ffa27816 */ /* 0x001fc600000000a2 */
[----:B------:R0:W-:Y:S04]  /*187b0*/  STS.U16 [R91+UR10+0x11000], R165 ;  /* 0x011000a55b007988 */ /* 0x0001e8000800040a */
[----:B------:R0:W-:Y:S04]  /*187c0*/  STS.U16 [R91+UR10+0x11400], R166 ;  /* 0x011400a65b007988 */ /* 0x0001e8000800040a */
[----:B------:R-:W2:Y:S04]  /*187d0*/  LDL R2, [R1+0x23c] ;  /* 0x00023c0001027983 */ /* 0x000ea80000100800 */
[----:B---3--:R3:W2:Y:S04]  /*187e0*/  @!P1 LDG.E.U16 R162, desc[UR24][R96.64] ;  /* 0x0000001860a29981 */ /* 0x0086a8000c1e1500 */
[----:B------:R-:W3:Y:S04]  /*187f0*/  LDL R96, [R1+0x1d8] ;  /* 0x0001d80001607983 */ /* 0x000ee80000100800 */
[----:B------:R-:W3:Y:S01]  /*18800*/  LDL R97, [R1+0x1dc] ;  /* 0x0001dc0001617983 */ /* 0x000ee20000100800 */
[----:B-1----:R-:W-:-:S02]  /*18810*/  PRMT R163, RZ, 0x7610, R163 ;  /* 0x00007610ffa37816 */ /* 0x002fc400000000a3 */
[----:B---3--:R-:W-:-:S04]  /*18820*/  @!P1 LOP3.LUT R97, R97, R96, RZ, 0x3c, !PT ;  /* 0x0000006061619212 */ /* 0x008fc800078e3cff */
[----:B------:R-:W-:-:S04]  /*18830*/  @!P1 LOP3.LUT R96, R97, R96, RZ, 0x3c, !PT ;  /* 0x0000006061609212 */ /* 0x000fc800078e3cff */
[----:B------:R-:W-:-:S05]  /*18840*/  @!P1 LOP3.LUT R97, R97, R96, RZ, 0x3c, !PT ;  /* 0x0000006061619212 */ /* 0x000fca00078e3cff */
[----:B------:R1:W3:Y:S04]  /*18850*/  @!P1 LDG.E.U16 R163, desc[UR24][R96.64] ;  /* 0x0000001860a39981 */ /* 0x0002e8000c1e1500 */
[----:B------:R-:W1:Y:S04]  /*18860*/  LDL R96, [R1+0x1f0] ;  /* 0x0001f00001607983 */ /* 0x000e680000100800 */
[----:B------:R-:W1:Y:S01]  /*18870*/  LDL R97, [R1+0x1f4] ;  /* 0x0001f40001617983 */ /* 0x000e620000100800 */
[----:B--2---:R-:W-:Y:S02]  /*18880*/  PRMT R164, RZ, 0x7610, R164 ;  /* 0x00007610ffa47816 */ /* 0x004fe400000000a4 */
[----:B-1----:R-:W-:-:S04]  /*18890*/  @!P1 LOP3.LUT R97, R97, R96, RZ, 0x3c, !PT ;  /* 0x0000006061619212 */ /* 0x002fc800078e3cff */
[----:B------:R-:W-:-:S04]  /*188a0*/  @!P1 LOP3.LUT R96, R97, R96, RZ, 0x3c, !PT ;  /* 0x0000006061609212 */ /* 0x000fc800078e3cff */
[----:B------:R-:W-:-:S05]  /*188b0*/  @!P1 LOP3.LUT R97, R97, R96, RZ, 0x3c, !PT ;  /* 0x0000006061619212 */ /* 0x000fca00078e3cff */
[----:B------:R1:W2:Y:S04]  /*188c0*/  @!P1 LDG.E.U16 R164, desc[UR24][R96.64] ;  /* 0x0000001860a49981 */ /* 0x0002a8000c1e1500 */
[----:B------:R-:W1:Y:S04]  /*188d0*/  LDL R96, [R1+0x208] ;  /* 0x0002080001607983 */ /* 0x000e680000100800 */
[----:B------:R-:W1:Y:S01]  /*188e0*/  LDL R97, [R1+0x20c] ;  /* 0x00020c0001617983 */ /* 0x000e620000100800 */
[----:B0-----:R-:W-:Y:S02]  /*188f0*/  PRMT R165, RZ, 0x7610, R165 ;  /* 0x00007610ffa57816 */ /* 0x001fe400000000a5 */
[----:B-1----:R-:W-:-:S04]  /*18900*/  @!P1 LOP3.LUT R97, R97, R96, RZ, 0x3c, !PT ;  /* 0x0000006061619212 */ /* 0x002fc800078e3cff */
        /* <DEDUP_REMOVED lines=11> */
[----:B0-----:R-:W-:-:S03]  /*189c0*/  @!P1 IMAD.MOV.U32 R96, RZ, RZ, R2 ;  /* 0x000000ffff609224 */ /* 0x001fc600078e0002 */
[----:B------:R0:W-:Y:S04]  /*189d0*/  STS.U16 [R91+UR10+0x11800], R167 ;  /* 0x011800a75b007988 */ /* 0x0001e8000800040a */
[----:B------:R1:W-:Y:S04]  /*189e0*/  STS.U16 [R91+UR10+0x11c00], R168 ;  /* 0x011c00a85b007988 */ /* 0x0003e8000800040a */
[----:B------:R3:W-:Y:S01]  /*189f0*/  STS.U16 [R91+UR10+0x12400], R126 ;  /* 0x0124007e5b007988 */ /* 0x0007e2000800040a */
[----:B0-----:R-:W-:-:S03]  /*18a00*/  PRMT R167, RZ, 0x7610, R167 ;  /* 0x00007610ffa77816 */ /* 0x001fc600000000a7 */
[----:B------:R0:W-:Y:S01]  /*18a10*/  STS.U16 [R91+UR10+0x12800], R127 ;  /* 0x0128007f5b007988 */ /* 0x0001e2000800040a */
[----:B-1----:R-:W-:-:S03]  /*18a20*/  PRMT R168, RZ, 0x7610, R168 ;  /* 0x00007610ffa87816 */ /* 0x002fc600000000a8 */
[----:B------:R1:W-:Y:S01]  /*18a30*/  STS.U16 [R91+UR10+0x12c00], R124 ;  /* 0x012c007c5b007988 */ /* 0x0003e2000800040a */
[----:B---3--:R-:W-:-:S03]  /*18a40*/  PRMT R126, RZ, 0x7610, R126 ;  /* 0x00007610ff7e7816 */ /* 0x008fc6000000007e */
[----:B------:R3:W-:Y:S01]  /*18a50*/  STS.U16 [R91+UR10+0x13000], R125 ;  /* 0x0130007d5b007988 */ /* 0x0007e2000800040a */
[----:B0-----:R-:W-:-:S03]  /*18a60*/  PRMT R127, RZ, 0x7610, R127 ;  /* 0x00007610ff7f7816 */ /* 0x001fc6000000007f */
[----:B------:R0:W-:Y:S01]  /*18a70*/  STS.U16 [R91+UR10+0x12000], R169 ;  /* 0x012000a95b007988 */ /* 0x0001e2000800040a */
[----:B-1----:R-:W-:-:S03]  /*18a80*/  PRMT R124, RZ, 0x7610, R124 ;  /* 0x00007610ff7c7816 */ /* 0x002fc6000000007c */
[----:B------:R-:W4:Y:S04]  /*18a90*/  LDL R2, [R1+0x20] ;  /* 0x0000200001027983 */ /* 0x000f280000100800 */
[----:B--2---:R1:W2:Y:S01]  /*18aa0*/  @!P1 LDG.E.U16 R167, desc[UR24][R96.64] ;  /* 0x0000001860a79981 */ /* 0x0042a2000c1e1500 */
[----:B---3--:R-:W-:-:S03]  /*18ab0*/  PRMT R125, RZ, 0x7610, R125 ;  /* 0x00007610ff7d7816 */ /* 0x008fc6000000007d */
[----:B0-----:R-:W3:Y:S01]  /*18ac0*/  LDL R169, [R1+0x1c] ;  /* 0x00001c0001a97983 */ /* 0x001ee20000100800 */
[----:B-1----:R-:W-:Y:S02]  /*18ad0*/  @!P1 IMAD.MOV.U32 R96, RZ, RZ, R237 ;  /* 0x000000ffff609224 */ /* 0x002fe400078e00ed */
[----:B------:R-:W-:-:S05]  /*18ae0*/  @!P1 IMAD.MOV.U32 R97, RZ, RZ, R236 ;  /* 0x000000ffff619224 */ /* 0x000fca00078e00ec */
[----:B------:R0:W2:Y:S02]  /*18af0*/  @!P1 LDG.E.U16 R168, desc[UR24][R96.64] ;  /* 0x0000001860a89981 */ /* 0x0000a4000c1e1500 */
[----:B0-----:R-:W-:Y:S02]  /*18b00*/  @!P1 IMAD.MOV.U32 R96, RZ, RZ, R241 ;  /* 0x000000ffff609224 */ /* 0x001fe400078e00f1 */
[----:B------:R-:W-:-:S05]  /*18b10*/  @!P1 IMAD.MOV.U32 R97, RZ, RZ, R240 ;  /* 0x000000ffff619224 */ /* 0x000fca00078e00f0 */
[----:B------:R0:W2:Y:S02]  /*18b20*/  @!P1 LDG.E.U16 R126, desc[UR24][R96.64] ;  /* 0x00000018607e9981 */ /* 0x0000a4000c1e1500 */
[----:B0-----:R-:W-:Y:S02]  /*18b30*/  @!P1 IMAD.MOV.U32 R96, RZ, RZ, R245 ;  /* 0x000000ffff609224 */ /* 0x001fe400078e00f5 */
[----:B------:R-:W-:-:S05]  /*18b40*/  @!P1 IMAD.MOV.U32 R97, RZ, RZ, R244 ;  /* 0x000000ffff619224 */ /* 0x000fca00078e00f4 */
[----:B------:R0:W2:Y:S02]  /*18b50*/  @!P1 LDG.E.U16 R127, desc[UR24][R96.64] ;  /* 0x00000018607f9981 */ /* 0x0000a4000c1e1500 */
[----:B0-----:R-:W-:Y:S02]  /*18b60*/  @!P1 IMAD.MOV.U32 R96, RZ, RZ, R249 ;  /* 0x000000ffff609224 */ /* 0x001fe400078e00f9 */
[----:B------:R-:W-:-:S05]  /*18b70*/  @!P1 IMAD.MOV.U32 R97, RZ, RZ, R248 ;  /* 0x000000ffff619224 */ /* 0x000fca00078e00f8 */
[----:B------:R0:W2:Y:S04]  /*18b80*/  @!P1 LDG.E.U16 R124, desc[UR24][R96.64] ;  /* 0x00000018607c9981 */ /* 0x0000a8000c1e1500 */
[----:B------:R-:W0:Y:S02]  /*18b90*/  LDL R97, [R1] ;  /* 0x0000000001617983 */ /* 0x000e240000100800 */
[----:B0-----:R-:W-:Y:S02]  /*18ba0*/  @!P1 IMAD.MOV.U32 R96, RZ, RZ, R97 ;  /* 0x000000ffff609224 */ /* 0x001fe400078e0061 */
[----:B------:R-:W-:-:S05]  /*18bb0*/  @!P1 IMAD.MOV.U32 R97, RZ, RZ, R252 ;  /* 0x000000ffff619224 */ /* 0x000fca00078e00fc */
[----:B------:R0:W2:Y:S04]  /*18bc0*/  @!P1 LDG.E.U16 R125, desc[UR24][R96.64] ;  /* 0x00000018607d9981 */ /* 0x0000a8000c1e1500 */
[----:B------:R-:W0:Y:S04]  /*18bd0*/  LDL R96, [R1+0xc] ;  /* 0x00000c0001607983 */ /* 0x000e280000100800 */
[----:B------:R-:W0:Y:S04]  /*18be0*/  LDL R97, [R1+0x10] ;  /* 0x0000100001617983 */ /* 0x000e280000100800 */
[----:B------:R1:W-:Y:S04]  /*18bf0*/  STS.U16 [R91+UR10+0x13400], R122 ;  /* 0x0134007a5b007988 */ /* 0x0003e8000800040a */
[----:B------:R3:W-:Y:S01]  /*18c00*/  STS.U16 [R91+UR10+0x13800], R123 ;  /* 0x0138007b5b007988 */ /* 0x0007e2000800040a */
[----:B-1----:R-:W-:-:S02]  /*18c10*/  PRMT R122, RZ, 0x7610, R122 ;  /* 0x00007610ff7a7816 */ /* 0x002fc4000000007a */
[----:B---3--:R-:W-:Y:S02]  /*18c20*/  PRMT R123, RZ, 0x7610, R123 ;  /* 0x00007610ff7b7816 */ /* 0x008fe4000000007b */
[----:B0-----:R-:W-:-:S04]  /*18c30*/  @!P1 LOP3.LUT R97, R97, R96, RZ, 0x3c, !PT ;  /* 0x0000006061619212 */ /* 0x001fc800078e3cff */
[----:B------:R-:W-:-:S04]  /*18c40*/  @!P1 LOP3.LUT R96, R97, R96, RZ, 0x3c, !PT ;  /* 0x0000006061609212 */ /* 0x000fc800078e3cff */
[----:B------:R-:W-:-:S05]  /*18c50*/  @!P1 LOP3.LUT R97, R97, R96, RZ, 0x3c, !PT ;  /* 0x0000006061619212 */ /* 0x000fca00078e3cff */
[----:B------:R4:W3:Y:S02]  /*18c60*/  @!P1 LDG.E.U16 R122, desc[UR24][R96.64] ;  /* 0x00000018607a9981 */ /* 0x0008e4000c1e1500 */
[----:B----4-:R-:W-:Y:S02]  /*18c70*/  @!P1 IMAD.MOV.U32 R96, RZ, RZ, R2 ;  /* 0x000000ffff609224 */ /* 0x010fe400078e0002 */
[----:B------:R-:W-:Y:S01]  /*18c80*/  @!P1 IMAD.MOV.U32 R97, RZ, RZ, R169 ;  /* 0x000000ffff619224 */ /* 0x000fe200078e00a9 */
[----:B------:R0:W-:Y:S04]  /*18c90*/  STS.U16 [R91+UR10+0x13c00], R129 ;  /* 0x013c00815b007988 */ /* 0x0001e8000800040a */
[----:B------:R1:W4:Y:S04]  /*18ca0*/  @!P1 LDG.E.U16 R123, desc[UR24][R96.64] ;  /* 0x00000018607b9981 */ /* 0x000328000c1e1500 */
[----:B------:R0:W-:Y:S04]  /*18cb0*/  STS.U16 [R91+UR10+0x14000], R133 ;  /* 0x014000855b007988 */ /* 0x0001e8000800040a */
[----:B------:R1:W-:Y:S04]  /*18cc0*/  STS.U16 [R91+UR10+0x14400], R134 ;  /* 0x014400865b007988 */ /* 0x0003e8000800040a */
[----:B------:R-:W1:Y:S04]  /*18cd0*/  LDL R96, [R1+0x2c] ;  /* 0x00002c0001607983 */ /* 0x000e680000100800 */
[----:B------:R-:W1:Y:S01]  /*18ce0*/  LDL R97, [R1+0x30] ;  /* 0x0000300001617983 */ /* 0x000e620000100800 */
[----:B0-----:R-:W-:-:S03]  /*18cf0*/  PRMT R129, RZ, 0x7610, R129 ;  /* 0x00007610ff817816 */ /* 0x001fc60000000081 */
[----:B------:R-:W2:Y:S04]  /*18d00*/  LDL R169, [R1+0x6c] ;  /* 0x00006c0001a97983 */ /* 0x000ea80000100800 */
[----:B------:R-:W2:Y:S01]  /*18d10*/  LDL R2, [R1+0x70] ;  /* 0x0000700001027983 */ /* 0x000ea20000100800 */
        /* <DEDUP_REMOVED lines=28> */
[----:B--2---:R-:W-:Y:S02]  /*18ee0*/  @!P1 IMAD.MOV.U32 R96, RZ, RZ, R2 ;  /* 0x000000ffff609224 */ /* 0x004fe400078e0002 */
[----:B------:R-:W-:Y:S01]  /*18ef0*/  @!P1 IMAD.MOV.U32 R97, RZ, RZ, R169 ;  /* 0x000000ffff619224 */ /* 0x000fe200078e00a9 */
[----:B------:R0:W-:Y:S04]  /*18f00*/  STS.U16 [R91+UR10+0x15000], R137 ;  /* 0x015000895b007988 */ /* 0x0001e8000800040a */
[----:B------:R1:W2:Y:S04]  /*18f10*/  @!P1 LDG.E.U16 R136, desc[UR24][R96.64] ;  /* 0x0000001860889981 */ /* 0x0002a8000c1e1500 */
        /* <DEDUP_REMOVED lines=30> */
[----:B---3--:R-:W-:Y:S01]  /*19100*/  PRMT R121, RZ, 0x7610, R121 ;  /* 0x00007610ff797816 */ /* 0x008fe20000000079 */
[----:B------:R1:W-:Y:S04]  /*19110*/  STS.U16 [R91+UR10+0x16400], R118 ;  /* 0x016400765b007988 */ /* 0x0003e8000800040a */
[----:B------:R3:W-:Y:S01]  /*19120*/  STS.U16 [R91+UR10+0x16800], R119 ;  /* 0x016800775b007988 */ /* 0x0007e2000800040a */
[----:B-1----:R-:W-:Y:S02]  /*19130*/  PRMT R118, RZ, 0x7610, R118 ;  /* 0x00007610ff767816 */ /* 0x002fe40000000076 */
[----:B---3--:R-:W-:Y:S01]  /*19140*/  PRMT R119, RZ, 0x7610, R119 ;  /* 0x00007610ff777816 */ /* 0x008fe20000000077 */
        /* <DEDUP_REMOVED lines=8> */
[----:B------:R1:W-:Y:S02]  /*191d0*/  STS.U16 [R91+UR10+0x17c00], R115 ;  /* 0x017c00735b007988 */ /* 0x0003e4000800040a */
[----:B-1----:R-:W-:-:S02]  /*191e0*/  PRMT R115, RZ, 0x7610, R115 ;  /* 0x00007610ff737816 */ /* 0x002fc40000000073 */
[----:B0-----:R-:W-:-:S04]  /*191f0*/  @!P1 LOP3.LUT R97, R97, R96, RZ, 0x3c, !PT ;  /* 0x0000006061619212 */ /* 0x001fc800078e3cff */
[----:B------:R-:W-:-:S04]  /*19200*/  @!P1 LOP3.LUT R96, R97, R96, RZ, 0x3c, !PT ;  /* 0x0000006061609212 */ /* 0x000fc800078e3cff */
[----:B------:R-:W-:-:S05]  /*19210*/  @!P1 LOP3.LUT R97, R97, R96, RZ, 0x3c, !PT ;  /* 0x0000006061619212 */ /* 0x000fca00078e3cff */
[----:B------:R2:W3:Y:S02]  /*19220*/  @!P1 LDG.E.U16 R120, desc[UR24][R96.64] ;  /* 0x0000001860789981 */ /* 0x0004e4000c1e1500 */
[----:B--2---:R-:W-:Y:S02]  /*19230*/  @!P1 IMAD.MOV.U32 R96, RZ, RZ, R2 ;  /* 0x000000ffff609224 */ /* 0x004fe400078e0002 */
[----:B------:R-:W-:Y:S01]  /*19240*/  @!P1 IMAD.MOV.U32 R97, RZ, RZ, R169 ;  /* 0x000000ffff619224 */ /* 0x000fe200078e00a9 */
[----:B------:R-:W-:Y:S01]  /*19250*/  LOP3.LUT R2, R91, 0x20, RZ, 0x3c, !PT ;  /* 0x000000205b027812 */ /* 0x000fe200078e3cff */
[----:B------:R-:W2:Y:S04]  /*19260*/  LDL R169, [R1+0x28] ;  /* 0x0000280001a97983 */ /* 0x000ea80000100800 */
[----:B------:R0:W2:Y:S02]  /*19270*/  @!P1 LDG.E.U16 R121, desc[UR24][R96.64] ;  /* 0x0000001860799981 */ /* 0x0000a4000c1e1500 */
[----:B0-----:R-:W-:-:S02]  /*19280*/  @!P1 IMAD.MOV.U32 R96, RZ, RZ, R207 ;  /* 0x000000ffff609224 */ /* 0x001fc400078e00cf */
        /* <DEDUP_REMOVED lines=17> */
[----:B------:R1:W-:Y:S01]  /*193a0*/  STS.U16 [R2+UR10+0x10100], R130 ;  /* 0x0101008202007988 */ /* 0x0003e2000800040a */
[----:B0-----:R-:W-:Y:S02]  /*193b0*/  @!P1 IMAD.MOV.U32 R96, RZ, RZ, R219 ;  /* 0x000000ffff609224 */ /* 0x001fe400078e00db */
[----:B------:R-:W-:Y:S01]  /*193c0*/  @!P1 IMAD.MOV.U32 R97, RZ, RZ, R218 ;  /* 0x000000ffff619224 */ /* 0x000fe200078e00da */
[----:B-1----:R-:W-:-:S04]  /*193d0*/  PRMT R130, RZ, 0x7610, R130 ;  /* 0x00007610ff827816 */ /* 0x002fc80000000082 */
        /* <DEDUP_REMOVED lines=55> */
[----:B------:R0:W2:Y:S02]  /*19750*/  @!P1 LDG.E.U16 R108, desc[UR24][R96.64] ;  /* 0x00000018606c9981 */ /* 0x0000a4000c1e1500 */
[----:B0-----:R-:W-:Y:S02]  /*19760*/  @!P1 IMAD.MOV.U32 R96, RZ, RZ, R251 ;  /* 0x000000ffff609224 */ /* 0x001fe400078e00fb */
[----:B------:R-:W-:-:S05]  /*19770*/  @!P1 IMAD.MOV.U32 R97, RZ, RZ, R250 ;  /* 0x000000ffff619224 */ /* 0x000fca00078e00fa */
        /* <DEDUP_REMOVED lines=94> */
[----:B0-----:R-:W-:-:S05]  /*19d60*/  LOP3.LUT R96, R91, 0x20, RZ, 0x3c, !PT ;  /* 0x000000205b607812 */ /* 0x001fca00078e3cff */
[----:B------:R0:W-:Y:S02]  /*19d70*/  STS.U16 [R96+UR10+0x16100], R102 ;  /* 0x0161006660007988 */ /* 0x0001e4000800040a */
[----:B0-----:R-:W-:Y:S01]  /*19d80*/  PRMT R102, RZ, 0x7610, R102 ;  /* 0x00007610ff667816 */ /* 0x001fe20000000066 */
[----:B--2---:R-:W-:Y:S01]  /*19d90*/  @!P1 IMAD.MOV.U32 R96, RZ, RZ, R169 ;  /* 0x000000ffff609224 */ /* 0x004fe200078e00a9 */
[----:B------:R-:W-:-:S04]  /*19da0*/  LOP3.LUT R169, R91, 0x40, RZ, 0x3c, !PT ;  /* 0x000000405ba97812 */ /* 0x000fc800078e3cff */
[----:B---3--:R0:W2:Y:S02]  /*19db0*/  @!P1 LDG.E.U16 R102, desc[UR24][R96.64] ;  /* 0x0000001860669981 */ /* 0x0080a4000c1e1500 */
[----:B0-----:R-:W-:-:S05]  /*19dc0*/  LOP3.LUT R97, R91, 0x20, RZ, 0x3c, !PT ;  /* 0x000000205b617812 */ /* 0x001fca00078e3cff */
[----:B------:R0:W-:Y:S04]  /*19dd0*/  STS.U16 [R97+UR10+0x16500], R103 ;  /* 0x0165006761007988 */ /* 0x0001e8000800040a */
        /* <DEDUP_REMOVED lines=27> */
[----:B----4-:R0:W-:Y:S04]  /*19f90*/  STS.U16 [R169+UR10+0x15600], R123 ;  /* 0x0156007ba9007988 */ /* 0x0101e8000800040a */
[----:B------:R0:W-:Y:S04]  /*19fa0*/  STS.U16 [R169+UR10+0x15a00], R129 ;  /* 0x015a0081a9007988 */ /* 0x0001e8000800040a */
[----:B------:R0:W-:Y:S01]  /*19fb0*/  STS.U16 [R169+UR10+0x15e00], R133 ;  /* 0x015e0085a9007988 */ /* 0x0001e2000800040a */
[----:B------:R-:W-:-:S03]  /*19fc0*/  LOP3.LUT R96, R91, 0x60, RZ, 0x3c, !PT ;  /* 0x000000605b607812 */ /* 0x000fc600078e3cff */
        /* <DEDUP_REMOVED lines=34> */
[----:B------:R0:W-:Y:S01]  /*1a1f0*/  STS.U16 [R96+UR10+0x16b00], R147 ;  /* 0x016b009360007988 */ /* 0x0001e2000800040a */
[----:B------:R-:W1:Y:S03]  /*1a200*/  S2R R2, SR_TID.X ;  /* 0x0000000000027919 */ /* 0x000e660000002100 */
[----:B------:R0:W-:Y:S04]  /*1a210*/  STS.U16 [R96+UR10+0x16f00], R150 ;  /* 0x016f009660007988 */ /* 0x0001e8000800040a */
[----:B------:R0:W-:Y:S04]  /*1a220*/  STS.U16 [R96+UR10+0x17300], R155 ;  /* 0x0173009b60007988 */ /* 0x0001e8000800040a */
[----:B------:R0:W-:Y:S04]  /*1a230*/  STS.U16 [R96+UR10+0x17700], R157 ;  /* 0x0177009d60007988 */ /* 0x0001e8000800040a */
[----:B------:R0:W-:Y:S04]  /*1a240*/  STS.U16 [R96+UR10+0x17b00], R159 ;  /* 0x017b009f60007988 */ /* 0x0001e8000800040a */
[----:B--2---:R0:W-:Y:S01]  /*1a250*/  STS.U16 [R96+UR10+0x17f00], R102 ;  /* 0x017f006660007988 */ /* 0x0041e2000800040a */
[----:B------:R2:W-:Y:S06]  /*1a260*/  MEMBAR.ALL.CTA ;  /* 0x0000000000007992 */ /* 0x0005ec0000008000 */
[----:B--2---:R-:W2:Y:S01]  /*1a270*/  FENCE.VIEW.ASYNC.S ;  /* 0x00000000000073c6 */ /* 0x004ea20000000000 */
[----:B------:R-:W-:-:S04]  /*1a280*/  ULEA UR8, UR22, UR10, 0x3 ;  /* 0x0000000a16087291 */ /* 0x000fc8000f8e18ff */
[----:B------:R-:W-:Y:S01]  /*1a290*/  UIADD3 UR8, UPT, UPT, UR8, 0x30000, URZ ;  /* 0x0003000008087890 */ /* 0x000fe2000fffe0ff */
[----:B-1----:R-:W-:Y:S01]  /*1a2a0*/  LOP3.LUT R2, R2, 0x7f, RZ, 0xc0, !PT ;  /* 0x0000007f02027812 */ /* 0x002fe200078ec0ff */
[----:B--2---:R-:W-:Y:S06]  /*1a2b0*/  BAR.SYNC.DEFER_BLOCKING 0x0 ;  /* 0x0000000000007b1d */ /* 0x004fec0000010000 */
[----:B0-----:R-:W-:Y:S05]  /*1a2c0*/  @P0 BRA `(.L_x_9) ;  /* 0x0000000000780947 */ /* 0x001fea0003800000 */
[----:B------:R-:W-:Y:S01]  /*1a2d0*/  UMOV UR19, 0x40004040 ;  /* 0x4000404000137882 */ /* 0x000fe20000000000 */
[----:B------:R-:W-:Y:S01]  /*1a2e0*/  UMOV UR13, 0x40004040 ;  /* 0x40004040000d7882 */ /* 0x000fe20000000000 */
[----:B------:R-:W-:Y:S01]  /*1a2f0*/  UMOV UR20, 0x0 ;  /* 0x0000000000147882 */ /* 0x000fe20000000000 */
[----:B------:R-:W-:Y:S01]  /*1a300*/  UMOV UR21, 0x8408490 ;  /* 0x0840849000157882 */ /* 0x000fe20000000000 */
[----:B------:R-:W-:Y:S01]  /*1a310*/  UMOV UR50, 0x0 ;  /* 0x0000000000327882 */ /* 0x000fe20000000000 */
[----:B------:R-:W-:Y:S01]  /*1a320*/  UMOV UR51, 0x8408490 ;  /* 0x0840849000337882 */ /* 0x000fe20000000000 */
        /* <DEDUP_REMOVED lines=14> */
[----:B------:R-:W-:Y:S01]  /*1a410*/  UMOV UR9, URZ ;  /* 0x000000ff00097c82 */ /* 0x000fe20008000000 */
[----:B------:R0:W-:Y:S01]  /*1a420*/  UTCHMMA gdesc[UR34], gdesc[UR36], tmem[UR7], tmem[UR56], idesc[UR57], UPT ;  /* 0x00ff3824220075ea */ /* 0x0001e2000b800007 */
[----:B------:R-:W-:Y:S01]  /*1a430*/  UMOV UR62, 0x0 ;  /* 0x00000000003e7882 */ /* 0x000fe20000000000 */
[----:B------:R-:W-:Y:S01]  /*1a440*/  UMOV UR63, 0x8408490 ;  /* 0x08408490003f7882 */ /* 0x000fe20000000000 */
[----:B------:R0:W-:Y:S01]  /*1a450*/  UTCHMMA gdesc[UR38], gdesc[UR40], tmem[UR7], tmem[UR58], idesc[UR59], UPT ;  /* 0x00ff3a28260075ea */ /* 0x0001e2000b800007 */
[----:B------:R-:W-:Y:S01]  /*1a460*/  UMOV UR5, UR8 ;  /* 0x0000000800057c82 */ /* 0x000fe20008000000 */
[----:B------:R0:W-:Y:S01]  /*1a470*/  UTCHMMA gdesc[UR42], gdesc[UR44], tmem[UR7], tmem[UR60], idesc[UR61], UPT ;  /* 0x00ff3c2c2a0075ea */ /* 0x0001e2000b800007 */
[----:B------:R0:W-:Y:S01]  /*1a480*/  UTCHMMA gdesc[UR46], gdesc[UR48], tmem[UR7], tmem[UR62], idesc[UR63], UPT ;  /* 0x00ff3e302e0075ea */ /* 0x0001e2000b800007 */
[----:B------:R0:W-:Y:S01]  /*1a490*/  UTCBAR [UR5], URZ ;  /* 0x000000ff050073e9 */ /* 0x0001e200080000ff */
[----:B------:R-:W-:Y:S01]  /*1a4a0*/  NOP ;  /* 0x0000000000007918 */ /* 0x000fe20000000000 */
.L_x_9:
[----:B------:R-:W2:Y:S01]  /*1a4b0*/  LDL R96, [R1+0x358] ;  /* 0x0003580001607983 */ /* 0x000ea20000100800 */
[----:B------:R-:W-:-:S04]  /*1a4c0*/  UIADD3 UR22, UPT, UPT, UR22, 0x1, URZ ;  /* 0x0000000116167890 */ /* 0x000fc8000fffe0ff */
[----:B------:R-:W-:-:S04]  /*1a4d0*/  UISETP.GT.AND UP1, UPT, UR22, 0x1, UPT ;  /* 0x000000011600788c */ /* 0x000fc8000bf24270 */
[----:B0-----:R-:W-:Y:S02]  /*1a4e0*/  USEL UR5, URZ, 0x1, !UP1 ;  /* 0x00000001ff057887 */ /* 0x001fe4000c800000 */
[----:B------:R-:W-:Y:S02]  /*1a4f0*/  USEL UR22, UR22, URZ, !UP1 ;  /* 0x000000ff16167287 */ /* 0x000fe4000c800000 */
[----:B------:R-:W-:-:S03]  /*1a500*/  ULOP3.LUT UR9, UR6, UR5, URZ, 0x3c, !UPT ;  /* 0x0000000506097292 */ /* 0x000fc6000f8e3cff */
[----:B------:R-:W-:-:S04]  /*1a510*/  UMOV UR5, UR6 ;  /* 0x0000000600057c82 */ /* 0x000fc80008000000 */
[----:B------:R-:W-:Y:S01]  /*1a520*/  UMOV UR6, UR9 ;  /* 0x0000000900067c82 */ /* 0x000fe20008000000 */
[----:B--2---:R-:W-:-:S13]  /*1a530*/  ISETP.NE.U32.AND P1, PT, R96, UR4, PT ;  /* 0x0000000460007c0c */ /* 0x004fda000bf25070 */
[----:B------:R-:W-:Y:S05]  /*1a540*/  @P1 BRA `(.L_x_10) ;  /* 0xffffff68009c1947 */ /* 0x000fea000383ffff */
.L_x_7:
[----:B------:R-:W2:Y:S01]  /*1a550*/  LDL.LU R107, [R1+0x490] ;  /* 0x00049000016b7983 */ /* 0x000ea20000300800 */
[----:B------:R-:W2:Y:S01]  /*1a560*/  LDCU UR4, c[0x0][0x3b4] ;  /* 0x00007680ff0477ac */ /* 0x000ea20008000800 */
[----:B-----5:R-:W1:Y:S02]  /*1a570*/  LDC R3, c[0x0][0x3b8] ;  /* 0x0000ee00ff037b82 */ /* 0x020e640000000800 */
[----:B------:R-:W3:Y:S01]  /*1a580*/  LDL.LU R106, [R1+0x3d0] ;  /* 0x0003d000016a7983 */ /* 0x000ee20000300800 */
[----:B------:R-:W4:Y:S03]  /*1a590*/  LDCU.128 UR12, c[0x0][0x390] ;  /* 0x00007200ff0c77ac */ /* 0x000f260008000c00 */
[----:B------:R-:W3:Y:S01]  /*1a5a0*/  LDL.LU R105, [R1+0x554] ;  /* 0x0005540001697983 */ /* 0x000ee20000300800 */
[----:B------:R-:W0:Y:S03]  /*1a5b0*/  LDCU UR6, c[0x0][0x39c] ;  /* 0x00007380ff0677ac */ /* 0x000e260008000800 */
[----:B------:R-:W3:Y:S04]  /*1a5c0*/  LDL.LU R104, [R1+0x494] ;  /* 0x0004940001687983 */ /* 0x000ee80000300800 */
[----:B------:R-:W3:Y:S04]  /*1a5d0*/  LDL.LU R103, [R1+0x46c] ;  /* 0x00046c0001677983 */ /* 0x000ee80000300800 */
[----:B------:R-:W3:Y:S04]  /*1a5e0*/  LDL R102, [R1+0x3e0] ;  /* 0x0003e00001667983 */ /* 0x000ee80000100800 */
[----:B------:R-:W3:Y:S04]  /*1a5f0*/  LDL R101, [R1+0x4a4] ;  /* 0x0004a40001657983 */ /* 0x000ee80000100800 */
[----:B------:R-:W3:Y:S04]  /*1a600*/  LDL R100, [R1+0x550] ;  /* 0x0005500001647983 */ /* 0x000ee80000100800 */
[----:B------:R-:W3:Y:S04]  /*1a610*/  LDL R99, [R1+0x4d8] ;  /* 0x0004d80001637983 */ /* 0x000ee80000100800 */
[----:B------:R-:W3:Y:S04]  /*1a620*/  LDL R98, [R1+0x41c] ;  /* 0x00041c0001627983 */ /* 0x000ee80000100800 */
[----:B------:R-:W3:Y:S04]  /*1a630*/  LDL R97, [R1+0x54c] ;  /* 0x00054c0001617983 */ /* 0x000ee80000100800 */
[----:B------:R-:W3:Y:S01]  /*1a640*/  LDL R96, [R1+0x548] ;  /* 0x0005480001607983 */ /* 0x000ee20000100800 */
[----:B-1----:R-:W-:-:S02]  /*1a650*/  IMAD R5, R0, R3, RZ ;  /* 0x0000000300057224 */ /* 0x002fc400078e02ff */
[C---:B--2---:R-:W-:Y:S01]  /*1a660*/  IMAD R4, R107.reuse, UR4, RZ ;  /* 0x000000046b047c24 */ /* 0x044fe2000f8e02ff */
[----:B----4-:R-:W-:Y:S02]  /*1a670*/  ISETP.GE.AND P0, PT, R107, UR14, PT ;  /* 0x0000000e6b007c0c */ /* 0x010fe4000bf06270 */
[----:B---3--:R-:W-:Y:S02]  /*1a680*/  ISETP.GE.AND P6, PT, R106, 0x80, PT ;  /* 0x000000806a00780c */ /* 0x008fe40003fc6270 */
[----:B------:R-:W-:Y:S02]  /*1a690*/  LEA R166, P3, R4, UR12, 0x1 ;  /* 0x0000000c04a67c11 */ /* 0x000fe4000f8608ff */
[----:B------:R-:W-:Y:S02]  /*1a6a0*/  ISETP.LT.AND P5, PT, R0, UR15, !P0 ;  /* 0x0000000f00007c0c */ /* 0x000fe4000c7a1270 */
[----:B------:R-:W-:Y:S02]  /*1a6b0*/  LEA.HI.X.SX32 R0, R4, UR13, 0x1, P3 ;  /* 0x0000000d04007c11 */ /* 0x000fe400098f0eff */
[----:B0-----:R-:W-:Y:S01]  /*1a6c0*/  ISETP.LT.AND P1, PT, R105, UR6, !P0 ;  /* 0x0000000669007c0c */ /* 0x001fe2000c721270 */
[C---:B------:R-:W-:Y:S01]  /*1a6d0*/  IMAD R7, R104.reuse, R3, RZ ;  /* 0x0000000368077224 */ /* 0x040fe200078e02ff */
[----:B------:R-:W-:-:S02]  /*1a6e0*/  ISETP.LT.AND P4, PT, R104, UR15, !P0 ;  /* 0x0000000f68007c0c */ /* 0x000fc4000c781270 */
[C---:B------:R-:W-:Y:S01]  /*1a6f0*/  ISETP.LT.AND P3, PT, R103.reuse, UR15, !P0 ;  /* 0x0000000f67007c0c */ /* 0x040fe2000c761270 */
[-C--:B------:R-:W-:Y:S02]  /*1a700*/  IMAD R9, R103, R3.reuse, RZ ;  /* 0x0000000367097224 */ /* 0x080fe400078e02ff */
[-C--:B------:R-:W-:Y:S02]  /*1a710*/  IMAD R11, R102, R3.reuse, RZ ;  /* 0x00000003660b7224 */ /* 0x080fe400078e02ff */
[-C--:B------:R-:W-:Y:S02]  /*1a720*/  IMAD R13, R101, R3.reuse, RZ ;  /* 0x00000003650d7224 */ /* 0x080fe400078e02ff */
[-C--:B------:R-:W-:Y:S02]  /*1a730*/  IMAD R15, R100, R3.reuse, RZ ;  /* 0x00000003640f7224 */ /* 0x080fe400078e02ff */
[-C--:B------:R-:W-:Y:S02]  /*1a740*/  IMAD R17, R99, R3.reuse, RZ ;  /* 0x0000000363117224 */ /* 0x080fe400078e02ff */
[----:B------:R-:W-:-:S02]  /*1a750*/  IMAD R19, R98, R3, RZ ;  /* 0x0000000362137224 */ /* 0x000fc400078e02ff */
[-C--:B------:R-:W-:Y:S02]  /*1a760*/  IMAD R21, R97, R3.reuse, RZ ;  /* 0x0000000361157224 */ /* 0x080fe400078e02ff */
[----:B------:R-:W-:Y:S01]  /*1a770*/  IMAD R23, R96, R3, RZ ;  /* 0x0000000360177224 */ /* 0x000fe200078e02ff */
[----:B------:R-:W-:Y:S06]  /*1a780*/  @!P6 BRA `(.L_x_11) ;  /* 0x000000000010e947 */ /* 0x000fec0003800000 */
[----:B------:R-:W-:-:S06]  /*1a790*/  USHF.L.U32 UR5, UR5, 0x1f, URZ ;  /* 0x0000001f05057899 */ /* 0x000fcc00080006ff */
[----:B------:R-:W-:-:S04]  /*1a7a0*/  IMAD.U32 R4, RZ, RZ, UR5 ;  /* 0x00000005ff047e24 */ /* 0x000fc8000f8e00ff */
[----:B------:R-:W0:Y:S02]  /*1a7b0*/  SYNCS.PHASECHK.TRANS64.TRYWAIT P6, [UR8], R4 ;  /* 0x00000004ff0075a7 */ /* 0x000e2400080c1108 */
[----:B0-----:R-:W-:Y:S05]  /*1a7c0*/  @!P6 BRA `(.L_x_12) ;  /* 0x000000440014e947 */ /* 0x001fea0003800000 */
.L_x_11:
[----:B------:R-:W2:Y:S01]  /*1a7d0*/  LDL.LU R8, [R1+0x3e0] ;  /* 0x0003e00001087983 */ /* 0x000ea20000300800 */
[C---:B------:R-:W-:Y:S01]  /*1a7e0*/  LEA R164, P6, R5.reuse, R166, 0x1 ;  /* 0x000000a605a47211 */ /* 0x040fe200078c08ff */
[----:B------:R-:W0:Y:S02]  /*1a7f0*/  LDCU UR4, c[0x0][0x39c] ;  /* 0x00007380ff0477ac */ /* 0x000e240008000800 */
[----:B------:R-:W3:Y:S01]  /*1a800*/  LDL.LU R6, [R1+0x4a4] ;  /* 0x0004a40001067983 */ /* 0x000ee20000300800 */
[----:B------:R-:W1:Y:S03]  /*1a810*/  LDCU UR5, c[0x0][0x39c] ;  /* 0x00007380ff0577ac */ /* 0x000e660008000800 */
[----:B------:R-:W4:Y:S01]  /*1a820*/  LDL.LU R171, [R1+0x4c0] ;  /* 0x0004c00001ab7983 */ /* 0x000f220000300800 */
[----:B------:R-:W5:Y:S03]  /*1a830*/  LDCU UR6, c[0x0][0x39c] ;  /* 0x00007380ff0677ac */ /* 0x000f660008000800 */
[----:B------:R-:W2:Y:S01]  /*1a840*/  LDL.LU R170, [R1+0x408] ;  /* 0x0004080001aa7983 */ /* 0x000ea20000300800 */
[----:B------:R-:W0:Y:S03]  /*1a850*/  LDCU UR8, c[0x0][0x39c] ;  /* 0x00007380ff0877ac */ /* 0x000e260008000800 */
[----:B------:R-:W3:Y:S01]  /*1a860*/  LDL.LU R169, [R1+0x4e0] ;  /* 0x0004e00001a97983 */ /* 0x000ee20000300800 */
[----:B------:R-:W0:Y:S03]  /*1a870*/  LDCU UR9, c[0x0][0x39c] ;  /* 0x00007380ff0977ac */ /* 0x000e260008000800 */
[----:B------:R-:W5:Y:S04]  /*1a880*/  LDL.LU R168, [R1+0x4dc] ;  /* 0x0004dc0001a87983 */ /* 0x000f680000300800 */
[----:B------:R-:W5:Y:S01]  /*1a890*/  LDL.LU R167, [R1+0x4bc] ;  /* 0x0004bc0001a77983 */ /* 0x000f620000300800 */
[----:B------:R-:W-:Y:S01]  /*1a8a0*/  LEA.HI.X.SX32 R165, R5, R0, 0x1, P6 ;  /* 0x0000000005a57211 */ /* 0x000fe200030f0eff */
[----:B------:R-:W-:Y:S01]  /*1a8b0*/  BAR.SYNC.DEFER_BLOCKING 0x0 ;  /* 0x0000000000007b1d */ /* 0x000fe20000010000 */
[----:B------:R-:W-:-:S04]  /*1a8c0*/  LEA R160, P6, R9, R166, 0x1 ;  /* 0x000000a609a07211 */ /* 0x000fc800078c08ff */
[----:B------:R-:W-:Y:S02]  /*1a8d0*/  LEA.HI.X.SX32 R161, R9, R0, 0x1, P6 ;  /* 0x0000000009a17211 */ /* 0x000fe400030f0eff */
[C---:B------:R-:W-:Y:S01]  /*1a8e0*/  LEA R156, P6, R13.reuse, R166, 0x1 ;  /* 0x000000a60d9c7211 */ /* 0x040fe200078c08ff */
[----:B------:R-:W0:Y:S03]  /*1a8f0*/  S2R R172, SR_TID.X ;  /* 0x0000000000ac7919 */ /* 0x000e260000002100 */
[----:B------:R-:W-:Y:S02]  /*1a900*/  LEA.HI.X.SX32 R157, R13, R0, 0x1, P6 ;  /* 0x000000000d9d7211 */ /* 0x000fe400030f0eff */
[----:B------:R-:W-:-:S04]  /*1a910*/  LEA R152, P6, R17, R166, 0x1 ;  /* 0x000000a611987211 */ /* 0x000fc800078c08ff */
[----:B------:R-:W-:Y:S02]  /*1a920*/  LEA.HI.X.SX32 R153, R17, R0, 0x1, P6 ;  /* 0x0000000011997211 */ /* 0x000fe400030f0eff */
[----:B------:R-:W-:-:S04]  /*1a930*/  LEA R148, P6, R21, R166, 0x1 ;  /* 0x000000a615947211 */ /* 0x000fc800078c08ff */
[----:B------:R-:W-:Y:S01]  /*1a940*/  LEA.HI.X.SX32 R149, R21, R0, 0x1, P6 ;  /* 0x0000000015957211 */ /* 0x000fe200030f0eff */
[----:B------:R-:W0:Y:S02]  /*1a950*/  @!P2 SYNCS.CCTL.IV [UR10+0x30000] ;  /* 0x03000000ff00a9b1 */ /* 0x000e24000800000a */
[----:B0-----:R-:W-:Y:S06]  /*1a960*/  BAR.SYNC.DEFER_BLOCKING 0x0 ;  /* 0x0000000000007b1d */ /* 0x001fec0000010000 */
[----:B------:R-:W0:Y:S01]  /*1a970*/  @!P2 SYNCS.CCTL.IV [UR10+0x30008] ;  /* 0x03000800ff00a9b1 */ /* 0x000e22000800000a */
[----:B------:R-:W-:-:S04]  /*1a980*/  LEA R162, P2, R7, R166, 0x1 ;  /* 0x000000a607a27211 */ /* 0x000fc800078408ff */
[----:B------:R-:W-:Y:S02]  /*1a990*/  LEA.HI.X.SX32 R163, R7, R0, 0x1, P2 ;  /* 0x0000000007a37211 */ /* 0x000fe400010f0eff */
[----:B------:R-:W-:-:S04]  /*1a9a0*/  LEA R158, P2, R11, R166, 0x1 ;  /* 0x000000a60b9e7211 */ /* 0x000fc800078408ff */
[----:B------:R-:W-:Y:S02]  /*1a9b0*/  LEA.HI.X.SX32 R159, R11, R0, 0x1, P2 ;  /* 0x000000000b9f7211 */ /* 0x000fe400010f0eff */
[----:B------:R-:W-:-:S04]  /*1a9c0*/  LEA R154, P2, R15, R166, 0x1 ;  /* 0x000000a60f9a7211 */ /* 0x000fc800078408ff */
[----:B------:R-:W-:Y:S02]  /*1a9d0*/  LEA.HI.X.SX32 R155, R15, R0, 0x1, P2 ;  /* 0x000000000f9b7211 */ /* 0x000fe400010f0eff */
[----:B------:R-:W-:-:S04]  /*1a9e0*/  LEA R150, P2, R19, R166, 0x1 ;  /* 0x000000a613967211 */ /* 0x000fc800078408ff */
[----:B------:R-:W-:Y:S02]  /*1a9f0*/  LEA.HI.X.SX32 R151, R19, R0, 0x1, P2 ;  /* 0x0000000013977211 */ /* 0x000fe400010f0eff */
[----:B------:R-:W-:-:S04]  /*1aa00*/  LEA R142, P2, R23, R166, 0x1 ;  /* 0x000000a6178e7211 */ /* 0x000fc800078408ff */
[----:B------:R-:W-:Y:S01]  /*1aa10*/  LEA.HI.X.SX32 R143, R23, R0, 0x1, P2 ;  /* 0x00000000178f7211 */ /* 0x000fe200010f0eff */
[-C--:B----4-:R-:W-:Y:S02]  /*1aa20*/  IMAD R5, R171, R3.reuse, RZ ;  /* 0x00000003ab057224 */ /* 0x090fe400078e02ff */
[----:B--2---:R-:W-:-:S03]  /*1aa30*/  IMAD R7, R170, R3, RZ ;  /* 0x00000003aa077224 */ /* 0x004fc600078e02ff */
[----:B------:R-:W-:Y:S01]  /*1aa40*/  LEA R140, P6, R5, R166, 0x1 ;  /* 0x000000a6058c7211 */ /* 0x000fe200078c08ff */
[----:B---3--:R-:W-:-:S03]  /*1aa50*/  IMAD R9, R169, R3, RZ ;  /* 0x00000003a9097224 */ /* 0x008fc600078e02ff */
[----:B------:R-:W-:Y:S02]  /*1aa60*/  LEA.HI.X.SX32 R141, R5, R0, 0x1, P6 ;  /* 0x00000000058d7211 */ /* 0x000fe400030f0eff */
[-C--:B------:R-:W-:Y:S01]  /*1aa70*/  LEA R138, P2, R7, R166.reuse, 0x1 ;  /* 0x000000a6078a7211 */ /* 0x080fe200078408ff */
[-C--:B-----5:R-:W-:Y:S01]  /*1aa80*/  IMAD R11, R168, R3.reuse, RZ ;  /* 0x00000003a80b7224 */ /* 0x0a0fe200078e02ff */
[----:B------:R-:W-:Y:S02]  /*1aa90*/  LEA R134, P6, R9, R166, 0x1 ;  /* 0x000000a609867211 */ /* 0x000fe400078c08ff */
[----:B------:R-:W-:Y:S01]  /*1aaa0*/  LOP3.LUT R5, R172, 0x80, RZ, 0xc0, !PT ;  /* 0x00000080ac057812 */ /* 0x000fe200078ec0ff */
[----:B------:R-:W-:Y:S01]  /*1aab0*/  IMAD R13, R167, R3, RZ ;  /* 0x00000003a70d7224 */ /* 0x000fe200078e02ff */
[-C--:B------:R-:W-:Y:S02]  /*1aac0*/  LEA.HI.X.SX32 R139, R7, R0.reuse, 0x1, P2 ;  /* 0x00000000078b7211 */ /* 0x080fe400010f0eff */
[----:B------:R-:W-:-:S02]  /*1aad0*/  LEA.HI.X.SX32 R135, R9, R0, 0x1, P6 ;  /* 0x0000000009877211 */ /* 0x000fc400030f0eff */
[-C--:B------:R-:W-:Y:S02]  /*1aae0*/  LEA R132, P2, R11, R166.reuse, 0x1 ;  /* 0x000000a60b847211 */ /* 0x080fe400078408ff */
[----:B------:R-:W-:Y:S02]  /*1aaf0*/  LEA R136, P6, R13, R166, 0x1 ;  /* 0x000000a60d887211 */ /* 0x000fe400078c08ff */
[----:B------:R-:W-:Y:S02]  /*1ab00*/  LEA R5, R5, UR10, 0x5 ;  /* 0x0000000a05057c11 */ /* 0x000fe4000f8e28ff */
[-C--:B------:R-:W-:Y:S02]  /*1ab10*/  LEA.HI.X.SX32 R133, R11, R0.reuse, 0x1, P2 ;  /* 0x000000000b857211 */ /* 0x080fe400010f0eff */
[----:B------:R-:W-:Y:S01]  /*1ab20*/  LEA.HI.X.SX32 R137, R13, R0, 0x1, P6 ;  /* 0x000000000d897211 */ /* 0x000fe200030f0eff */
[----:B------:R-:W-:Y:S01]  /*1ab30*/  IMAD R2, R2, 0x10, R5 ;  /* 0x0000001002027824 */ /* 0x000fe200078e0205 */
[----:B------:R-:W-:-:S02]  /*1ab40*/  ISETP.LT.AND P2, PT, R8, UR15, !P0 ;  /* 0x0000000f08007c0c */ /* 0x000fc4000c741270 */
[----:B------:R-:W-:Y:S02]  /*1ab50*/  ISETP.LT.AND P6, PT, R6, UR15, !P0 ;  /* 0x0000000f06007c0c */ /* 0x000fe4000c7c1270 */
[----:B------:R-:W2:Y:S01]  /*1ab60*/  LDTM.x128 R4, tmem[UR11] ;  /* 0x0000000b000479ee */ /* 0x000ea200083c0000 */
[----:B------:R-:W-:Y:S01]  /*1ab70*/  NOP ;  /* 0x0000000000007918 */ /* 0x000fe20000000000 */
[----:B------:R-:W3:Y:S01]  /*1ab80*/  LDCU UR11, c[0x0][0x39c] ;  /* 0x00007380ff0b77ac */ /* 0x000ee20008000800 */
[----:B--2---:R-:W-:Y:S02]  /*1ab90*/  F2FP.BF16.F32.PACK_AB R4, R6, R4 ;  /* 0x000000040604723e */ /* 0x004fe400000010ff */
[----:B------:R-:W-:Y:S02]  /*1aba0*/  F2FP.BF16.F32.PACK_AB R144, R7, R5 ;  /* 0x000000050790723e */ /* 0x000fe400000010ff */
[----:B------:R-:W-:Y:S02]  /*1abb0*/  F2FP.BF16.F32.PACK_AB R5, R10, R8 ;  /* 0x000000080a05723e */ /* 0x000fe400000010ff */
[----:B------:R-:W-:-:S02]  /*1abc0*/  F2FP.BF16.F32.PACK_AB R145, R11, R9 ;  /* 0x000000090b91723e */ /* 0x000fc400000010ff */
[----:B------:R-:W-:Y:S02]  /*1abd0*/  F2FP.BF16.F32.PACK_AB R6, R14, R12 ;  /* 0x0000000c0e06723e */ /* 0x000fe400000010ff */
[----:B------:R-:W-:Y:S02]  /*1abe0*/  F2FP.BF16.F32.PACK_AB R146, R15, R13 ;  /* 0x0000000d0f92723e */ /* 0x000fe400000010ff */
[----:B------:R-:W-:Y:S02]  /*1abf0*/  F2FP.BF16.F32.PACK_AB R7, R18, R16 ;  /* 0x000000101207723e */ /* 0x000fe400000010ff */
[----:B------:R-:W-:Y:S02]  /*1ac00*/  F2FP.BF16.F32.PACK_AB R147, R19, R17 ;  /* 0x000000111393723e */ /* 0x000fe400000010ff */
[----:B------:R-:W-:Y:S01]  /*1ac10*/  F2FP.BF16.F32.PACK_AB R16, R55, R53 ;  /* 0x000000353710723e */ /* 0x000fe200000010ff */
[----:B0-----:R-:W-:Y:S01]  /*1ac20*/  STS.128 [R2], R4 ;  /* 0x0000000402007388 */ /* 0x001fe20000000c00 */
[----:B------:R-:W-:Y:S01]  /*1ac30*/  F2FP.BF16.F32.PACK_AB R55, R66, R64 ;  /* 0x000000404237723e */ /* 0x000fe200000010ff */
[----:B------:R-:W-:Y:S01]  /*1ac40*/  IMAD.SHL.U32 R64, R172, 0x10, RZ ;  /* 0x00000010ac407824 */ /* 0x000fe200078e00ff */
[----:B------:R-:W-:Y:S01]  /*1ac50*/  F2FP.BF16.F32.PACK_AB R36, R38, R36 ;  /* 0x000000242624723e */ /* 0x000fe200000010ff */
[----:B------:R-:W-:Y:S01]  /*1ac60*/  STS.128 [R2+0x800], R144 ;  /* 0x0008009002007388 */ /* 0x000fe20000000c00 */
[----:B------:R-:W-:-:S02]  /*1ac70*/  F2FP.BF16.F32.PACK_AB R38, R46, R44 ;  /* 0x0000002c2e26723e */ /* 0x000fc400000010ff */
[----:B------:R-:W-:Y:S01]  /*1ac80*/  LOP3.LUT R64, R64, 0xff0, RZ, 0xc0, !PT ;  /* 0x00000ff040407812 */ /* 0x000fe200078ec0ff */
[----:B------:R-:W-:Y:S01]  /*1ac90*/  BAR.SYNC.DEFER_BLOCKING 0x0 ;  /* 0x0000000000007b1d */ /* 0x000fe20000010000 */
[----:B------:R-:W-:Y:S02]  /*1aca0*/  F2FP.BF16.F32.PACK_AB R14, R47, R45 ;  /* 0x0000002d2f0e723e */ /* 0x000fe400000010ff */
[----:B------:R-:W-:Y:S02]  /*1acb0*/  F2FP.BF16.F32.PACK_AB R20, R22, R20 ;  /* 0x000000141614723e */ /* 0x000fe400000010ff */
[----:B------:R-:W-:Y:S02]  /*1acc0*/  F2FP.BF16.F32.PACK_AB R8, R23, R21 ;  /* 0x000000151708723e */ /* 0x000fe400000010ff */
[----:B------:R-:W-:Y:S02]  /*1acd0*/  F2FP.BF16.F32.PACK_AB R21, R26, R24 ;  /* 0x000000181a15723e */ /* 0x000fe400000010ff */
[----:B------:R-:W-:-:S02]  /*1ace0*/  F2FP.BF16.F32.PACK_AB R9, R27, R25 ;  /* 0x000000191b09723e */ /* 0x000fc400000010ff */
[----:B------:R-:W-:Y:S02]  /*1acf0*/  F2FP.BF16.F32.PACK_AB R22, R30, R28 ;  /* 0x0000001c1e16723e */ /* 0x000fe400000010ff */
[----:B------:R-:W-:Y:S02]  /*1ad00*/  F2FP.BF16.F32.PACK_AB R10, R31, R29 ;  /* 0x0000001d1f0a723e */ /* 0x000fe400000010ff */
[----:B------:R-:W-:Y:S02]  /*1ad10*/  F2FP.BF16.F32.PACK_AB R23, R34, R32 ;  /* 0x000000202217723e */ /* 0x000fe400000010ff */
[----:B------:R-:W-:Y:S02]  /*1ad20*/  F2FP.BF16.F32.PACK_AB R11, R35, R33 ;  /* 0x00000021230b723e */ /* 0x000fe400000010ff */
[----:B------:R-:W-:Y:S02]  /*1ad30*/  F2FP.BF16.F32.PACK_AB R12, R39, R37 ;  /* 0x00000025270c723e */ /* 0x000fe400000010ff */
[----:B------:R-:W-:-:S02]  /*1ad40*/  F2FP.BF16.F32.PACK_AB R37, R42, R40 ;  /* 0x000000282a25723e */ /* 0x000fc400000010ff */
[----:B------:R-:W-:Y:S01]  /*1ad50*/  F2FP.BF16.F32.PACK_AB R13, R43, R41 ;  /* 0x000000292b0d723e */ /* 0x000fe200000010ff */
[----:B------:R-:W0:Y:S01]  /*1ad60*/  LDS.128 R44, [R64+UR10] ;  /* 0x0000000a402c7984 */ /* 0x000e220008000c00 */
[----:B------:R-:W-:Y:S02]  /*1ad70*/  F2FP.BF16.F32.PACK_AB R39, R50, R48 ;  /* 0x000000303227723e */ /* 0x000fe400000010ff */
[----:B------:R-:W-:Y:S01]  /*1ad80*/  F2FP.BF16.F32.PACK_AB R15, R51, R49 ;  /* 0x00000031330f723e */ /* 0x000fe200000010ff */
[----:B------:R-:W-:Y:S01]  /*1ad90*/  LDS.128 R4, [R64+UR10+0x1000] ;  /* 0x0010000a40047984 */ /* 0x000fe20008000c00 */
[----:B------:R-:W-:Y:S02]  /*1ada0*/  F2FP.BF16.F32.PACK_AB R52, R54, R52 ;  /* 0x000000343634723e */ /* 0x000fe400000010ff */
[----:B------:R-:W-:Y:S01]  /*1adb0*/  F2FP.BF16.F32.PACK_AB R53, R58, R56 ;  /* 0x000000383a35723e */ /* 0x000fe200000010ff */
[----:B------:R-:W-:Y:S01]  /*1adc0*/  BAR.SYNC.DEFER_BLOCKING 0x0 ;  /* 0x0000000000007b1d */ /* 0x000fe20000010000 */
[----:B------:R-:W-:-:S02]  /*1add0*/  F2FP.BF16.F32.PACK_AB R17, R59, R57 ;  /* 0x000000393b11723e */ /* 0x000fc400000010ff */
[----:B------:R-:W-:Y:S02]  /*1ade0*/  F2FP.BF16.F32.PACK_AB R54, R62, R60 ;  /* 0x0000003c3e36723e */ /* 0x000fe400000010ff */
[----:B------:R-:W-:Y:S02]  /*1adf0*/  F2FP.BF16.F32.PACK_AB R18, R63, R61 ;  /* 0x0000003d3f12723e */ /* 0x000fe400000010ff */
[----:B------:R-:W-:Y:S02]  /*1ae00*/  F2FP.BF16.F32.PACK_AB R19, R67, R65 ;  /* 0x000000414313723e */ /* 0x000fe400000010ff */
[----:B------:R-:W-:Y:S02]  /*1ae10*/  F2FP.BF16.F32.PACK_AB R68, R70, R68 ;  /* 0x000000444644723e */ /* 0x000fe400000010ff */
[----:B------:R-:W-:Y:S02]  /*1ae20*/  F2FP.BF16.F32.PACK_AB R24, R71, R69 ;  /* 0x000000454718723e */ /* 0x000fe400000010ff */
[----:B------:R-:W-:-:S02]  /*1ae30*/  F2FP.BF16.F32.PACK_AB R69, R74, R72 ;  /* 0x000000484a45723e */ /* 0x000fc400000010ff */
[----:B------:R-:W-:Y:S02]  /*1ae40*/  F2FP.BF16.F32.PACK_AB R25, R75, R73 ;  /* 0x000000494b19723e */ /* 0x000fe400000010ff */
[----:B------:R-:W-:Y:S02]  /*1ae50*/  F2FP.BF16.F32.PACK_AB R70, R78, R76 ;  /* 0x0000004c4e46723e */ /* 0x000fe400000010ff */
[----:B------:R-:W-:Y:S01]  /*1ae60*/  F2FP.BF16.F32.PACK_AB R26, R79, R77 ;  /* 0x0000004d4f1a723e */ /* 0x000fe200000010ff */
[----:B------:R-:W2:Y:S01]  /*1ae70*/  LDL.LU R76, [R1+0x550] ;  /* 0x00055000014c7983 */ /* 0x000ea20000300800 */
[----:B------:R-:W-:Y:S02]  /*1ae80*/  F2FP.BF16.F32.PACK_AB R71, R82, R80 ;  /* 0x000000505247723e */ /* 0x000fe400000010ff */
[----:B------:R-:W-:Y:S01]  /*1ae90*/  F2FP.BF16.F32.PACK_AB R27, R83, R81 ;  /* 0x00000051531b723e */ /* 0x000fe200000010ff */
[----:B------:R-:W-:Y:S01]  /*1aea0*/  STS.128 [R2], R20 ;  /* 0x0000001402007388 */ /* 0x000fe20000000c00 */
[----:B------:R-:W-:-:S02]  /*1aeb0*/  F2FP.BF16.F32.PACK_AB R84, R86, R84 ;  /* 0x000000545654723e */ /* 0x000fc400000010ff */
[----:B------:R-:W-:Y:S01]  /*1aec0*/  F2FP.BF16.F32.PACK_AB R28, R87, R85 ;  /* 0x00000055571c723e */ /* 0x000fe200000010ff */
[----:B------:R-:W-:Y:S01]  /*1aed0*/  STS.128 [R2+0x800], R8 ;  /* 0x0008000802007388 */ /* 0x000fe20000000c00 */
[----:B------:R-:W-:Y:S02]  /*1aee0*/  F2FP.BF16.F32.PACK_AB R85, R90, R88 ;  /* 0x000000585a55723e */ /* 0x000fe400000010ff */
[----:B------:R-:W-:Y:S01]  /*1aef0*/  F2FP.BF16.F32.PACK_AB R29, R91, R89 ;  /* 0x000000595b1d723e */ /* 0x000fe200000010ff */
[----:B------:R-:W-:Y:S01]  /*1af00*/  BAR.SYNC.DEFER_BLOCKING 0x0 ;  /* 0x0000000000007b1d */ /* 0x000fe20000010000 */
[----:B------:R-:W-:Y:S02]  /*1af10*/  F2FP.BF16.F32.PACK_AB R86, R94, R92 ;  /* 0x0000005c5e56723e */ /* 0x000fe400000010ff */
[----:B------:R-:W-:Y:S02]  /*1af20*/  F2FP.BF16.F32.PACK_AB R30, R95, R93 ;  /* 0x0000005d5f1e723e */ /* 0x000fe400000010ff */
[----:B------:R-:W-:-:S02]  /*1af30*/  F2FP.BF16.F32.PACK_AB R87, R98, R96 ;  /* 0x000000606257723e */ /* 0x000fc400000010ff */
[----:B------:R-:W-:Y:S01]  /*1af40*/  F2FP.BF16.F32.PACK_AB R31, R99, R97 ;  /* 0x00000061631f723e */ /* 0x000fe200000010ff */
[----:B------:R-:W4:Y:S01]  /*1af50*/  LDL.LU R74, [R1+0x4d8] ;  /* 0x0004d800014a7983 */ /* 0x000f220000300800 */
[----:B------:R-:W-:Y:S02]  /*1af60*/  F2FP.BF16.F32.PACK_AB R100, R102, R100 ;  /* 0x000000646664723e */ /* 0x000fe400000010ff */
[----:B------:R-:W-:Y:S01]  /*1af70*/  F2FP.BF16.F32.PACK_AB R32, R103, R101 ;  /* 0x000000656720723e */ /* 0x000fe200000010ff */
[----:B------:R-:W5:Y:S01]  /*1af80*/  LDL.LU R73, [R1+0x41c] ;  /* 0x00041c0001497983 */ /* 0x000f620000300800 */
[----:B------:R-:W-:Y:S02]  /*1af90*/  F2FP.BF16.F32.PACK_AB R101, R106, R104 ;  /* 0x000000686a65723e */ /* 0x000fe400000010ff */
[----:B------:R-:W-:Y:S01]  /*1afa0*/  F2FP.BF16.F32.PACK_AB R33, R107, R105 ;  /* 0x000000696b21723e */ /* 0x000fe200000010ff */
[----:B------:R-:W3:Y:S01]  /*1afb0*/  LDL.LU R72, [R1+0x54c] ;  /* 0x00054c0001487983 */ /* 0x000ee20000300800 */
[----:B------:R-:W-:-:S02]  /*1afc0*/  F2FP.BF16.F32.PACK_AB R102, R110, R108 ;  /* 0x0000006c6e66723e */ /* 0x000fc400000010ff */
[----:B------:R-:W-:Y:S01]  /*1afd0*/  F2FP.BF16.F32.PACK_AB R34, R111, R109 ;  /* 0x0000006d6f22723e */ /* 0x000fe200000010ff */
[----:B------:R-:W3:Y:S01]  /*1afe0*/  LDL.LU R67, [R1+0x548] ;  /* 0x0005480001437983 */ /* 0x000ee20000300800 */
[----:B------:R-:W-:Y:S02]  /*1aff0*/  F2FP.BF16.F32.PACK_AB R103, R114, R112 ;  /* 0x000000707267723e */ /* 0x000fe400000010ff */
[----:B------:R-:W-:Y:S01]  /*1b000*/  F2FP.BF16.F32.PACK_AB R35, R115, R113 ;  /* 0x000000717323723e */ /* 0x000fe200000010ff */
[----:B------:R-:W0:Y:S01]  /*1b010*/  LDS.128 R20, [R64+UR10] ;  /* 0x0000000a40147984 */ /* 0x000e220008000c00 */
[----:B------:R-:W-:Y:S02]  /*1b020*/  F2FP.BF16.F32.PACK_AB R116, R118, R116 ;  /* 0x000000747674723e */ /* 0x000fe400000010ff */
[----:B------:R-:W-:Y:S01]  /*1b030*/  F2FP.BF16.F32.PACK_AB R40, R119, R117 ;  /* 0x000000757728723e */ /* 0x000fe200000010ff */
[----:B------:R-:W-:Y:S01]  /*1b040*/  LDS.128 R8, [R64+UR10+0x1000] ;  /* 0x0010000a40087984 */ /* 0x000fe20008000c00 */
[----:B------:R-:W-:-:S02]  /*1b050*/  F2FP.BF16.F32.PACK_AB R117, R122, R120 ;  /* 0x000000787a75723e */ /* 0x000fc400000010ff */
[----:B------:R-:W-:Y:S01]  /*1b060*/  F2FP.BF16.F32.PACK_AB R41, R123, R121 ;  /* 0x000000797b29723e */ /* 0x000fe200000010ff */
[----:B------:R-:W-:Y:S01]  /*1b070*/  BAR.SYNC.DEFER_BLOCKING 0x0 ;  /* 0x0000000000007b1d */ /* 0x000fe20000010000 */
[----:B------:R-:W-:Y:S02]  /*1b080*/  F2FP.BF16.F32.PACK_AB R118, R126, R124 ;  /* 0x0000007c7e76723e */ /* 0x000fe400000010ff */
[----:B------:R-:W-:Y:S02]  /*1b090*/  F2FP.BF16.F32.PACK_AB R42, R127, R125 ;  /* 0x0000007d7f2a723e */ /* 0x000fe400000010ff */
[----:B------:R-:W-:Y:S01]  /*1b0a0*/  F2FP.BF16.F32.PACK_AB R43, R131, R129 ;  /* 0x00000081832b723e */ /* 0x000fe200000010ff */
[----:B------:R-:W3:Y:S04]  /*1b0b0*/  LDL.LU R65, [R1+0x414] ;  /* 0x0004140001417983 */ /* 0x000ee80000300800 */
[----:B------:R-:W-:Y:S04]  /*1b0c0*/  STS.128 [R2], R36 ;  /* 0x0000002402007388 */ /* 0x000fe80000000c00 */
[----:B------:R-:W-:Y:S01]  /*1b0d0*/  STS.128 [R2+0x800], R12 ;  /* 0x0008000c02007388 */ /* 0x000fe20000000c00 */
[----:B------:R-:W-:Y:S06]  /*1b0e0*/  BAR.SYNC.DEFER_BLOCKING 0x0 ;  /* 0x0000000000007b1d */ /* 0x000fec0000010000 */
[----:B------:R-:W0:Y:S04]  /*1b0f0*/  LDS.128 R36, [R64+UR10] ;  /* 0x0000000a40247984 */ /* 0x000e280008000c00 */
[----:B------:R-:W-:Y:S01]  /*1b100*/  LDS.128 R12, [R64+UR10+0x1000] ;  /* 0x0010000a400c7984 */ /* 0x000fe20008000c00 */
[----:B------:R-:W-:Y:S06]  /*1b110*/  BAR.SYNC.DEFER_BLOCKING 0x0 ;  /* 0x0000000000007b1d */ /* 0x000fec0000010000 */
        /* <DEDUP_REMOVED lines=9> */
[----:B------:R-:W1:Y:S04]  /*1b1b0*/  LDS.128 R52, [R64+UR10] ;  /* 0x0000000a40347984 */ /* 0x000e680008000c00 */
        /* <DEDUP_REMOVED lines=10> */
[----:B------:R-:W-:Y:S01]  /*1b260*/  BAR.SYNC.DEFER_BLOCKING 0x0 ;  /* 0x0000000000007b1d */ /* 0x000fe20000010000 */
[----:B------:R-:W-:-:S05]  /*1b270*/  F2FP.BF16.F32.PACK_AB R119, R130, R128 ;  /* 0x000000808277723e */ /* 0x000fca00000010ff */
[----:B------:R-:W1:Y:S04]  /*1b280*/  LDS.128 R32, [R64+UR10] ;  /* 0x0000000a40207984 */ /* 0x000e680008000c00 */
[----:B------:R-:W-:Y:S01]  /*1b290*/  LDS.128 R60, [R64+UR10+0x1000] ;  /* 0x0010000a403c7984 */ /* 0x000fe20008000c00 */
[----:B------:R-:W-:Y:S01]  /*1b2a0*/  BAR.SYNC.DEFER_BLOCKING 0x0 ;  /* 0x0000000000007b1d */ /* 0x000fe20000010000 */
[----:B0-----:R-:W-:-:S05]  /*1b2b0*/  PRMT R81, R44, 0x7632, R81 ;  /* 0x000076322c517816 */ /* 0x001fca0000000051 */
[----:B------:R-:W-:Y:S04]  /*1b2c0*/  STS.128 [R2], R116 ;  /* 0x0000007402007388 */ /* 0x000fe80000000c00 */
[----:B------:R-:W-:Y:S01]  /*1b2d0*/  STS.128 [R2+0x800], R40 ;  /* 0x0008002802007388 */ /* 0x000fe20000000c00 */
[----:B------:R-:W-:Y:S01]  /*1b2e0*/  BAR.SYNC.DEFER_BLOCKING 0x0 ;  /* 0x0000000000007b1d */ /* 0x000fe20000010000 */
[----:B------:R-:W-:-:S05]  /*1b2f0*/  PRMT R79, R45, 0x7632, R79 ;  /* 0x000076322d4f7816 */ /* 0x000fca000000004f */
[----:B------:R-:W-:Y:S04]  /*1b300*/  @P5 STG.E.U16 desc[UR24][R164.64], R44 ;  /* 0x0000002ca4005986 */ /* 0x000fe8000c101518 */
[----:B------:R-:W-:Y:S04]  /*1b310*/  @P4 STG.E.U16 desc[UR24][R162.64], R81 ;  /* 0x00000051a2004986 */ /* 0x000fe8000c101518 */
[----:B------:R0:W-:Y:S04]  /*1b320*/  @P3 STG.E.U16 desc[UR24][R160.64], R45 ;  /* 0x0000002da0003986 */ /* 0x0001e8000c101518 */
[----:B0-----:R-:W3:Y:S04]  /*1b330*/  LDL.LU R45, [R1+0x544] ;  /* 0x00054400012d7983 */ /* 0x001ee80000300800 */
[----:B------:R-:W3:Y:S04]  /*1b340*/  LDL.LU R43, [R1+0x540] ;  /* 0x00054000012b7983 */ /* 0x000ee80000300800 */
[----:B------:R-:W3:Y:S04]  /*1b350*/  LDL.LU R40, [R1+0x4d4] ;  /* 0x0004d40001287983 */ /* 0x000ee80000300800 */
[----:B------:R-:W3:Y:S01]  /*1b360*/  LDL.LU R44, [R1+0x40c] ;  /* 0x00040c00012c7983 */ /* 0x000ee20000300800 */
[----:B--2---:R-:W-:-:S02]  /*1b370*/  ISETP.LT.AND P5, PT, R76, UR15, !P0 ;  /* 0x0000000f4c007c0c */ /* 0x004fc4000c7a1270 */
[----:B----4-:R-:W-:Y:S02]  /*1b380*/  ISETP.LT.AND P4, PT, R74, UR15, !P0 ;  /* 0x0000000f4a007c0c */ /* 0x010fe4000c781270 */
[----:B------:R-:W-:Y:S01]  /*1b390*/  PRMT R77, R46, 0x7632, R77 ;  /* 0x000076322e4d7816 */ /* 0x000fe2000000004d */
[----:B------:R-:W-:Y:S01]  /*1b3a0*/  @P2 STG.E.U16 desc[UR24][R158.64], R79 ;  /* 0x0000004f9e002986 */ /* 0x000fe2000c101518 */
[----:B-----5:R-:W-:Y:S02]  /*1b3b0*/  ISETP.LT.AND P3, PT, R73, UR15, !P0 ;  /* 0x0000000f49007c0c */ /* 0x020fe4000c761270 */
[----:B---3--:R-:W-:Y:S01]  /*1b3c0*/  ISETP.LT.AND P2, PT, R72, UR15, !P0 ;  /* 0x0000000f48007c0c */ /* 0x008fe2000c741270 */
[----:B------:R-:W-:Y:S01]  /*1b3d0*/  @P6 STG.E.U16 desc[UR24][R156.64], R46 ;  /* 0x0000002e9c006986 */ /* 0x000fe2000c101518 */
[----:B------:R-:W-:-:S03]  /*1b3e0*/  ISETP.LT.AND P6, PT, R67, UR15, !P0 ;  /* 0x0000000f43007c0c */ /* 0x000fc6000c7c1270 */
[----:B------:R-:W-:Y:S01]  /*1b3f0*/  @P5 STG.E.U16 desc[UR24][R154.64], R77 ;  /* 0x0000004d9a005986 */ /* 0x000fe2000c101518 */
[----:B------:R-:W-:-:S03]  /*1b400*/  ISETP.LT.AND P5, PT, R171, UR15, !P0 ;  /* 0x0000000fab007c0c */ /* 0x000fc6000c7a1270 */
[----:B------:R-:W-:Y:S01]  /*1b410*/  @P4 STG.E.U16 desc[UR24][R152.64], R47 ;  /* 0x0000002f98004986 */ /* 0x000fe2000c101518 */
[----:B------:R-:W-:Y:S02]  /*1b420*/  ISETP.LT.AND P4, PT, R170, UR15, !P0 ;  /* 0x0000000faa007c0c */ /* 0x000fe4000c781270 */
[----:B------:R-:W-:Y:S02]  /*1b430*/  PRMT R75, R47, 0x7632, R75 ;  /* 0x000076322f4b7816 */ /* 0x000fe4000000004b */
[----:B------:R-:W-:Y:S01]  /*1b440*/  PRMT R71, R20, 0x7632, R71 ;  /* 0x0000763214477816 */ /* 0x000fe20000000047 */
[----:B------:R-:W-:Y:S01]  /*1b450*/  IMAD R41, R65, R3, RZ ;  /* 0x0000000341297224 */ /* 0x000fe200078e02ff */
[----:B------:R-:W-:Y:S01]  /*1b460*/  PRMT R69, R21, 0x7632, R69 ;  /* 0x0000763215457816 */ /* 0x000fe20000000045 */
[----:B------:R-:W-:Y:S01]  /*1b470*/  @P3 STG.E.U16 desc[UR24][R150.64], R75 ;  /* 0x0000004b96003986 */ /* 0x000fe2000c101518 */
[----:B------:R-:W-:-:S03]  /*1b480*/  ISETP.LT.AND P3, PT, R169, UR15, !P0 ;  /* 0x0000000fa9007c0c */ /* 0x000fc6000c761270 */
[----:B------:R0:W-:Y:S01]  /*1b490*/  @P2 STG.E.U16 desc[UR24][R148.64], R20 ;  /* 0x0000001494002986 */ /* 0x0001e2000c101518 */
[----:B------:R-:W-:-:S03]  /*1b4a0*/  ISETP.LT.AND P2, PT, R168, UR15, !P0 ;  /* 0x0000000fa8007c0c */ /* 0x000fc6000c741270 */
[----:B------:R-:W-:Y:S01]  /*1b4b0*/  @P6 STG.E.U16 desc[UR24][R142.64], R71 ;  /* 0x000000478e006986 */ /* 0x000fe2000c101518 */
[----:B------:R-:W-:-:S03]  /*1b4c0*/  ISETP.LT.AND P6, PT, R167, UR15, !P0 ;  /* 0x0000000fa7007c0c */ /* 0x000fc6000c7c1270 */
[----:B------:R2:W-:Y:S01]  /*1b4d0*/  @P5 STG.E.U16 desc[UR24][R140.64], R21 ;  /* 0x000000158c005986 */ /* 0x0005e2000c101518 */
[----:B------:R-:W-:-:S03]  /*1b4e0*/  ISETP.LT.AND P5, PT, R65, UR15, !P0 ;  /* 0x0000000f41007c0c */ /* 0x000fc6000c7a1270 */
[----:B------:R-:W-:Y:S01]  /*1b4f0*/  @P4 STG.E.U16 desc[UR24][R138.64], R69 ;  /* 0x000000458a004986 */ /* 0x000fe2000c101518 */
[----:B0-----:R-:W-:-:S03]  /*1b500*/  LEA R20, P4, R41, R166, 0x1 ;  /* 0x000000a629147211 */ /* 0x001fc600078808ff */
[----:B------:R-:W3:Y:S04]  /*1b510*/  LDL.LU R67, [R1+0x53c] ;  /* 0x00053c0001437983 */ /* 0x000ee80000300800 */
[----:B------:R-:W4:Y:S01]  /*1b520*/  LDL.LU R65, [R1+0x538] ;  /* 0x0005380001417983 */ /* 0x000f220000300800 */
[----:B------:R-:W-:-:S03]  /*1b530*/  PRMT R66, R22, 0x7632, R66 ;  /* 0x0000763216427816 */ /* 0x000fc60000000042 */
[----:B------:R-:W5:Y:S01]  /*1b540*/  LDL.LU R47, [R1+0x4d0] ;  /* 0x0004d000012f7983 */ /* 0x000f620000300800 */
[----:B--2---:R-:W-:Y:S02]  /*1b550*/  LEA.HI.X.SX32 R21, R41, R0, 0x1, P4 ;  /* 0x0000000029157211 */ /* 0x004fe400020f0eff */
[----:B------:R-:W-:Y:S01]  /*1b560*/  PRMT R2, R23, 0x7632, R2 ;  /* 0x0000763217027816 */ /* 0x000fe20000000002 */
[----:B------:R0:W-:Y:S04]  /*1b570*/  @P3 STG.E.U16 desc[UR24][R134.64], R22 ;  /* 0x0000001686003986 */ /* 0x0001e8000c101518 */
[----:B------:R-:W-:Y:S04]  /*1b580*/  @P2 STG.E.U16 desc[UR24][R132.64], R66 ;  /* 0x0000004284002986 */ /* 0x000fe8000c101518 */
[----:B------:R2:W-:Y:S04]  /*1b590*/  @P6 STG.E.U16 desc[UR24][R136.64], R23 ;  /* 0x0000001788006986 */ /* 0x0005e8000c101518 */
[----:B------:R0:W-:Y:S04]  /*1b5a0*/  @P5 STG.E.U16 desc[UR24][R20.64], R2 ;  /* 0x0000000214005986 */ /* 0x0001e8000c101518 */
[----:B------:R-:W5:Y:S01]  /*1b5b0*/  LDL.LU R46, [R1+0x404] ;  /* 0x00040400012e7983 */ /* 0x000f620000300800 */
[C---:B------:R-:W-:Y:S01]  /*1b5c0*/  IMAD R41, R45.reuse, R3, RZ ;  /* 0x000000032d297224 */ /* 0x040fe200078e02ff */
[----:B------:R-:W-:-:S02]  /*1b5d0*/  ISETP.LT.AND P4, PT, R45, UR15, !P0 ;  /* 0x0000000f2d007c0c */ /* 0x000fc4000c781270 */
[C---:B------:R-:W-:Y:S01]  /*1b5e0*/  ISETP.LT.AND P3, PT, R43.reuse, UR15, !P0 ;  /* 0x0000000f2b007c0c */ /* 0x040fe2000c761270 */
[-C--:B------:R-:W-:Y:S01]  /*1b5f0*/  IMAD R43, R43, R3.reuse, RZ ;  /* 0x000000032b2b7224 */ /* 0x080fe200078e02ff */
[C---:B0-----:R-:W-:Y:S01]  /*1b600*/  LEA R22, P2, R41.reuse, R166, 0x1 ;  /* 0x000000a629167211 */ /* 0x041fe200078408ff */
[C---:B------:R-:W-:Y:S01]  /*1b610*/  IMAD R45, R40.reuse, R3, RZ ;  /* 0x00000003282d7224 */ /* 0x040fe200078e02ff */
[----:B------:R-:W-:Y:S01]  /*1b620*/  ISETP.LT.AND P6, PT, R40, UR4, !P0 ;  /* 0x0000000428007c0c */ /* 0x000fe2000c7c1270 */
[----:B------:R-:W5:Y:S01]  /*1b630*/  LDCU UR4, c[0x0][0x39c] ;  /* 0x00007380ff0477ac */ /* 0x000f620008000800 */
[----:B--2---:R-:W-:Y:S02]  /*1b640*/  LEA.HI.X.SX32 R23, R41, R0, 0x1, P2 ;  /* 0x0000000029177211 */ /* 0x004fe400010f0eff */
[-C--:B------:R-:W-:Y:S02]  /*1b650*/  LEA R40, P2, R43, R166.reuse, 0x1 ;  /* 0x000000a62b287211 */ /* 0x080fe400078408ff */
[----:B------:R-:W-:-:S02]  /*1b660*/  LEA R20, P5, R45, R166, 0x1 ;  /* 0x000000a62d147211 */ /* 0x000fc400078a08ff */
[-C--:B------:R-:W-:Y:S01]  /*1b670*/  LEA.HI.X.SX32 R41, R43, R0.reuse, 0x1, P2 ;  /* 0x000000002b297211 */ /* 0x080fe200010f0eff */
[C---:B------:R-:W-:Y:S01]  /*1b680*/  IMAD R43, R44.reuse, R3, RZ ;  /* 0x000000032c2b7224 */ /* 0x040fe200078e02ff */
[----:B------:R-:W-:Y:S02]  /*1b690*/  LEA.HI.X.SX32 R21, R45, R0, 0x1, P5 ;  /* 0x000000002d157211 */ /* 0x000fe400028f0eff */
[----:B-1----:R-:W-:Y:S01]  /*1b6a0*/  ISETP.LT.AND P2, PT, R44, UR5, !P0 ;  /* 0x000000052c007c0c */ /* 0x002fe2000c741270 */
[----:B------:R-:W2:Y:S01]  /*1b6b0*/  LDL.LU R45, [R1+0x534] ;  /* 0x00053400012d7983 */ /* 0x000ea20000300800 */
[----:B------:R-:W-:Y:S01]  /*1b6c0*/  PRMT R42, R36, 0x7632, R42 ;  /* 0x00007632242a7816 */ /* 0x000fe2000000002a */
[----:B------:R-:W2:Y:S02]  /*1b6d0*/  LDCU UR5, c[0x0][0x39c] ;  /* 0x00007380ff0577ac */ /* 0x000ea40008000800 */
[----:B------:R-:W2:Y:S04]  /*1b6e0*/  LDL.LU R44, [R1+0x530] ;  /* 0x00053000012c7983 */ /* 0x000ea80000300800 */
[----:B------:R-:W-:Y:S04]  /*1b6f0*/  @P4 STG.E.U16 desc[UR24][R22.64], R36 ;  /* 0x0000002416004986 */ /* 0x000fe8000c101518 */
[----:B------:R-:W-:Y:S04]  /*1b700*/  @P3 STG.E.U16 desc[UR24][R40.64], R42 ;  /* 0x0000002a28003986 */ /* 0x000fe8000c101518 */
[----:B------:R0:W-:Y:S01]  /*1b710*/  @P6 STG.E.U16 desc[UR24][R20.64], R37 ;  /* 0x0000002514006986 */ /* 0x0001e2000c101518 */
[----:B------:R-:W-:-:S02]  /*1b720*/  PRMT R2, R37, 0x7632, R2 ;  /* 0x0000763225027816 */ /* 0x000fc40000000002 */
[----:B0-----:R-:W-:-:S04]  /*1b730*/  LEA R20, P3, R43, R166, 0x1 ;  /* 0x000000a62b147211 */ /* 0x001fc800078608ff */
[----:B------:R-:W-:Y:S01]  /*1b740*/  LEA.HI.X.SX32 R21, R43, R0, 0x1, P3 ;  /* 0x000000002b157211 */ /* 0x000fe200018f0eff */
[CC--:B---3--:R-:W-:Y:S01]  /*1b750*/  IMAD R23, R67.reuse, R3.reuse, RZ ;  /* 0x0000000343177224 */ /* 0x0c8fe200078e02ff */
[----:B------:R-:W-:Y:S01]  /*1b760*/  ISETP.LT.AND P5, PT, R67, UR6, !P0 ;  /* 0x0000000643007c0c */ /* 0x000fe2000c7a1270 */
[-C--:B----4-:R-:W-:Y:S01]  /*1b770*/  IMAD R41, R65, R3.reuse, RZ ;  /* 0x0000000341297224 */ /* 0x090fe200078e02ff */
[C---:B-----5:R-:W-:Y:S01]  /*1b780*/  ISETP.LT.AND P3, PT, R47.reuse, UR4, !P0 ;  /* 0x000000042f007c0c */ /* 0x060fe2000c761270 */
[----:B------:R-:W-:Y:S01]  /*1b790*/  IMAD R43, R47, R3, RZ ;  /* 0x000000032f2b7224 */ /* 0x000fe200078e02ff */
[----:B------:R-:W0:Y:S01]  /*1b7a0*/  LDCU UR4, c[0x0][0x39c] ;  /* 0x00007380ff0477ac */ /* 0x000e220008000800 */
[----:B------:R-:W3:Y:S01]  /*1b7b0*/  LDL.LU R47, [R1+0x4cc] ;  /* 0x0004cc00012f7983 */ /* 0x000ee20000300800 */
[----:B------:R-:W-:Y:S02]  /*1b7c0*/  ISETP.LT.AND P4, PT, R65, UR8, !P0 ;  /* 0x0000000841007c0c */ /* 0x000fe4000c781270 */
[C---:B------:R-:W-:Y:S01]  /*1b7d0*/  LEA R22, P6, R23.reuse, R166, 0x1 ;  /* 0x000000a617167211 */ /* 0x040fe200078c08ff */
[----:B------:R1:W-:Y:S01]  /*1b7e0*/  @P2 STG.E.U16 desc[UR24][R20.64], R2 ;  /* 0x0000000214002986 */ /* 0x0003e2000c101518 */
[----:B------:R-:W-:Y:S01]  /*1b7f0*/  PRMT R40, R38, 0x7632, R40 ;  /* 0x0000763226287816 */ /* 0x000fe20000000028 */
[----:B------:R-:W4:Y:S01]  /*1b800*/  LDCU UR6, c[0x0][0x39c] ;  /* 0x00007380ff0677ac */ /* 0x000f220008000800 */
[----:B------:R-:W-:Y:S01]  /*1b810*/  LEA.HI.X.SX32 R23, R23, R0, 0x1, P6 ;  /* 0x0000000017177211 */ /* 0x000fe200030f0eff */
[----:B------:R-:W5:Y:S01]  /*1b820*/  LDL.LU R65, [R1+0x3fc] ;  /* 0x0003fc0001417983 */ /* 0x000f620000300800 */
[-C--:B------:R-:W-:Y:S01]  /*1b830*/  LEA R36, P6, R43, R166.reuse, 0x1 ;  /* 0x000000a62b247211 */ /* 0x080fe200078c08ff */
[----:B------:R-:W0:Y:S01]  /*1b840*/  LDCU UR8, c[0x0][0x39c] ;  /* 0x00007380ff0877ac */ /* 0x000e220008000800 */
[----:B-1----:R-:W-:-:S02]  /*1b850*/  LEA R20, P2, R41, R166, 0x1 ;  /* 0x000000a629147211 */ /* 0x002fc400078408ff */
[-C--:B------:R-:W-:Y:S02]  /*1b860*/  LEA.HI.X.SX32 R37, R43, R0.reuse, 0x1, P6 ;  /* 0x000000002b257211 */ /* 0x080fe400030f0eff */
[----:B------:R-:W-:Y:S01]  /*1b870*/  LEA.HI.X.SX32 R21, R41, R0, 0x1, P2 ;  /* 0x0000000029157211 */ /* 0x000fe200010f0eff */
[----:B------:R-:W-:Y:S01]  /*1b880*/  @P5 STG.E.U16 desc[UR24][R22.64], R38 ;  /* 0x0000002616005986 */ /* 0x000fe2000c101518 */
[----:B------:R-:W-:-:S03]  /*1b890*/  IMAD R41, R46, R3, RZ ;  /* 0x000000032e297224 */ /* 0x000fc600078e02ff */
[----:B------:R1:W-:Y:S01]  /*1b8a0*/  @P4 STG.E.U16 desc[UR24][R20.64], R40 ;  /* 0x0000002814004986 */ /* 0x0003e2000c101518 */
[----:B------:R-:W-:Y:S01]  /*1b8b0*/  ISETP.LT.AND P4, PT, R46, UR9, !P0 ;  /* 0x000000092e007c0c */ /* 0x000fe2000c781270 */
[----:B------:R-:W0:Y:S02]  /*1b8c0*/  LDCU UR9, c[0x0][0x39c] ;  /* 0x00007380ff0977ac */ /* 0x000e240008000800 */
[----:B------:R0:W-:Y:S04]  /*1b8d0*/  @P3 STG.E.U16 desc[UR24][R36.64], R39 ;  /* 0x0000002724003986 */ /* 0x0001e8000c101518 */
[----:B------:R-:W5:Y:S01]  /*1b8e0*/  LDL.LU R46, [R1+0x52c] ;  /* 0x00052c00012e7983 */ /* 0x000f620000300800 */
[C---:B--2---:R-:W-:Y:S01]  /*1b8f0*/  ISETP.LT.AND P3, PT, R45.reuse, UR5, !P0 ;  /* 0x000000052d007c0c */ /* 0x044fe2000c761270 */
[-C--:B------:R-:W-:Y:S01]  /*1b900*/  IMAD R43, R45, R3.reuse, RZ ;  /* 0x000000032d2b7224 */ /* 0x080fe200078e02ff */
[C---:B0-----:R-:W-:Y:S01]  /*1b910*/  ISETP.LT.AND P2, PT, R44.reuse, UR4, !P0 ;  /* 0x000000042c007c0c */ /* 0x041fe2000c741270 */
[----:B------:R-:W-:Y:S01]  /*1b920*/  IMAD R45, R44, R3, RZ ;  /* 0x000000032c2d7224 */ /* 0x000fe200078e02ff */
[-C--:B-1----:R-:W-:Y:S01]  /*1b930*/  LEA R20, P5, R41, R166.reuse, 0x1 ;  /* 0x000000a629147211 */ /* 0x082fe200078a08ff */
[----:B------:R-:W2:Y:S01]  /*1b940*/  LDL.LU R44, [R1+0x528] ;  /* 0x00052800012c7983 */ /* 0x000ea20000300800 */
[----:B------:R-:W-:Y:S01]  /*1b950*/  LEA R22, P6, R43, R166, 0x1 ;  /* 0x000000a62b167211 */ /* 0x000fe200078c08ff */
[----:B------:R-:W0:Y:S01]  /*1b960*/  LDCU UR4, c[0x0][0x39c] ;  /* 0x00007380ff0477ac */ /* 0x000e220008000800 */
[----:B------:R-:W-:-:S02]  /*1b970*/  LEA.HI.X.SX32 R21, R41, R0, 0x1, P5 ;  /* 0x0000000029157211 */ /* 0x000fc400028f0eff */
[----:B------:R-:W-:Y:S01]  /*1b980*/  PRMT R2, R39, 0x7632, R2 ;  /* 0x0000763227027816 */ /* 0x000fe20000000002 */
[----:B------:R-:W1:Y:S01]  /*1b990*/  LDCU UR5, c[0x0][0x39c] ;  /* 0x00007380ff0577ac */ /* 0x000e620008000800 */
[----:B------:R-:W-:Y:S02]  /*1b9a0*/  LEA R36, P5, R45, R166, 0x1 ;  /* 0x000000a62d247211 */ /* 0x000fe400078a08ff */
[-C--:B------:R-:W-:Y:S01]  /*1b9b0*/  LEA.HI.X.SX32 R23, R43, R0.reuse, 0x1, P6 ;  /* 0x000000002b177211 */ /* 0x080fe200030f0eff */
[----:B------:R0:W-:Y:S01]  /*1b9c0*/  @P4 STG.E.U16 desc[UR24][R20.64], R2 ;  /* 0x0000000214004986 */ /* 0x0001e2000c101518 */
[----:B------:R-:W-:-:S03]  /*1b9d0*/  LEA.HI.X.SX32 R37, R45, R0, 0x1, P5 ;  /* 0x000000002d257211 */ /* 0x000fc600028f0eff */
[----:B------:R-:W-:Y:S01]  /*1b9e0*/  @P3 STG.E.U16 desc[UR24][R22.64], R48 ;  /* 0x0000003016003986 */ /* 0x000fe2000c101518 */
[----:B0-----:R-:W-:-:S05]  /*1b9f0*/  PRMT R21, R48, 0x7632, R21 ;  /* 0x0000763230157816 */ /* 0x001fca0000000015 */
[----:B------:R0:W-:Y:S01]  /*1ba00*/  @P2 STG.E.U16 desc[UR24][R36.64], R21 ;  /* 0x0000001524002986 */ /* 0x0001e2000c101518 */
[CC--:B---3--:R-:W-:Y:S01]  /*1ba10*/  IMAD R39, R47.reuse, R3.reuse, RZ ;  /* 0x000000032f277224 */ /* 0x0c8fe200078e02ff */
[----:B----4-:R-:W-:Y:S01]  /*1ba20*/  ISETP.LT.AND P4, PT, R47, UR6, !P0 ;  /* 0x000000062f007c0c */ /* 0x010fe2000c781270 */
[----:B------:R-:W2:Y:S01]  /*1ba30*/  LDCU UR6, c[0x0][0x39c] ;  /* 0x00007380ff0677ac */ /* 0x000ea20008000800 */
[----:B------:R-:W3:Y:S02]  /*1ba40*/  LDL.LU R47, [R1+0x4c8] ;  /* 0x0004c800012f7983 */ /* 0x000ee40000300800 */
[C---:B------:R-:W-:Y:S02]  /*1ba50*/  LEA R20, P3, R39.reuse, R166, 0x1 ;  /* 0x000000a627147211 */ /* 0x040fe400078608ff */
[----:B------:R-:W4:Y:S02]  /*1ba60*/  LDL.LU R43, [R1+0x3f8] ;  /* 0x0003f800012b7983 */ /* 0x000f240000300800 */
[----:B0-----:R-:W-:Y:S01]  /*1ba70*/  LEA.HI.X.SX32 R21, R39, R0, 0x1, P3 ;  /* 0x0000000027157211 */ /* 0x001fe200018f0eff */
[----:B-----5:R-:W-:Y:S01]  /*1ba80*/  IMAD R39, R65, R3, RZ ;  /* 0x0000000341277224 */ /* 0x020fe200078e02ff */
[----:B------:R-:W5:Y:S04]  /*1ba90*/  LDL.LU R38, [R1+0x524] ;  /* 0x0005240001267983 */ /* 0x000f680000300800 */
[----:B------:R0:W-:Y:S01]  /*1baa0*/  @P4 STG.E.U16 desc[UR24][R20.64], R49 ;  /* 0x0000003114004986 */ /* 0x0001e2000c101518 */
[----:B------:R-:W-:-:S04]  /*1bab0*/  LEA R22, P4, R39, R166, 0x1 ;  /* 0x000000a627167211 */ /* 0x000fc800078808ff */
[----:B------:R-:W-:Y:S02]  /*1bac0*/  LEA.HI.X.SX32 R23, R39, R0, 0x1, P4 ;  /* 0x0000000027177211 */ /* 0x000fe400020f0eff */
[C---:B------:R-:W-:Y:S01]  /*1bad0*/  ISETP.LT.AND P2, PT, R46.reuse, UR4, !P0 ;  /* 0x000000042e007c0c */ /* 0x040fe2000c741270 */
[-C--:B------:R-:W-:Y:S01]  /*1bae0*/  IMAD R41, R46, R3.reuse, RZ ;  /* 0x000000032e297224 */ /* 0x080fe200078e02ff */
[----:B-1----:R-:W-:Y:S01]  /*1baf0*/  ISETP.LT.AND P3, PT, R65, UR5, !P0 ;  /* 0x0000000541007c0c */ /* 0x002fe2000c761270 */
[----:B------:R-:W5:Y:S01]  /*1bb00*/  LDL.LU R46, [R1+0x520] ;  /* 0x00052000012e7983 */ /* 0x000f620000300800 */
[----:B------:R-:W1:Y:S01]  /*1bb10*/  LDCU UR4, c[0x0][0x39c] ;  /* 0x00007380ff0477ac */ /* 0x000e620008000800 */
[C---:B--2---:R-:W-:Y:S01]  /*1bb20*/  ISETP.LT.AND P4, PT, R44.reuse, UR6, !P0 ;  /* 0x000000062c007c0c */ /* 0x044fe2000c781270 */
[----:B------:R-:W-:Y:S01]  /*1bb30*/  IMAD R39, R44, R3, RZ ;  /* 0x000000032c277224 */ /* 0x000fe200078e02ff */
[----:B------:R-:W-:Y:S01]  /*1bb40*/  PRMT R2, R49, 0x7632, R2 ;  /* 0x0000763231027816 */ /* 0x000fe20000000002 */
[----:B------:R-:W2:Y:S01]  /*1bb50*/  LDL.LU R44, [R1+0x4c4] ;  /* 0x0004c400012c7983 */ /* 0x000ea20000300800 */
[C---:B------:R-:W-:Y:S01]  /*1bb60*/  LEA R36, P5, R41.reuse, R166, 0x1 ;  /* 0x000000a629247211 */ /* 0x040fe200078a08ff */
[----:B------:R-:W1:Y:S05]  /*1bb70*/  LDCU UR5, c[0x0][0x39c] ;  /* 0x00007380ff0577ac */ /* 0x000e6a0008000800 */
[----:B------:R1:W-:Y:S01]  /*1bb80*/  @P3 STG.E.U16 desc[UR24][R22.64], R2 ;  /* 0x0000000216003986 */ /* 0x0003e2000c101518 */
[----:B------:R-:W-:Y:S01]  /*1bb90*/  LEA.HI.X.SX32 R37, R41, R0, 0x1, P5 ;  /* 0x0000000029257211 */ /* 0x000fe200028f0eff */
[----:B------:R-:W3:Y:S01]  /*1bba0*/  LDCU UR6, c[0x0][0x39c] ;  /* 0x00007380ff0677ac */ /* 0x000ee20008000800 */
[C---:B0-----:R-:W-:Y:S01]  /*1bbb0*/  LEA R20, P3, R39.reuse, R166, 0x1 ;  /* 0x000000a627147211 */ /* 0x041fe200078608ff */
[----:B------:R-:W2:Y:S03]  /*1bbc0*/  LDL.LU R48, [R1+0x3f4] ;  /* 0x0003f40001307983 */ /* 0x000ea60000300800 */
[----:B------:R-:W-:Y:S01]  /*1bbd0*/  LEA.HI.X.SX32 R21, R39, R0, 0x1, P3 ;  /* 0x0000000027157211 */ /* 0x000fe200018f0eff */
[----:B------:R0:W-:Y:S01]  /*1bbe0*/  @P2 STG.E.U16 desc[UR24][R36.64], R50 ;  /* 0x0000003224002986 */ /* 0x0001e2000c101518 */
[----:B-1----:R-:W-:-:S05]  /*1bbf0*/  PRMT R23, R50, 0x7632, R23 ;  /* 0x0000763232177816 */ /* 0x002fca0000000017 */
[----:B------:R1:W-:Y:S01]  /*1bc00*/  @P4 STG.E.U16 desc[UR24][R20.64], R23 ;  /* 0x0000001714004986 */ /* 0x0003e2000c101518 */
[----:B------:R-:W-:Y:S02]  /*1bc10*/  PRMT R2, R51, 0x7632, R2 ;  /* 0x0000763233027816 */ /* 0x000fe40000000002 */
[C---:B---3--:R-:W-:Y:S01]  /*1bc20*/  ISETP.LT.AND P2, PT, R47.reuse, UR8, !P0 ;  /* 0x000000082f007c0c */ /* 0x048fe2000c741270 */
[-C--:B------:R-:W-:Y:S01]  /*1bc30*/  IMAD R39, R47, R3.reuse, RZ ;  /* 0x000000032f277224 */ /* 0x080fe200078e02ff */
[----:B------:R-:W3:Y:S01]  /*1bc40*/  LDCU UR8, c[0x0][0x39c] ;  /* 0x00007380ff0877ac */ /* 0x000ee20008000800 */
[----:B------:R-:W3:Y:S01]  /*1bc50*/  LDL.LU R47, [R1+0x51c] ;  /* 0x00051c00012f7983 */ /* 0x000ee20000300800 */
[CC--:B----4-:R-:W-:Y:S01]  /*1bc60*/  IMAD R41, R43.reuse, R3.reuse, RZ ;  /* 0x000000032b297224 */ /* 0x0d0fe200078e02ff */
[----:B------:R-:W-:Y:S01]  /*1bc70*/  ISETP.LT.AND P3, PT, R43, UR4, !P0 ;  /* 0x000000042b007c0c */ /* 0x000fe2000c761270 */
[----:B------:R-:W4:Y:S01]  /*1bc80*/  LDCU UR4, c[0x0][0x39c] ;  /* 0x00007380ff0477ac */ /* 0x000f220008000800 */
[-C--:B------:R-:W-:Y:S01]  /*1bc90*/  LEA R22, P4, R39, R166.reuse, 0x1 ;  /* 0x000000a627167211 */ /* 0x080fe200078808ff */
[----:B------:R-:W3:Y:S01]  /*1bca0*/  LDL.LU R45, [R1+0x518] ;  /* 0x00051800012d7983 */ /* 0x000ee20000300800 */
[----:B0-----:R-:W-:Y:S01]  /*1bcb0*/  LEA R36, P5, R41, R166, 0x1 ;  /* 0x000000a629247211 */ /* 0x001fe200078a08ff */
[----:B-----5:R-:W-:Y:S01]  /*1bcc0*/  IMAD R43, R38, R3, RZ ;  /* 0x00000003262b7224 */ /* 0x020fe200078e02ff */
[----:B-1----:R-:W-:-:S02]  /*1bcd0*/  LEA.HI.X.SX32 R23, R39, R0, 0x1, P4 ;  /* 0x0000000027177211 */ /* 0x002fc400020f0eff */
[----:B------:R-:W-:Y:S02]  /*1bce0*/  LEA.HI.X.SX32 R37, R41, R0, 0x1, P5 ;  /* 0x0000000029257211 */ /* 0x000fe400028f0eff */
[----:B------:R-:W-:Y:S01]  /*1bcf0*/  ISETP.LT.AND P4, PT, R38, UR5, !P0 ;  /* 0x0000000526007c0c */ /* 0x000fe2000c781270 */
[----:B------:R0:W-:Y:S01]  /*1bd00*/  @P2 STG.E.U16 desc[UR24][R22.64], R51 ;  /* 0x0000003316002986 */ /* 0x0001e2000c101518 */
[C---:B------:R-:W-:Y:S01]  /*1bd10*/  LEA R38, P6, R43.reuse, R166, 0x1 ;  /* 0x000000a62b267211 */ /* 0x040fe200078c08ff */
[----:B------:R-:W1:Y:S02]  /*1bd20*/  LDCU UR5, c[0x0][0x39c] ;  /* 0x00007380ff0577ac */ /* 0x000e640008000800 */
[----:B------:R5:W-:Y:S01]  /*1bd30*/  @P3 STG.E.U16 desc[UR24][R36.64], R2 ;  /* 0x0000000224003986 */ /* 0x000be2000c101518 */
[----:B------:R-:W-:Y:S02]  /*1bd40*/  LEA.HI.X.SX32 R39, R43, R0, 0x1, P6 ;  /* 0x000000002b277211 */ /* 0x000fe400030f0eff */
[C---:B------:R-:W-:Y:S01]  /*1bd50*/  ISETP.LT.AND P3, PT, R46.reuse, UR6, !P0 ;  /* 0x000000062e007c0c */ /* 0x040fe2000c761270 */
[-C--:B------:R-:W-:Y:S01]  /*1bd60*/  IMAD R21, R46, R3.reuse, RZ ;  /* 0x000000032e157224 */ /* 0x080fe200078e02ff */
[C---:B--2---:R-:W-:Y:S01]  /*1bd70*/  ISETP.LT.AND P5, PT, R44.reuse, UR9, !P0 ;  /* 0x000000092c007c0c */ /* 0x044fe2000c7a1270 */
[----:B------:R-:W2:Y:S01]  /*1bd80*/  LDL.LU R46, [R1+0x4b8] ;  /* 0x0004b800012e7983 */ /* 0x000ea20000300800 */
[----:B0-----:R-:W-:-:S02]  /*1bd90*/  IMAD R23, R44, R3, RZ ;  /* 0x000000032c177224 */ /* 0x001fc400078e02ff */
[----:B------:R-:W-:Y:S01]  /*1bda0*/  LEA R20, P2, R21, R166, 0x1 ;  /* 0x000000a615147211 */ /* 0x000fe200078408ff */
[----:B------:R-:W0:Y:S01]  /*1bdb0*/  LDCU UR6, c[0x0][0x39c] ;  /* 0x00007380ff0677ac */ /* 0x000e220008000800 */
[----:B------:R-:W0:Y:S01]  /*1bdc0*/  LDL.LU R44, [R1+0x3f0] ;  /* 0x0003f000012c7983 */ /* 0x000e220000300800 */
[----:B-----5:R-:W-:-:S03]  /*1bdd0*/  IMAD R37, R48, R3, RZ ;  /* 0x0000000330257224 */ /* 0x020fc600078e02ff */
[----:B------:R-:W5:Y:S01]  /*1bde0*/  LDL.LU R43, [R1+0x514] ;  /* 0x00051400012b7983 */ /* 0x000f620000300800 */
[----:B------:R-:W-:Y:S01]  /*1bdf0*/  LEA.HI.X.SX32 R21, R21, R0, 0x1, P2 ;  /* 0x0000000015157211 */ /* 0x000fe200010f0eff */
[----:B------:R-:W0:Y:S02]  /*1be00*/  LDCU UR9, c[0x0][0x39c] ;  /* 0x00007380ff0977ac */ /* 0x000e240008000800 */
[----:B------:R1:W-:Y:S01]  /*1be10*/  @P4 STG.E.U16 desc[UR24][R38.64], R52 ;  /* 0x0000003426004986 */ /* 0x0003e2000c101518 */
[----:B----4-:R-:W-:Y:S01]  /*1be20*/  ISETP.LT.AND P4, PT, R48, UR4, !P0 ;  /* 0x0000000430007c0c */ /* 0x010fe2000c781270 */
[----:B------:R-:W5:Y:S01]  /*1be30*/  LDCU UR4, c[0x0][0x39c] ;  /* 0x00007380ff0477ac */ /* 0x000f620008000800 */
[C---:B------:R-:W-:Y:S02]  /*1be40*/  LEA R22, P6, R23.reuse, R166, 0x1 ;  /* 0x000000a617167211 */ /* 0x040fe400078c08ff */
[----:B-1----:R-:W-:Y:S02]  /*1be50*/  PRMT R39, R52, 0x7632, R39 ;  /* 0x0000763234277816 */ /* 0x002fe40000000027 */
[----:B------:R-:W-:-:S03]  /*1be60*/  LEA.HI.X.SX32 R23, R23, R0, 0x1, P6 ;  /* 0x0000000017177211 */ /* 0x000fc600030f0eff */
[----:B------:R1:W-:Y:S01]  /*1be70*/  @P3 STG.E.U16 desc[UR24][R20.64], R39 ;  /* 0x0000002714003986 */ /* 0x0003e2000c101518 */
[----:B------:R-:W-:Y:S02]  /*1be80*/  LEA R36, P3, R37, R166, 0x1 ;  /* 0x000000a625247211 */ /* 0x000fe400078608ff */
[----:B------:R-:W-:Y:S02]  /*1be90*/  PRMT R2, R53, 0x7632, R2 ;  /* 0x0000763235027816 */ /* 0x000fe40000000002 */
[----:B------:R-:W-:Y:S01]  /*1bea0*/  LEA.HI.X.SX32 R37, R37, R0, 0x1, P3 ;  /* 0x0000000025257211 */ /* 0x000fe200018f0eff */
[CC--:B---3--:R-:W-:Y:S01]  /*1beb0*/  IMAD R41, R47.reuse, R3.reuse, RZ ;  /* 0x000000032f297224 */ /* 0x0c8fe200078e02ff */
[----:B------:R-:W-:Y:S01]  /*1bec0*/  ISETP.LT.AND P2, PT, R47, UR5, !P0 ;  /* 0x000000052f007c0c */ /* 0x000fe2000c741270 */
[----:B------:R3:W-:Y:S01]  /*1bed0*/  @P5 STG.E.U16 desc[UR24][R22.64], R53 ;  /* 0x0000003516005986 */ /* 0x0007e2000c101518 */
[----:B------:R-:W4:Y:S03]  /*1bee0*/  LDCU UR5, c[0x0][0x39c] ;  /* 0x00007380ff0577ac */ /* 0x000f260008000800 */
[----:B------:R-:W4:Y:S01]  /*1bef0*/  LDL.LU R47, [R1+0x510] ;  /* 0x00051000012f7983 */ /* 0x000f220000300800 */
[----:B------:R-:W-:Y:S01]  /*1bf00*/  LEA R38, P6, R41, R166, 0x1 ;  /* 0x000000a629267211 */ /* 0x000fe200078c08ff */
[----:B-1----:R-:W-:-:S03]  /*1bf10*/  IMAD R21, R45, R3, RZ ;  /* 0x000000032d157224 */ /* 0x002fc600078e02ff */
[----:B------:R-:W-:Y:S01]  /*1bf20*/  LEA.HI.X.SX32 R39, R41, R0, 0x1, P6 ;  /* 0x0000000029277211 */ /* 0x000fe200030f0eff */
[----:B------:R1:W-:Y:S01]  /*1bf30*/  @P4 STG.E.U16 desc[UR24][R36.64], R2 ;  /* 0x0000000224004986 */ /* 0x0003e2000c101518 */
[----:B------:R-:W-:Y:S01]  /*1bf40*/  ISETP.LT.AND P3, PT, R45, UR8, !P0 ;  /* 0x000000082d007c0c */ /* 0x000fe2000c761270 */
[----:B------:R-:W0:Y:S02]  /*1bf50*/  LDCU UR8, c[0x0][0x39c] ;  /* 0x00007380ff0877ac */ /* 0x000e240008000800 */
[----:B------:R0:W-:Y:S01]  /*1bf60*/  @P2 STG.E.U16 desc[UR24][R38.64], R54 ;  /* 0x0000003626002986 */ /* 0x0001e2000c101518 */
[----:B------:R-:W-:-:S03]  /*1bf70*/  LEA R20, P2, R21, R166, 0x1 ;  /* 0x000000a615147211 */ /* 0x000fc600078408ff */
[----:B------:R-:W4:Y:S01]  /*1bf80*/  LDL.LU R45, [R1+0x4b4] ;  /* 0x0004b400012d7983 */ /* 0x000f220000300800 */
[----:B------:R-:W-:Y:S02]  /*1bf90*/  LEA.HI.X.SX32 R21, R21, R0, 0x1, P2 ;  /* 0x0000000015157211 */ /* 0x000fe400010f0eff */
[C---:B--2---:R-:W-:Y:S01]  /*1bfa0*/  ISETP.LT.AND P5, PT, R46.reuse, UR11, !P0 ;  /* 0x0000000b2e007c0c */ /* 0x044fe2000c7a1270 */
[-C--:B---3--:R-:W-:Y:S02]  /*1bfb0*/  IMAD R23, R46, R3.reuse, RZ ;  /* 0x000000032e177224 */ /* 0x088fe400078e02ff */
[----:B------:R-:W2:Y:S01]  /*1bfc0*/  LDL.LU R46, [R1+0x3ec] ;  /* 0x0003ec00012e7983 */ /* 0x000ea20000300800 */
[C---:B-----5:R-:W-:Y:S01]  /*1bfd0*/  ISETP.LT.AND P2, PT, R43.reuse, UR4, !P0 ;  /* 0x000000042b007c0c */ /* 0x060fe2000c741270 */
[-C--:B------:R-:W-:Y:S01]  /*1bfe0*/  IMAD R41, R43, R3.reuse, RZ ;  /* 0x000000032b297224 */ /* 0x080fe200078e02ff */
[C---:B0-----:R-:W-:Y:S01]  /*1bff0*/  ISETP.LT.AND P4, PT, R44.reuse, UR6, !P0 ;  /* 0x000000062c007c0c */ /* 0x041fe2000c781270 */
[----:B------:R-:W3:Y:S01]  /*1c000*/  LDL.LU R43, [R1+0x50c] ;  /* 0x00050c00012b7983 */ /* 0x000ee20000300800 */
[----:B-1----:R-:W-:Y:S01]  /*1c010*/  IMAD R37, R44, R3, RZ ;  /* 0x000000032c257224 */ /* 0x002fe200078e02ff */
[----:B------:R-:W-:Y:S01]  /*1c020*/  PRMT R39, R54, 0x7632, R39 ;  /* 0x0000763236277816 */ /* 0x000fe20000000027 */
[----:B------:R-:W0:Y:S01]  /*1c030*/  LDCU UR6, c[0x0][0x39c] ;  /* 0x00007380ff0677ac */ /* 0x000e220008000800 */
[----:B------:R-:W0:Y:S01]  /*1c040*/  LDL.LU R44, [R1+0x508] ;  /* 0x00050800012c7983 */ /* 0x000e220000300800 */
[----:B------:R-:W-:-:S02]  /*1c050*/  LEA R22, P6, R23, R166, 0x1 ;  /* 0x000000a617167211 */ /* 0x000fc400078c08ff */
[----:B------:R-:W-:Y:S01]  /*1c060*/  PRMT R2, R55, 0x7632, R2 ;  /* 0x0000763237027816 */ /* 0x000fe20000000002 */
[----:B------:R1:W-:Y:S01]  /*1c070*/  @P3 STG.E.U16 desc[UR24][R20.64], R39 ;  /* 0x0000002714003986 */ /* 0x0003e2000c101518 */
[----:B------:R-:W-:Y:S01]  /*1c080*/  LEA R36, P3, R37, R166, 0x1 ;  /* 0x000000a625247211 */ /* 0x000fe200078608ff */
[----:B------:R-:W2:Y:S01]  /*1c090*/  LDCU UR4, c[0x0][0x39c] ;  /* 0x00007380ff0477ac */ /* 0x000ea20008000800 */
[-C--:B------:R-:W-:Y:S02]  /*1c0a0*/  LEA.HI.X.SX32 R23, R23, R0.reuse, 0x1, P6 ;  /* 0x0000000017177211 */ /* 0x080fe400030f0eff */
[----:B------:R-:W-:Y:S02]  /*1c0b0*/  LEA.HI.X.SX32 R37, R37, R0, 0x1, P3 ;  /* 0x0000000025257211 */ /* 0x000fe400018f0eff */
[C---:B------:R-:W-:Y:S01]  /*1c0c0*/  LEA R38, P6, R41.reuse, R166, 0x1 ;  /* 0x000000a629267211 */ /* 0x040fe200078c08ff */
[----:B------:R5:W-:Y:S03]  /*1c0d0*/  @P5 STG.E.U16 desc[UR24][R22.64], R55 ;  /* 0x0000003716005986 */ /* 0x000be6000c101518 */
[----:B-1----:R-:W-:-:S02]  /*1c0e0*/  LEA.HI.X.SX32 R39, R41, R0, 0x1, P6 ;  /* 0x0000000029277211 */ /* 0x002fc400030f0eff */
[----:B------:R-:W2:Y:S04]  /*1c0f0*/  LDL.LU R41, [R1+0x4b0] ;  /* 0x0004b00001297983 */ /* 0x000ea80000300800 */
[----:B------:R-:W-:Y:S01]  /*1c100*/  @P4 STG.E.U16 desc[UR24][R36.64], R2 ;  /* 0x0000000224004986 */ /* 0x000fe2000c101518 */
[C---:B----4-:R-:W-:Y:S01]  /*1c110*/  ISETP.LT.AND P3, PT, R47.reuse, UR5, !P0 ;  /* 0x000000052f007c0c */ /* 0x050fe2000c761270 */
[----:B------:R-:W3:Y:S01]  /*1c120*/  LDCU UR5, c[0x0][0x39c] ;  /* 0x00007380ff0577ac */ /* 0x000ee20008000800 */
[----:B------:R-:W-:Y:S01]  /*1c130*/  IMAD R21, R47, R3, RZ ;  /* 0x000000032f157224 */ /* 0x000fe200078e02ff */
[----:B------:R-:W-:-:S04]  /*1c140*/  PRMT R40, R56, 0x7632, R40 ;  /* 0x0000763238287816 */ /* 0x000fc80000000028 */
[C---:B------:R-:W-:Y:S01]  /*1c150*/  LEA R20, P4, R21.reuse, R166, 0x1 ;  /* 0x000000a615147211 */ /* 0x040fe200078808ff */
[----:B------:R1:W-:Y:S03]  /*1c160*/  @P2 STG.E.U16 desc[UR24][R38.64], R56 ;  /* 0x0000003826002986 */ /* 0x0003e6000c101518 */
[----:B------:R-:W-:Y:S02]  /*1c170*/  LEA.HI.X.SX32 R21, R21, R0, 0x1, P4 ;  /* 0x0000000015157211 */ /* 0x000fe400020f0eff */
[C---:B------:R-:W-:Y:S01]  /*1c180*/  ISETP.LT.AND P2, PT, R45.reuse, UR8, !P0 ;  /* 0x000000082d007c0c */ /* 0x040fe2000c741270 */
[----:B-----5:R-:W-:Y:S02]  /*1c190*/  IMAD R23, R45, R3, RZ ;  /* 0x000000032d177224 */ /* 0x020fe400078e02ff */
[----:B------:R4:W-:Y:S01]  /*1c1a0*/  @P3 STG.E.U16 desc[UR24][R20.64], R40 ;  /* 0x0000002814003986 */ /* 0x0009e2000c101518 */
[----:B------:R-:W5:Y:S03]  /*1c1b0*/  LDCU UR8, c[0x0][0x39c] ;  /* 0x00007380ff0877ac */ /* 0x000f660008000800 */
[----:B------:R-:W5:Y:S01]  /*1c1c0*/  LDL.LU R45, [R1+0x3e8] ;  /* 0x0003e800012d7983 */ /* 0x000f620000300800 */
[----:B------:R-:W-:-:S04]  /*1c1d0*/  LEA R22, P5, R23, R166, 0x1 ;  /* 0x000000a617167211 */ /* 0x000fc800078a08ff */
[----:B------:R-:W-:-:S05]  /*1c1e0*/  LEA.HI.X.SX32 R23, R23, R0, 0x1, P5 ;  /* 0x0000000017177211 */ /* 0x000fca00028f0eff */
[----:B------:R0:W-:Y:S01]  /*1c1f0*/  @P2 STG.E.U16 desc[UR24][R22.64], R57 ;  /* 0x0000003916002986 */ /* 0x0001e2000c101518 */
[C---:B---3--:R-:W-:Y:S01]  /*1c200*/  ISETP.LT.AND P3, PT, R43.reuse, UR5, !P0 ;  /* 0x000000052b007c0c */ /* 0x048fe2000c761270 */
[-C--:B-1----:R-:W-:Y:S01]  /*1c210*/  IMAD R39, R43, R3.reuse, RZ ;  /* 0x000000032b277224 */ /* 0x082fe200078e02ff */
[----:B--2---:R-:W-:Y:S01]  /*1c220*/  ISETP.LT.AND P4, PT, R46, UR4, !P0 ;  /* 0x000000042e007c0c */ /* 0x004fe2000c781270 */
[----:B------:R-:W2:Y:S01]  /*1c230*/  LDL.LU R43, [R1+0x504] ;  /* 0x00050400012b7983 */ /* 0x000ea20000300800 */
[C---:B0-----:R-:W-:Y:S01]  /*1c240*/  ISETP.LT.AND P2, PT, R44.reuse, UR6, !P0 ;  /* 0x000000062c007c0c */ /* 0x041fe2000c741270 */
[-C--:B----4-:R-:W-:Y:S01]  /*1c250*/  IMAD R21, R44, R3.reuse, RZ ;  /* 0x000000032c157224 */ /* 0x090fe200078e02ff */
[----:B------:R-:W0:Y:S01]  /*1c260*/  LDCU UR4, c[0x0][0x39c] ;  /* 0x00007380ff0477ac */ /* 0x000e220008000800 */
[----:B------:R-:W3:Y:S01]  /*1c270*/  LDL.LU R40, [R1+0x500] ;  /* 0x0005000001287983 */ /* 0x000ee20000300800 */
[----:B------:R-:W-:Y:S01]  /*1c280*/  IMAD R37, R46, R3, RZ ;  /* 0x000000032e257224 */ /* 0x000fe200078e02ff */
[----:B------:R-:W-:Y:S01]  /*1c290*/  PRMT R2, R57, 0x7632, R2 ;  /* 0x0000763239027816 */ /* 0x000fe20000000002 */
[----:B------:R-:W3:Y:S01]  /*1c2a0*/  LDCU UR6, c[0x0][0x39c] ;  /* 0x00007380ff0677ac */ /* 0x000ee20008000800 */
[----:B------:R-:W4:Y:S02]  /*1c2b0*/  LDL.LU R44, [R1+0x4ac] ;  /* 0x0004ac00012c7983 */ /* 0x000f240000300800 */
[-C--:B------:R-:W-:Y:S01]  /*1c2c0*/  LEA R36, P6, R37, R166.reuse, 0x1 ;  /* 0x000000a625247211 */ /* 0x080fe200078c08ff */
[----:B------:R-:W1:Y:S01]  /*1c2d0*/  LDCU UR5, c[0x0][0x39c] ;  /* 0x00007380ff0577ac */ /* 0x000e620008000800 */
[----:B------:R-:W-:Y:S01]  /*1c2e0*/  LEA R38, P5, R39, R166, 0x1 ;  /* 0x000000a627267211 */ /* 0x000fe200078a08ff */
[----:B------:R-:W4:Y:S01]  /*1c2f0*/  LDL.LU R46, [R1+0x3e4] ;  /* 0x0003e400012e7983 */ /* 0x000f220000300800 */
[----:B------:R-:W-:-:S05]  /*1c300*/  LEA.HI.X.SX32 R37, R37, R0, 0x1, P6 ;  /* 0x0000000025257211 */ /* 0x000fca00030f0eff */
[----:B------:R0:W-:Y:S01]  /*1c310*/  @P4 STG.E.U16 desc[UR24][R36.64], R2 ;  /* 0x0000000224004986 */ /* 0x0001e2000c101518 */
[C---:B-----5:R-:W-:Y:S01]  /*1c320*/  ISETP.LT.AND P4, PT, R41.reuse, UR8, !P0 ;  /* 0x0000000829007c0c */ /* 0x060fe2000c781270 */
[----:B------:R-:W-:Y:S01]  /*1c330*/  IMAD R41, R41, R3, RZ ;  /* 0x0000000329297224 */ /* 0x000fe200078e02ff */
[----:B------:R-:W-:Y:S01]  /*1c340*/  LEA.HI.X.SX32 R39, R39, R0, 0x1, P5 ;  /* 0x0000000027277211 */ /* 0x000fe200028f0eff */
[----:B------:R-:W5:Y:S01]  /*1c350*/  LDCU UR8, c[0x0][0x39c] ;  /* 0x00007380ff0877ac */ /* 0x000f620008000800 */
[-C--:B------:R-:W-:Y:S02]  /*1c360*/  LEA R20, P5, R21, R166.reuse, 0x1 ;  /* 0x000000a615147211 */ /* 0x080fe400078a08ff */
[----:B------:R-:W-:Y:S02]  /*1c370*/  LEA R22, P6, R41, R166, 0x1 ;  /* 0x000000a629167211 */ /* 0x000fe400078c08ff */
[-C--:B------:R-:W-:Y:S01]  /*1c380*/  LEA.HI.X.SX32 R21, R21, R0.reuse, 0x1, P5 ;  /* 0x0000000015157211 */ /* 0x080fe200028f0eff */
[----:B------:R-:W-:Y:S01]  /*1c390*/  @P3 STG.E.U16 desc[UR24][R38.64], R58 ;  /* 0x0000003a26003986 */ /* 0x000fe2000c101518 */
[----:B------:R-:W-:-:S02]  /*1c3a0*/  LEA.HI.X.SX32 R23, R41, R0, 0x1, P6 ;  /* 0x0000000029177211 */ /* 0x000fc400030f0eff */
[----:B0-----:R-:W-:-:S05]  /*1c3b0*/  PRMT R2, R58, 0x7632, R2 ;  /* 0x000076323a027816 */ /* 0x001fca0000000002 */
[----:B------:R0:W-:Y:S04]  /*1c3c0*/  @P2 STG.E.U16 desc[UR24][R20.64], R2 ;  /* 0x0000000214002986 */ /* 0x0001e8000c101518 */
[----:B------:R-:W-:Y:S01]  /*1c3d0*/  @P4 STG.E.U16 desc[UR24][R22.64], R59 ;  /* 0x0000003b16004986 */ /* 0x000fe2000c101518 */
[C---:B------:R-:W-:Y:S01]  /*1c3e0*/  IMAD R37, R45.reuse, R3, RZ ;  /* 0x000000032d257224 */ /* 0x040fe200078e02ff */
[----:B------:R-:W-:Y:S01]  /*1c3f0*/  ISETP.LT.AND P3, PT, R45, UR4, !P0 ;  /* 0x000000042d007c0c */ /* 0x000fe2000c761270 */
[----:B------:R-:W1:Y:S01]  /*1c400*/  LDCU UR4, c[0x0][0x39c] ;  /* 0x00007380ff0477ac */ /* 0x000e620008000800 */
[----:B------:R-:W5:Y:S02]  /*1c410*/  LDL.LU R45, [R1+0x4fc] ;  /* 0x0004fc00012d7983 */ /* 0x000f640000300800 */
[----:B------:R-:W-:-:S02]  /*1c420*/  LEA R36, P2, R37, R166, 0x1 ;  /* 0x000000a625247211 */ /* 0x000fc400078408ff */
[----:B0-----:R-:W-:Y:S02]  /*1c430*/  PRMT R21, R59, 0x7632, R21 ;  /* 0x000076323b157816 */ /* 0x001fe40000000015 */
[----:B------:R-:W-:-:S05]  /*1c440*/  LEA.HI.X.SX32 R37, R37, R0, 0x1, P2 ;  /* 0x0000000025257211 */ /* 0x000fca00010f0eff */
[----:B------:R0:W-:Y:S01]  /*1c450*/  @P3 STG.E.U16 desc[UR24][R36.64], R21 ;  /* 0x0000001524003986 */ /* 0x0001e2000c101518 */
[C---:B---3--:R-:W-:Y:S01]  /*1c460*/  ISETP.LT.AND P4, PT, R40.reuse, UR6, !P0 ;  /* 0x0000000628007c0c */ /* 0x048fe2000c781270 */
[-C--:B------:R-:W-:Y:S02]  /*1c470*/  IMAD R41, R40, R3.reuse, RZ ;  /* 0x0000000328297224 */ /* 0x080fe400078e02ff */
[CC--:B--2---:R-:W-:Y:S01]  /*1c480*/  IMAD R39, R43.reuse, R3.reuse, RZ ;  /* 0x000000032b277224 */ /* 0x0c4fe200078e02ff */
[----:B------:R-:W2:Y:S01]  /*1c490*/  LDL.LU R40, [R1+0x4f8] ;  /* 0x0004f80001287983 */ /* 0x000ea20000300800 */
[----:B-1----:R-:W-:Y:S01]  /*1c4a0*/  ISETP.LT.AND P2, PT, R43, UR5, !P0 ;  /* 0x000000052b007c0c */ /* 0x002fe2000c741270 */
[----:B------:R-:W1:Y:S02]  /*1c4b0*/  LDCU UR6, c[0x0][0x39c] ;  /* 0x00007380ff0677ac */ /* 0x000e640008000800 */
[----:B------:R-:W3:Y:S01]  /*1c4c0*/  LDL.LU R47, [R1+0x5d0] ;  /* 0x0005d000012f7983 */ /* 0x000ee20000300800 */
[C---:B------:R-:W-:Y:S01]  /*1c4d0*/  LEA R20, P3, R39.reuse, R166, 0x1 ;  /* 0x000000a627147211 */ /* 0x040fe200078608ff */
[----:B----4-:R-:W-:Y:S01]  /*1c4e0*/  IMAD R43, R44, R3, RZ ;  /* 0x000000032c2b7224 */ /* 0x010fe200078e02ff */
[----:B------:R-:W4:Y:S02]  /*1c4f0*/  LDCU UR5, c[0x0][0x39c] ;  /* 0x00007380ff0577ac */ /* 0x000f240008000800 */
[----:B0-----:R-:W-:-:S02]  /*1c500*/  LEA.HI.X.SX32 R21, R39, R0, 0x1, P3 ;  /* 0x0000000027157211 */ /* 0x001fc400018f0eff */
[----:B------:R-:W-:Y:S01]  /*1c510*/  ISETP.LT.AND P3, PT, R44, UR4, !P0 ;  /* 0x000000042c007c0c */ /* 0x000fe2000c761270 */
[----:B------:R-:W0:Y:S01]  /*1c520*/  LDCU UR4, c[0x0][0x39c] ;  /* 0x00007380ff0477ac */ /* 0x000e220008000800 */
[----:B------:R-:W1:Y:S01]  /*1c530*/  LDL.LU R44, [R1+0x4a0] ;  /* 0x0004a000012c7983 */ /* 0x000e620000300800 */
[-C--:B------:R-:W-:Y:S02]  /*1c540*/  LEA R22, P5, R41, R166.reuse, 0x1 ;  /* 0x000000a629167211 */ /* 0x080fe400078a08ff */
[----:B------:R-:W-:Y:S01]  /*1c550*/  LEA R38, P6, R43, R166, 0x1 ;  /* 0x000000a62b267211 */ /* 0x000fe200078c08ff */
[----:B------:R-:W3:Y:S01]  /*1c560*/  LDL.LU R48, [R1+0x3dc] ;  /* 0x0003dc0001307983 */ /* 0x000ee20000300800 */
[-C--:B------:R-:W-:Y:S02]  /*1c570*/  LEA.HI.X.SX32 R23, R41, R0.reuse, 0x1, P5 ;  /* 0x0000000029177211 */ /* 0x080fe400028f0eff */
[----:B------:R-:W-:Y:S01]  /*1c580*/  PRMT R2, R32, 0x7632, R2 ;  /* 0x0000763220027816 */ /* 0x000fe20000000002 */
[C---:B------:R-:W-:Y:S01]  /*1c590*/  IMAD R37, R46.reuse, R3, RZ ;  /* 0x000000032e257224 */ /* 0x040fe200078e02ff */
[----:B------:R-:W-:Y:S01]  /*1c5a0*/  LEA.HI.X.SX32 R39, R43, R0, 0x1, P6 ;  /* 0x000000002b277211 */ /* 0x000fe200030f0eff */
[----:B------:R-:W-:Y:S01]  /*1c5b0*/  @P2 STG.E.U16 desc[UR24][R20.64], R32 ;  /* 0x0000002014002986 */ /* 0x000fe2000c101518 */
[----:B-----5:R-:W-:Y:S01]  /*1c5c0*/  ISETP.LT.AND P5, PT, R46, UR8, !P0 ;  /* 0x000000082e007c0c */ /* 0x020fe2000c7a1270 */
[----:B------:R-:W5:Y:S02]  /*1c5d0*/  LDCU UR8, c[0x0][0x39c] ;  /* 0x00007380ff0877ac */ /* 0x000f640008000800 */
[----:B------:R-:W-:Y:S04]  /*1c5e0*/  @P4 STG.E.U16 desc[UR24][R22.64], R2 ;  /* 0x0000000216004986 */ /* 0x000fe8000c101518 */
[----:B------:R0:W-:Y:S01]  /*1c5f0*/  @P3 STG.E.U16 desc[UR24][R38.64], R33 ;  /* 0x0000002126003986 */ /* 0x0001e2000c101518 */
[----:B------:R-:W-:-:S03]  /*1c600*/  LEA R36, P3, R37, R166, 0x1 ;  /* 0x000000a625247211 */ /* 0x000fc600078608ff */
[----:B------:R-:W5:Y:S01]  /*1c610*/  LDL.LU R46, [R1+0x4f4] ;  /* 0x0004f400012e7983 */ /* 0x000f620000300800 */
[----:B------:R-:W-:Y:S02]  /*1c620*/  LEA.HI.X.SX32 R37, R37, R0, 0x1, P3 ;  /* 0x0000000025257211 */ /* 0x000fe400018f0eff */
[----:B------:R-:W-:Y:S01]  /*1c630*/  PRMT R42, R33, 0x7632, R42 ;  /* 0x00007632212a7816 */ /* 0x000fe2000000002a */
[----:B------:R-:W0:Y:S01]  /*1c640*/  LDS.128 R20, [R64+UR10] ;  /* 0x0000000a40147984 */ /* 0x000e220008000c00 */
[CC--:B------:R-:W-:Y:S01]  /*1c650*/  IMAD R41, R45.reuse, R3.reuse, RZ ;  /* 0x000000032d297224 */ /* 0x0c0fe200078e02ff */
[----:B----4-:R-:W-:Y:S02]  /*1c660*/  ISETP.LT.AND P2, PT, R45, UR5, !P0 ;  /* 0x000000052d007c0c */ /* 0x010fe4000c741270 */
[----:B------:R4:W-:Y:S01]  /*1c670*/  @P5 STG.E.U16 desc[UR24][R36.64], R42 ;  /* 0x0000002a24005986 */ /* 0x0009e2000c101518 */
[----:B------:R-:W0:Y:S03]  /*1c680*/  LDCU UR5, c[0x0][0x39c] ;  /* 0x00007380ff0577ac */ /* 0x000e260008000800 */
[----:B------:R-:W5:Y:S01]  /*1c690*/  LDL.LU R45, [R1+0x4f0] ;  /* 0x0004f000012d7983 */ /* 0x000f620000300800 */
[C---:B--2---:R-:W-:Y:S01]  /*1c6a0*/  IMAD R43, R40.reuse, R3, RZ ;  /* 0x00000003282b7224 */ /* 0x044fe200078e02ff */
[----:B0-----:R-:W-:Y:S01]  /*1c6b0*/  ISETP.LT.AND P4, PT, R40, UR4, !P0 ;  /* 0x0000000428007c0c */ /* 0x001fe2000c781270 */
[----:B------:R-:W0:Y:S01]  /*1c6c0*/  LDCU UR4, c[0x0][0x39c] ;  /* 0x00007380ff0477ac */ /* 0x000e220008000800 */
[C---:B------:R-:W-:Y:S01]  /*1c6d0*/  LEA R40, P3, R41.reuse, R166, 0x1 ;  /* 0x000000a629287211 */ /* 0x040fe200078608ff */
[----:B------:R-:W2:Y:S03]  /*1c6e0*/  LDS.128 R64, [R64+UR10+0x1000] ;  /* 0x0010000a40407984 */ /* 0x000ea60008000c00 */
[----:B------:R-:W-:-:S02]  /*1c6f0*/  LEA.HI.X.SX32 R41, R41, R0, 0x1, P3 ;  /* 0x0000000029297211 */ /* 0x000fc400018f0eff */
[----:B---3--:R-:W-:Y:S02]  /*1c700*/  ISETP.LT.AND P3, PT, R47, UR9, !P0 ;  /* 0x000000092f007c0c */ /* 0x008fe4000c761270 */
[----:B------:R-:W3:Y:S01]  /*1c710*/  LDL.LU R47, [R1+0x49c] ;  /* 0x00049c00012f7983 */ /* 0x000ee20000300800 */
[C---:B-1----:R-:W-:Y:S01]  /*1c720*/  ISETP.LT.AND P5, PT, R44.reuse, UR6, !P0 ;  /* 0x000000062c007c0c */ /* 0x042fe2000c7a1270 */
[----:B------:R-:W-:Y:S01]  /*1c730*/  IMAD R39, R44, R3, RZ ;  /* 0x000000032c277224 */ /* 0x000fe200078e02ff */
[-C--:B------:R-:W-:Y:S01]  /*1c740*/  LEA R32, P6, R43, R166.reuse, 0x1 ;  /* 0x000000a62b207211 */ /* 0x080fe200078c08ff */
[----:B------:R-:W2:Y:S01]  /*1c750*/  LDL.LU R44, [R1+0x3d8] ;  /* 0x0003d800012c7983 */ /* 0x000ea20000300800 */
[----:B------:R-:W-:Y:S01]  /*1c760*/  PRMT R2, R34, 0x7632, R2 ;  /* 0x0000763222027816 */ /* 0x000fe20000000002 */
[----:B------:R-:W1:Y:S02]  /*1c770*/  LDCU UR6, c[0x0][0x39c] ;  /* 0x00007380ff0677ac */ /* 0x000e640008000800 */
[----:B----4-:R-:W4:Y:S04]  /*1c780*/  LDL.LU R42, [R1+0x4ec] ;  /* 0x0004ec00012a7983 */ /* 0x010f280000300800 */
[----:B------:R-:W-:Y:S01]  /*1c790*/  @P2 STG.E.U16 desc[UR24][R40.64], R34 ;  /* 0x0000002228002986 */ /* 0x000fe2000c101518 */
[----:B------:R-:W-:-:S02]  /*1c7a0*/  LEA R36, P2, R39, R166, 0x1 ;  /* 0x000000a627247211 */ /* 0x000fc400078408ff */
[-C--:B------:R-:W-:Y:S02]  /*1c7b0*/  LEA.HI.X.SX32 R33, R43, R0.reuse, 0x1, P6 ;  /* 0x000000002b217211 */ /* 0x080fe400030f0eff */
[----:B------:R-:W-:Y:S01]  /*1c7c0*/  LEA.HI.X.SX32 R37, R39, R0, 0x1, P2 ;  /* 0x0000000027257211 */ /* 0x000fe200010f0eff */
[-C--:B------:R-:W-:Y:S02]  /*1c7d0*/  IMAD R39, R48, R3.reuse, RZ ;  /* 0x0000000330277224 */ /* 0x080fe400078e02ff */
[----:B------:R1:W-:Y:S04]  /*1c7e0*/  @P4 STG.E.U16 desc[UR24][R32.64], R2 ;  /* 0x0000000220004986 */ /* 0x0003e8000c101518 */
[----:B------:R3:W-:Y:S01]  /*1c7f0*/  @P5 STG.E.U16 desc[UR24][R36.64], R35 ;  /* 0x0000002324005986 */ /* 0x0007e2000c101518 */
[----:B------:R-:W-:Y:S01]  /*1c800*/  LEA R38, P5, R39, R166, 0x1 ;  /* 0x000000a627267211 */ /* 0x000fe200078a08ff */
[----:B-----5:R-:W-:Y:S01]  /*1c810*/  IMAD R43, R46, R3, RZ ;  /* 0x000000032e2b7224 */ /* 0x020fe200078e02ff */
[----:B------:R-:W-:Y:S01]  /*1c820*/  ISETP.LT.AND P2, PT, R48, UR8, !P0 ;  /* 0x0000000830007c0c */ /* 0x000fe2000c741270 */
[----:B------:R-:W4:Y:S01]  /*1c830*/  LDCU UR8, c[0x0][0x39c] ;  /* 0x00007380ff0877ac */ /* 0x000f220008000800 */
[----:B0-----:R-:W-:-:S02]  /*1c840*/  ISETP.LT.AND P4, PT, R46, UR4, !P0 ;  /* 0x000000042e007c0c */ /* 0x001fc4000c781270 */
[----:B------:R-:W-:Y:S01]  /*1c850*/  LEA.HI.X.SX32 R39, R39, R0, 0x1, P5 ;  /* 0x0000000027277211 */ /* 0x000fe200028f0eff */
[----:B------:R-:W0:Y:S01]  /*1c860*/  LDCU UR4, c[0x0][0x39c] ;  /* 0x00007380ff0477ac */ /* 0x000e220008000800 */
[----:B------:R-:W5:Y:S01]  /*1c870*/  LDL.LU R46, [R1+0x4e8] ;  /* 0x0004e800012e7983 */ /* 0x000f620000300800 */
[----:B-1----:R-:W-:Y:S02]  /*1c880*/  PRMT R2, R35, 0x7632, R2 ;  /* 0x0000763223027816 */ /* 0x002fe40000000002 */
[C---:B------:R-:W-:Y:S01]  /*1c890*/  ISETP.LT.AND P5, PT, R45.reuse, UR5, !P0 ;  /* 0x000000052d007c0c */ /* 0x040fe2000c7a1270 */
[----:B------:R-:W-:Y:S01]  /*1c8a0*/  IMAD R33, R45, R3, RZ ;  /* 0x000000032d217224 */ /* 0x000fe200078e02ff */
[C---:B------:R-:W-:Y:S01]  /*1c8b0*/  LEA R40, P6, R43.reuse, R166, 0x1 ;  /* 0x000000a62b287211 */ /* 0x040fe200078c08ff */
[----:B------:R-:W5:Y:S01]  /*1c8c0*/  LDL.LU R45, [R1+0x450] ;  /* 0x00045000012d7983 */ /* 0x000f620000300800 */
[----:B------:R-:W1:Y:S02]  /*1c8d0*/  LDCU UR5, c[0x0][0x39c] ;  /* 0x00007380ff0577ac */ /* 0x000e640008000800 */
[----:B------:R-:W-:Y:S01]  /*1c8e0*/  LEA.HI.X.SX32 R41, R43, R0, 0x1, P6 ;  /* 0x000000002b297211 */ /* 0x000fe200030f0eff */
[----:B------:R0:W-:Y:S01]  /*1c8f0*/  @P2 STG.E.U16 desc[UR24][R38.64], R2 ;  /* 0x0000000226002986 */ /* 0x0001e2000c101518 */
[----:B------:R-:W-:-:S04]  /*1c900*/  LEA R32, P2, R33, R166, 0x1 ;  /* 0x000000a621207211 */ /* 0x000fc800078408ff */
[----:B------:R-:W-:Y:S01]  /*1c910*/  LEA.HI.X.SX32 R33, R33, R0, 0x1, P2 ;  /* 0x0000000021217211 */ /* 0x000fe200010f0eff */
[----:B------:R0:W-:Y:S01]  /*1c920*/  @P4 STG.E.U16 desc[UR24][R40.64], R20 ;  /* 0x0000001428004986 */ /* 0x0001e2000c101518 */
[----:B---3--:R-:W-:-:S05]  /*1c930*/  IMAD R35, R47, R3, RZ ;  /* 0x000000032f237224 */ /* 0x008fca00078e02ff */
[C---:B------:R-:W-:Y:S01]  /*1c940*/  LEA R34, P6, R35.reuse, R166, 0x1 ;  /* 0x000000a623227211 */ /* 0x040fe200078c08ff */
[CC--:B--2---:R-:W-:Y:S01]  /*1c950*/  IMAD R37, R44.reuse, R3.reuse, RZ ;  /* 0x000000032c257224 */ /* 0x0c4fe200078e02ff */
[----:B0-----:R-:W-:Y:S01]  /*1c960*/  ISETP.LT.AND P2, PT, R44, UR4, !P0 ;  /* 0x000000042c007c0c */ /* 0x001fe2000c741270 */
[----:B------:R-:W5:Y:S01]  /*1c970*/  LDCU UR4, c[0x0][0x39c] ;  /* 0x00007380ff0477ac */ /* 0x000f620008000800 */
[----:B------:R-:W-:Y:S01]  /*1c980*/  LEA.HI.X.SX32 R35, R35, R0, 0x1, P6 ;  /* 0x0000000023237211 */ /* 0x000fe200030f0eff */
[----:B------:R-:W2:Y:S01]  /*1c990*/  LDL.LU R44, [R1+0x3d4] ;  /* 0x0003d400012c7983 */ /* 0x000ea20000300800 */
[C---:B----4-:R-:W-:Y:S01]  /*1c9a0*/  ISETP.LT.AND P6, PT, R42.reuse, UR8, !P0 ;  /* 0x000000082a007c0c */ /* 0x050fe2000c7c1270 */
[----:B------:R-:W-:Y:S01]  /*1c9b0*/  IMAD R39, R42, R3, RZ ;  /* 0x000000032a277224 */ /* 0x000fe200078e02ff */
[----:B------:R-:W-:Y:S01]  /*1c9c0*/  ISETP.LT.AND P4, PT, R47, UR6, !P0 ;  /* 0x000000062f007c0c */ /* 0x000fe2000c781270 */
[----:B------:R-:W3:Y:S01]  /*1c9d0*/  LDL.LU R42, [R1+0x4e4] ;  /* 0x0004e400012a7983 */ /* 0x000ee20000300800 */
[----:B------:R-:W-:Y:S01]  /*1c9e0*/  PRMT R41, R20, 0x7632, R41 ;  /* 0x0000763214297816 */ /* 0x000fe20000000029 */
[----:B------:R-:W0:Y:S02]  /*1c9f0*/  LDCU UR6, c[0x0][0x39c] ;  /* 0x00007380ff0677ac */ /* 0x000e240008000800 */
[----:B------:R-:W4:Y:S01]  /*1ca00*/  LDL.LU R40, [R1+0x4a8] ;  /* 0x0004a80001287983 */ /* 0x000f220000300800 */
[----:B------:R-:W-:Y:S01]  /*1ca10*/  PRMT R2, R21, 0x7632, R2 ;  /* 0x0000763215027816 */ /* 0x000fe20000000002 */
[----:B------:R-:W3:Y:S02]  /*1ca20*/  LDCU UR8, c[0x0][0x39c] ;  /* 0x00007380ff0877ac */ /* 0x000ee40008000800 */
[----:B------:R-:W-:Y:S01]  /*1ca30*/  @P5 STG.E.U16 desc[UR24][R32.64], R41 ;  /* 0x0000002920005986 */ /* 0x000fe2000c101518 */
[----:B------:R-:W-:-:S03]  /*1ca40*/  LEA R36, P5, R37, R166, 0x1 ;  /* 0x000000a625247211 */ /* 0x000fc600078a08ff */
[----:B------:R-:W-:Y:S01]  /*1ca50*/  @P4 STG.E.U16 desc[UR24][R34.64], R21 ;  /* 0x0000001522004986 */ /* 0x000fe2000c101518 */
[----:B------:R-:W-:Y:S02]  /*1ca60*/  LEA R38, P4, R39, R166, 0x1 ;  /* 0x000000a627267211 */ /* 0x000fe400078808ff */
[-C--:B------:R-:W-:Y:S01]  /*1ca70*/  LEA.HI.X.SX32 R37, R37, R0.reuse, 0x1, P5 ;  /* 0x0000000025257211 */ /* 0x080fe200028f0eff */
[----:B------:R-:W3:Y:S01]  /*1ca80*/  LDL.LU R43, [R1+0x44c] ;  /* 0x00044c00012b7983 */ /* 0x000ee20000300800 */
[----:B------:R-:W-:-:S03]  /*1ca90*/  LEA.HI.X.SX32 R39, R39, R0, 0x1, P4 ;  /* 0x0000000027277211 */ /* 0x000fc600020f0eff */
[----:B------:R0:W-:Y:S04]  /*1caa0*/  @P2 STG.E.U16 desc[UR24][R36.64], R2 ;  /* 0x0000000224002986 */ /* 0x0001e8000c101518 */
[----:B------:R1:W-:Y:S04]  /*1cab0*/  @P6 STG.E.U16 desc[UR24][R38.64], R22 ;  /* 0x0000001626006986 */ /* 0x0003e8000c101518 */
[----:B0-----:R-:W3:Y:S01]  /*1cac0*/  LDL.LU R36, [R1+0x5cc] ;  /* 0x0005cc0001247983 */ /* 0x001ee20000300800 */
[----:B-----5:R-:W-:Y:S01]  /*1cad0*/  ISETP.LT.AND P4, PT, R45, UR4, !P0 ;  /* 0x000000042d007c0c */ /* 0x020fe2000c781270 */
[----:B------:R-:W4:Y:S02]  /*1cae0*/  LDCU UR4, c[0x0][0x39c] ;  /* 0x00007380ff0477ac */ /* 0x000f240008000800 */
[----:B-1----:R-:W5:Y:S01]  /*1caf0*/  LDL.LU R38, [R1+0x5c8] ;  /* 0x0005c80001267983 */ /* 0x002f620000300800 */
[----:B------:R-:W-:-:S05]  /*1cb00*/  IMAD R33, R46, R3, RZ ;  /* 0x000000032e217224 */ /* 0x000fca00078e02ff */
[----:B------:R-:W-:-:S04]  /*1cb10*/  LEA R20, P5, R33, R166, 0x1 ;  /* 0x000000a621147211 */ /* 0x000fc800078a08ff */
[----:B------:R-:W-:Y:S01]  /*1cb20*/  LEA.HI.X.SX32 R21, R33, R0, 0x1, P5 ;  /* 0x0000000021157211 */ /* 0x000fe200028f0eff */
[-C--:B------:R-:W-:Y:S01]  /*1cb30*/  IMAD R41, R45, R3.reuse, RZ ;  /* 0x000000032d297224 */ /* 0x080fe200078e02ff */
[----:B------:R-:W-:Y:S01]  /*1cb40*/  ISETP.LT.AND P2, PT, R46, UR5, !P0 ;  /* 0x000000052e007c0c */ /* 0x000fe2000c741270 */
[----:B------:R-:W0:Y:S01]  /*1cb50*/  LDCU UR5, c[0x0][0x39c] ;  /* 0x00007380ff0577ac */ /* 0x000e220008000800 */
[----:B----4-:R-:W-:Y:S02]  /*1cb60*/  ISETP.LT.AND P5, PT, R40, UR4, !P0 ;  /* 0x0000000428007c0c */ /* 0x010fe4000c7a1270 */
[----:B------:R-:W-:Y:S01]  /*1cb70*/  PRMT R2, R22, 0x7632, R2 ;  /* 0x0000763216027816 */ /* 0x000fe20000000002 */
[----:B------:R-:W4:Y:S01]  /*1cb80*/  LDL.LU R40, [R1+0x498] ;  /* 0x0004980001287983 */ /* 0x000f220000300800 */
[C---:B------:R-:W-:Y:S01]  /*1cb90*/  LEA R32, P6, R41.reuse, R166, 0x1 ;  /* 0x000000a629207211 */ /* 0x040fe200078c08ff */
[----:B--2---:R-:W-:Y:S01]  /*1cba0*/  IMAD R35, R44, R3, RZ ;  /* 0x000000032c237224 */ /* 0x004fe200078e02ff */
[----:B------:R-:W5:Y:S02]  /*1cbb0*/  LDCU UR4, c[0x0][0x39c] ;  /* 0x00007380ff0477ac */ /* 0x000f640008000800 */
[----:B------:R-:W-:-:S02]  /*1cbc0*/  LEA.HI.X.SX32 R33, R41, R0, 0x1, P6 ;  /* 0x0000000029217211 */ /* 0x000fc400030f0eff */
[----:B------:R-:W-:Y:S01]  /*1cbd0*/  ISETP.LT.AND P6, PT, R44, UR6, !P0 ;  /* 0x000000062c007c0c */ /* 0x000fe2000c7c1270 */
[----:B------:R1:W-:Y:S01]  /*1cbe0*/  @P2 STG.E.U16 desc[UR24][R20.64], R2 ;  /* 0x0000000214002986 */ /* 0x0003e2000c101518 */
[----:B------:R-:W2:Y:S01]  /*1cbf0*/  LDCU UR6, c[0x0][0x39c] ;  /* 0x00007380ff0677ac */ /* 0x000ea20008000800 */
[C---:B---3--:R-:W-:Y:S01]  /*1cc00*/  ISETP.LT.AND P2, PT, R42.reuse, UR8, !P0 ;  /* 0x000000082a007c0c */ /* 0x048fe2000c741270 */
[----:B------:R-:W-:Y:S01]  /*1cc10*/  IMAD R37, R42, R3, RZ ;  /* 0x000000032a257224 */ /* 0x000fe200078e02ff */
[----:B------:R3:W-:Y:S01]  /*1cc20*/  @P4 STG.E.U16 desc[UR24][R32.64], R23 ;  /* 0x0000001720004986 */ /* 0x0007e2000c101518 */
[----:B------:R-:W-:-:S03]  /*1cc30*/  LEA R34, P4, R35, R166, 0x1 ;  /* 0x000000a623227211 */ /* 0x000fc600078808ff */
[----:B------:R-:W4:Y:S01]  /*1cc40*/  LDL.LU R42, [R1+0x448] ;  /* 0x00044800012a7983 */ /* 0x000f220000300800 */
[----:B------:R-:W-:-:S03]  /*1cc50*/  LEA.HI.X.SX32 R35, R35, R0, 0x1, P4 ;  /* 0x0000000023237211 */ /* 0x000fc600020f0eff */
[----:B------:R-:W4:Y:S01]  /*1cc60*/  LDL.LU R41, [R1+0x5c4] ;  /* 0x0005c40001297983 */ /* 0x000f220000300800 */
[----:B-1----:R-:W-:Y:S01]  /*1cc70*/  PRMT R21, R23, 0x7632, R21 ;  /* 0x0000763217157816 */ /* 0x002fe20000000015 */
[----:B------:R-:W-:Y:S01]  /*1cc80*/  IMAD R39, R3, 0x2, R37 ;  /* 0x0000000203277824 */ /* 0x000fe200078e0225 */
[----:B------:R-:W-:-:S03]  /*1cc90*/  LEA R20, P4, R37, R166, 0x1 ;  /* 0x000000a625147211 */ /* 0x000fc600078808ff */
[----:B------:R1:W-:Y:S01]  /*1cca0*/  @P6 STG.E.U16 desc[UR24][R34.64], R21 ;  /* 0x0000001522006986 */ /* 0x0003e2000c101518 */
[C---:B------:R-:W-:Y:S02]  /*1ccb0*/  LEA R22, P6, R39.reuse, R166, 0x1 ;  /* 0x000000a627167211 */ /* 0x040fe400078c08ff */
[----:B------:R-:W-:Y:S02]  /*1ccc0*/  PRMT R2, R4, 0x7632, R2 ;  /* 0x0000763204027816 */ /* 0x000fe40000000002 */
[-C--:B---3--:R-:W-:Y:S02]  /*1ccd0*/  LEA.HI.X.SX32 R23, R39, R0.reuse, 0x1, P6 ;  /* 0x0000000027177211 */ /* 0x088fe400030f0eff */
[----:B-1----:R-:W-:Y:S01]  /*1cce0*/  LEA.HI.X.SX32 R21, R37, R0, 0x1, P4 ;  /* 0x0000000025157211 */ /* 0x002fe200020f0eff */
[----:B------:R-:W-:Y:S01]  /*1ccf0*/  IMAD R33, R3, 0x2, R39 ;  /* 0x0000000203217824 */ /* 0x000fe200078e0227 */
[----:B0-----:R-:W-:Y:S01]  /*1cd00*/  ISETP.LT.AND P4, PT, R43, UR5, !P0 ;  /* 0x000000052b007c0c */ /* 0x001fe2000c781270 */
[----:B------:R-:W4:Y:S02]  /*1cd10*/  LDCU UR5, c[0x0][0x39c] ;  /* 0x00007380ff0577ac */ /* 0x000f240008000800 */
[----:B------:R-:W-:Y:S01]  /*1cd20*/  @P2 STG.E.U16 desc[UR24][R20.64], R4 ;  /* 0x0000000414002986 */ /* 0x000fe2000c101518 */
[----:B--2---:R-:W-:Y:S01]  /*1cd30*/  ISETP.LT.AND P2, PT, R36, UR6, !P0 ;  /* 0x0000000624007c0c */ /* 0x004fe2000c741270 */
[----:B------:R-:W-:Y:S01]  /*1cd40*/  IMAD R35, R3, 0x2, R33 ;  /* 0x0000000203237824 */ /* 0x000fe200078e0221 */
[----:B------:R-:W-:Y:S01]  /*1cd50*/  LEA R32, P6, R33, R166, 0x1 ;  /* 0x000000a621207211 */ /* 0x000fe200078c08ff */
[----:B------:R-:W2:Y:S01]  /*1cd60*/  LDL.LU R36, [R1+0x5c0] ;  /* 0x0005c00001247983 */ /* 0x000ea20000300800 */
[----:B------:R-:W0:Y:S03]  /*1cd70*/  LDCU UR6, c[0x0][0x39c] ;  /* 0x00007380ff0677ac */ /* 0x000e260008000800 */
[----:B------:R1:W-:Y:S01]  /*1cd80*/  @P3 STG.E.U16 desc[UR24][R22.64], R2 ;  /* 0x0000000216003986 */ /* 0x0003e2000c101518 */
[----:B-----5:R-:W-:Y:S01]  /*1cd90*/  ISETP.LT.AND P3, PT, R38, UR4, !P0 ;  /* 0x0000000426007c0c */ /* 0x020fe2000c761270 */
[----:B------:R-:W-:Y:S01]  /*1cda0*/  IMAD R37, R3, 0x2, R35 ;  /* 0x0000000203257824 */ /* 0x000fe200078e0223 */
[----:B------:R-:W-:Y:S01]  /*1cdb0*/  LEA.HI.X.SX32 R33, R33, R0, 0x1, P6 ;  /* 0x0000000021217211 */ /* 0x000fe200030f0eff */
[----:B------:R-:W3:Y:S01]  /*1cdc0*/  LDL.LU R38, [R1+0x48c] ;  /* 0x00048c0001267983 */ /* 0x000ee20000300800 */
[C---:B------:R-:W-:Y:S01]  /*1cdd0*/  LEA R34, P6, R35.reuse, R166, 0x1 ;  /* 0x000000a623227211 */ /* 0x040fe200078c08ff */
[----:B------:R-:W5:Y:S03]  /*1cde0*/  LDCU UR4, c[0x0][0x39c] ;  /* 0x00007380ff0477ac */ /* 0x000f660008000800 */
[----:B------:R-:W-:-:S02]  /*1cdf0*/  LEA.HI.X.SX32 R35, R35, R0, 0x1, P6 ;  /* 0x0000000023237211 */ /* 0x000fc400030f0eff */
[----:B-1----:R-:W-:Y:S01]  /*1ce00*/  PRMT R2, R5, 0x7632, R2 ;  /* 0x0000763205027816 */ /* 0x002fe20000000002 */
[----:B------:R-:W-:Y:S04]  /*1ce10*/  @P5 STG.E.U16 desc[UR24][R32.64], R5 ;  /* 0x0000000520005986 */ /* 0x000fe8000c101518 */
[----:B------:R1:W-:Y:S01]  /*1ce20*/  @P4 STG.E.U16 desc[UR24][R34.64], R2 ;  /* 0x0000000222004986 */ /* 0x0003e2000c101518 */
[----:B----4-:R-:W-:Y:S01]  /*1ce30*/  ISETP.LT.AND P5, PT, R40, UR5, !P0 ;  /* 0x0000000528007c0c */ /* 0x010fe2000c7a1270 */
[----:B------:R-:W2:Y:S02]  /*1ce40*/  LDCU UR5, c[0x0][0x39c] ;  /* 0x00007380ff0577ac */ /* 0x000ea40008000800 */
[----:B------:R-:W4:Y:S04]  /*1ce50*/  LDL.LU R40, [R1+0x444] ;  /* 0x0004440001287983 */ /* 0x000f280000300800 */
[----:B-1----:R-:W4:Y:S01]  /*1ce60*/  LDL.LU R34, [R1+0x5bc] ;  /* 0x0005bc0001227983 */ /* 0x002f220000300800 */
[----:B------:R-:W-:-:S03]  /*1ce70*/  LEA R20, P6, R37, R166, 0x1 ;  /* 0x000000a625147211 */ /* 0x000fc600078c08ff */
[----:B------:R-:W4:Y:S01]  /*1ce80*/  LDL.LU R39, [R1+0x5b8] ;  /* 0x0005b80001277983 */ /* 0x000f220000300800 */
[----:B------:R-:W-:Y:S01]  /*1ce90*/  LEA.HI.X.SX32 R21, R37, R0, 0x1, P6 ;  /* 0x0000000025157211 */ /* 0x000fe200030f0eff */
[----:B------:R-:W-:-:S04]  /*1cea0*/  IMAD R37, R3, 0x2, R37 ;  /* 0x0000000203257824 */ /* 0x000fc800078e0225 */
[----:B------:R1:W-:Y:S01]  /*1ceb0*/  @P2 STG.E.U16 desc[UR24][R20.64], R6 ;  /* 0x0000000614002986 */ /* 0x0003e2000c101518 */
[----:B-----5:R-:W-:Y:S01]  /*1cec0*/  ISETP.LT.AND P2, PT, R41, UR4, !P0 ;  /* 0x0000000429007c0c */ /* 0x020fe2000c741270 */
[----:B------:R-:W3:Y:S01]  /*1ced0*/  LDCU UR4, c[0x0][0x39c] ;  /* 0x00007380ff0477ac */ /* 0x000ee20008000800 */
[----:B------:R-:W-:Y:S01]  /*1cee0*/  LEA R4, P6, R37, R166, 0x1 ;  /* 0x000000a625047211 */ /* 0x000fe200078c08ff */
[----:B------:R-:W-:-:S03]  /*1cef0*/  IMAD R23, R3, 0x2, R37 ;  /* 0x0000000203177824 */ /* 0x000fc600078e0225 */
[----:B------:R-:W-:Y:S02]  /*1cf00*/  LEA.HI.X.SX32 R5, R37, R0, 0x1, P6 ;  /* 0x0000000025057211 */ /* 0x000fe400030f0eff */
[----:B------:R-:W-:Y:S01]  /*1cf10*/  LEA R22, P6, R23, R166, 0x1 ;  /* 0x000000a617167211 */ /* 0x000fe200078c08ff */
[----:B------:R-:W-:Y:S01]  /*1cf20*/  IMAD R33, R3, 0x2, R23 ;  /* 0x0000000203217824 */ /* 0x000fe200078e0217 */
[----:B-1----:R-:W-:Y:S02]  /*1cf30*/  PRMT R21, R6, 0x7632, R21 ;  /* 0x0000763206157816 */ /* 0x002fe40000000015 */
[----:B------:R-:W-:-:S03]  /*1cf40*/  LEA.HI.X.SX32 R23, R23, R0, 0x1, P6 ;  /* 0x0000000017177211 */ /* 0x000fc600030f0eff */
[----:B------:R1:W-:Y:S04]  /*1cf50*/  @P3 STG.E.U16 desc[UR24][R4.64], R21 ;  /* 0x0000001504003986 */ /* 0x0003e8000c101518 */
[----:B------:R5:W-:Y:S01]  /*1cf60*/  @P5 STG.E.U16 desc[UR24][R22.64], R7 ;  /* 0x0000000716005986 */ /* 0x000be2000c101518 */
[----:B0-----:R-:W-:Y:S01]  /*1cf70*/  ISETP.LT.AND P4, PT, R42, UR6, !P0 ;  /* 0x000000062a007c0c */ /* 0x001fe2000c781270 */
[----:B------:R-:W-:Y:S01]  /*1cf80*/  IMAD R35, R3, 0x2, R33 ;  /* 0x0000000203237824 */ /* 0x000fe200078e0221 */
[----:B------:R-:W-:Y:S01]  /*1cf90*/  LEA R20, P6, R33, R166, 0x1 ;  /* 0x000000a621147211 */ /* 0x000fe200078c08ff */
[----:B------:R-:W0:Y:S01]  /*1cfa0*/  LDCU UR6, c[0x0][0x39c] ;  /* 0x00007380ff0677ac */ /* 0x000e220008000800 */
[----:B--2---:R-:W-:Y:S01]  /*1cfb0*/  ISETP.LT.AND P3, PT, R36, UR5, !P0 ;  /* 0x0000000524007c0c */ /* 0x004fe2000c761270 */
[----:B------:R-:W4:Y:S01]  /*1cfc0*/  LDCU UR5, c[0x0][0x39c] ;  /* 0x00007380ff0577ac */ /* 0x000f220008000800 */
[----:B------:R-:W2:Y:S01]  /*1cfd0*/  LDL.LU R36, [R1+0x488] ;  /* 0x0004880001247983 */ /* 0x000ea20000300800 */
[----:B---3--:R-:W-:-:S02]  /*1cfe0*/  ISETP.LT.AND P5, PT, R38, UR4, !P0 ;  /* 0x0000000426007c0c */ /* 0x008fc4000c7a1270 */
[----:B------:R-:W-:Y:S01]  /*1cff0*/  PRMT R2, R7, 0x7632, R2 ;  /* 0x0000763207027816 */ /* 0x000fe20000000002 */
[----:B------:R-:W3:Y:S01]  /*1d000*/  LDL.LU R38, [R1+0x440] ;  /* 0x0004400001267983 */ /* 0x000ee20000300800 */
[----:B-1----:R-:W-:Y:S01]  /*1d010*/  LEA.HI.X.SX32 R21, R33, R0, 0x1, P6 ;  /* 0x0000000021157211 */ /* 0x002fe200030f0eff */
[----:B------:R-:W-:Y:S01]  /*1d020*/  IMAD R5, R3, 0x2, R35 ;  /* 0x0000000203057824 */ /* 0x000fe200078e0223 */
[C---:B------:R-:W-:Y:S01]  /*1d030*/  LEA R32, P6, R35.reuse, R166, 0x1 ;  /* 0x000000a623207211 */ /* 0x040fe200078c08ff */
[----:B------:R-:W3:Y:S01]  /*1d040*/  LDL.LU R37, [R1+0x5b4] ;  /* 0x0005b40001257983 */ /* 0x000ee20000300800 */
[----:B------:R-:W1:Y:S02]  /*1d050*/  LDCU UR4, c[0x0][0x39c] ;  /* 0x00007380ff0477ac */ /* 0x000e640008000800 */
[----:B------:R-:W-:Y:S01]  /*1d060*/  LEA.HI.X.SX32 R33, R35, R0, 0x1, P6 ;  /* 0x0000000023217211 */ /* 0x000fe200030f0eff */
[----:B------:R0:W-:Y:S04]  /*1d070*/  @P4 STG.E.U16 desc[UR24][R20.64], R2 ;  /* 0x0000000214004986 */ /* 0x0001e8000c101518 */
[----:B------:R0:W-:Y:S01]  /*1d080*/  @P2 STG.E.U16 desc[UR24][R32.64], R8 ;  /* 0x0000000820002986 */ /* 0x0001e2000c101518 */
[----:B----4-:R-:W-:Y:S01]  /*1d090*/  ISETP.LT.AND P2, PT, R34, UR5, !P0 ;  /* 0x0000000522007c0c */ /* 0x010fe2000c741270 */
[----:B------:R-:W-:-:S02]  /*1d0a0*/  IMAD R35, R3, 0x2, R5 ;  /* 0x0000000203237824 */ /* 0x000fc400078e0205 */
[----:B------:R-:W4:Y:S01]  /*1d0b0*/  LDL.LU R34, [R1+0x5b0] ;  /* 0x0005b00001227983 */ /* 0x000f220000300800 */
[C---:B------:R-:W-:Y:S01]  /*1d0c0*/  LEA R4, P6, R5.reuse, R166, 0x1 ;  /* 0x000000a605047211 */ /* 0x040fe200078c08ff */
[----:B------:R-:W3:Y:S02]  /*1d0d0*/  LDCU UR5, c[0x0][0x39c] ;  /* 0x00007380ff0577ac */ /* 0x000ee40008000800 */
[----:B-----5:R-:W5:Y:S01]  /*1d0e0*/  LDL.LU R22, [R1+0x484] ;  /* 0x0004840001167983 */ /* 0x020f620000300800 */
[----:B0-----:R-:W-:Y:S01]  /*1d0f0*/  ISETP.LT.AND P4, PT, R40, UR6, !P0 ;  /* 0x0000000628007c0c */ /* 0x001fe2000c781270 */
[----:B------:R-:W2:Y:S01]  /*1d100*/  LDCU UR6, c[0x0][0x39c] ;  /* 0x00007380ff0677ac */ /* 0x000ea20008000800 */
[----:B------:R-:W-:Y:S02]  /*1d110*/  LEA.HI.X.SX32 R5, R5, R0, 0x1, P6 ;  /* 0x0000000005057211 */ /* 0x000fe400030f0eff */
[----:B------:R-:W-:-:S04]  /*1d120*/  LEA R6, P6, R35, R166, 0x1 ;  /* 0x000000a623067211 */ /* 0x000fc800078c08ff */
[----:B------:R-:W-:Y:S01]  /*1d130*/  LEA.HI.X.SX32 R7, R35, R0, 0x1, P6 ;  /* 0x0000000023077211 */ /* 0x000fe200030f0eff */
[----:B------:R-:W-:Y:S01]  /*1d140*/  IMAD R35, R3, 0x2, R35 ;  /* 0x0000000203237824 */ /* 0x000fe200078e0223 */
[----:B------:R-:W-:-:S04]  /*1d150*/  PRMT R2, R8, 0x7632, R2 ;  /* 0x0000763208027816 */ /* 0x000fc80000000002 */
[----:B------:R-:W-:Y:S01]  /*1d160*/  LEA R20, P6, R35, R166, 0x1 ;  /* 0x000000a623147211 */ /* 0x000fe200078c08ff */
[----:B------:R0:W-:Y:S01]  /*1d170*/  @P3 STG.E.U16 desc[UR24][R4.64], R2 ;  /* 0x0000000204003986 */ /* 0x0001e2000c101518 */
[----:B------:R-:W-:Y:S02]  /*1d180*/  IMAD R23, R3, 0x2, R35 ;  /* 0x0000000203177824 */ /* 0x000fe400078e0223 */
[----:B------:R-:W-:Y:S01]  /*1d190*/  LEA.HI.X.SX32 R21, R35, R0, 0x1, P6 ;  /* 0x0000000023157211 */ /* 0x000fe200030f0eff */
[----:B------:R-:W-:Y:S01]  /*1d1a0*/  @P5 STG.E.U16 desc[UR24][R6.64], R9 ;  /* 0x0000000906005986 */ /* 0x000fe2000c101518 */
[----:B------:R-:W-:Y:S01]  /*1d1b0*/  IMAD R33, R3, 0x2, R23 ;  /* 0x0000000203217824 */ /* 0x000fe200078e0217 */
[----:B0-----:R-:W-:Y:S02]  /*1d1c0*/  PRMT R5, R9, 0x7632, R5 ;  /* 0x0000763209057816 */ /* 0x001fe40000000005 */
[----:B------:R-:W-:-:S03]  /*1d1d0*/  LEA R4, P6, R23, R166, 0x1 ;  /* 0x000000a617047211 */ /* 0x000fc600078c08ff */
[----:B------:R0:W-:Y:S01]  /*1d1e0*/  @P4 STG.E.U16 desc[UR24][R20.64], R5 ;  /* 0x0000000514004986 */ /* 0x0001e2000c101518 */
[----:B--2---:R-:W-:Y:S01]  /*1d1f0*/  ISETP.LT.AND P5, PT, R36, UR6, !P0 ;  /* 0x0000000624007c0c */ /* 0x004fe2000c7a1270 */
[----:B------:R-:W4:Y:S02]  /*1d200*/  LDCU UR6, c[0x0][0x39c] ;  /* 0x00007380ff0677ac */ /* 0x000f240008000800 */
[----:B------:R-:W2:Y:S04]  /*1d210*/  LDL.LU R36, [R1+0x43c] ;  /* 0x00043c0001247983 */ /* 0x000ea80000300800 */
[----:B------:R-:W2:Y:S01]  /*1d220*/  LDL.LU R35, [R1+0x5ac] ;  /* 0x0005ac0001237983 */ /* 0x000ea20000300800 */
[----:B---3--:R-:W-:Y:S01]  /*1d230*/  ISETP.LT.AND P4, PT, R38, UR5, !P0 ;  /* 0x0000000526007c0c */ /* 0x008fe2000c781270 */
[----:B------:R-:W5:Y:S02]  /*1d240*/  LDCU UR5, c[0x0][0x39c] ;  /* 0x00007380ff0577ac */ /* 0x000f640008000800 */
[----:B------:R-:W3:Y:S01]  /*1d250*/  LDL.LU R32, [R1+0x5a8] ;  /* 0x0005a80001207983 */ /* 0x000ee20000300800 */
[----:B0-----:R-:W-:Y:S01]  /*1d260*/  LEA.HI.X.SX32 R5, R23, R0, 0x1, P6 ;  /* 0x0000000017057211 */ /* 0x001fe200030f0eff */
[----:B------:R-:W-:Y:S01]  /*1d270*/  IMAD R9, R3, 0x2, R33 ;  /* 0x0000000203097824 */ /* 0x000fe200078e0221 */
[----:B-1----:R-:W-:Y:S01]  /*1d280*/  ISETP.LT.AND P3, PT, R39, UR4, !P0 ;  /* 0x0000000427007c0c */ /* 0x002fe2000c761270 */
[----:B------:R-:W0:Y:S01]  /*1d290*/  LDCU UR4, c[0x0][0x39c] ;  /* 0x00007380ff0477ac */ /* 0x000e220008000800 */
[----:B------:R-:W-:-:S04]  /*1d2a0*/  LEA R6, P6, R33, R166, 0x1 ;  /* 0x000000a621067211 */ /* 0x000fc800078c08ff */
[----:B------:R-:W-:Y:S02]  /*1d2b0*/  LEA.HI.X.SX32 R7, R33, R0, 0x1, P6 ;  /* 0x0000000021077211 */ /* 0x000fe400030f0eff */
[----:B------:R-:W-:Y:S01]  /*1d2c0*/  LEA R8, P6, R9, R166, 0x1 ;  /* 0x000000a609087211 */ /* 0x000fe200078c08ff */
[----:B------:R-:W-:Y:S01]  /*1d2d0*/  IMAD R21, R3, 0x2, R9 ;  /* 0x0000000203157824 */ /* 0x000fe200078e0209 */
[----:B------:R-:W-:Y:S02]  /*1d2e0*/  PRMT R2, R10, 0x7632, R2 ;  /* 0x000076320a027816 */ /* 0x000fe40000000002 */
[----:B------:R-:W-:Y:S01]  /*1d2f0*/  LEA.HI.X.SX32 R9, R9, R0, 0x1, P6 ;  /* 0x0000000009097211 */ /* 0x000fe200030f0eff */
[----:B------:R1:W-:Y:S04]  /*1d300*/  @P2 STG.E.U16 desc[UR24][R4.64], R10 ;  /* 0x0000000a04002986 */ /* 0x0003e8000c101518 */
[----:B------:R0:W-:Y:S04]  /*1d310*/  @P3 STG.E.U16 desc[UR24][R6.64], R2 ;  /* 0x0000000206003986 */ /* 0x0001e8000c101518 */
[----:B------:R0:W-:Y:S01]  /*1d320*/  @P5 STG.E.U16 desc[UR24][R8.64], R11 ;  /* 0x0000000b08005986 */ /* 0x0001e2000c101518 */
[----:B----4-:R-:W-:Y:S01]  /*1d330*/  ISETP.LT.AND P3, PT, R34, UR6, !P0 ;  /* 0x0000000622007c0c */ /* 0x010fe2000c761270 */
[----:B------:R-:W-:-:S02]  /*1d340*/  IMAD R23, R3, 0x2, R21 ;  /* 0x0000000203177824 */ /* 0x000fc400078e0215 */
[----:B------:R-:W4:Y:S01]  /*1d350*/  LDL.LU R34, [R1+0x480] ;  /* 0x0004800001227983 */ /* 0x000f220000300800 */
[C---:B------:R-:W-:Y:S01]  /*1d360*/  LEA R20, P6, R21.reuse, R166, 0x1 ;  /* 0x000000a615147211 */ /* 0x040fe200078c08ff */
[----:B------:R-:W2:Y:S01]  /*1d370*/  LDCU UR6, c[0x0][0x39c] ;  /* 0x00007380ff0677ac */ /* 0x000ea20008000800 */
[----:B-----5:R-:W-:Y:S02]  /*1d380*/  ISETP.LT.AND P5, PT, R22, UR5, !P0 ;  /* 0x0000000516007c0c */ /* 0x020fe4000c7a1270 */
[----:B------:R-:W5:Y:S01]  /*1d390*/  LDL.LU R22, [R1+0x438] ;  /* 0x0004380001167983 */ /* 0x000f620000300800 */
[----:B------:R-:W-:Y:S01]  /*1d3a0*/  LEA.HI.X.SX32 R21, R21, R0, 0x1, P6 ;  /* 0x0000000015157211 */ /* 0x000fe200030f0eff */
[----:B------:R-:W3:Y:S01]  /*1d3b0*/  LDCU UR5, c[0x0][0x39c] ;  /* 0x00007380ff0577ac */ /* 0x000ee20008000800 */
[----:B-1----:R-:W-:Y:S01]  /*1d3c0*/  LEA R4, P6, R23, R166, 0x1 ;  /* 0x000000a617047211 */ /* 0x002fe200078c08ff */
[----:B------:R-:W4:Y:S01]  /*1d3d0*/  LDL.LU R33, [R1+0x5a4] ;  /* 0x0005a40001217983 */ /* 0x000f220000300800 */
[----:B0-----:R-:W-:Y:S01]  /*1d3e0*/  ISETP.LT.AND P2, PT, R37, UR4, !P0 ;  /* 0x0000000425007c0c */ /* 0x001fe2000c741270 */
[----:B------:R-:W0:Y:S01]  /*1d3f0*/  LDCU UR4, c[0x0][0x39c] ;  /* 0x00007380ff0477ac */ /* 0x000e220008000800 */
[----:B------:R-:W-:Y:S01]  /*1d400*/  LEA.HI.X.SX32 R5, R23, R0, 0x1, P6 ;  /* 0x0000000017057211 */ /* 0x000fe200030f0eff */
[----:B------:R-:W-:Y:S01]  /*1d410*/  IMAD R23, R3, 0x2, R23 ;  /* 0x0000000203177824 */ /* 0x000fe200078e0217 */
[----:B------:R-:W-:-:S04]  /*1d420*/  PRMT R10, R11, 0x7632, R10 ;  /* 0x000076320b0a7816 */ /* 0x000fc8000000000a */
[C---:B------:R-:W-:Y:S02]  /*1d430*/  LEA R6, P6, R23.reuse, R166, 0x1 ;  /* 0x000000a617067211 */ /* 0x040fe400078c08ff */
[----:B------:R-:W-:Y:S02]  /*1d440*/  PRMT R2, R12, 0x7632, R2 ;  /* 0x000076320c027816 */ /* 0x000fe40000000002 */
[----:B------:R-:W-:Y:S01]  /*1d450*/  LEA.HI.X.SX32 R7, R23, R0, 0x1, P6 ;  /* 0x0000000017077211 */ /* 0x000fe200030f0eff */
[C---:B------:R-:W-:Y:S01]  /*1d460*/  IMAD R9, R3.reuse, 0x2, R23 ;  /* 0x0000000203097824 */ /* 0x040fe200078e0217 */
[----:B------:R1:W-:Y:S04]  /*1d470*/  @P4 STG.E.U16 desc[UR24][R20.64], R10 ;  /* 0x0000000a14004986 */ /* 0x0003e8000c101518 */
[----:B------:R0:W-:Y:S01]  /*1d480*/  @P2 STG.E.U16 desc[UR24][R4.64], R12 ;  /* 0x0000000c04002986 */ /* 0x0001e2000c101518 */
[----:B------:R-:W-:Y:S01]  /*1d490*/  IMAD R11, R3, 0x2, R9 ;  /* 0x00000002030b7824 */ /* 0x000fe200078e0209 */
[----:B------:R-:W-:-:S02]  /*1d4a0*/  LEA R8, P6, R9, R166, 0x1 ;  /* 0x000000a609087211 */ /* 0x000fc400078c08ff */
[----:B------:R0:W-:Y:S02]  /*1d4b0*/  @P3 STG.E.U16 desc[UR24][R6.64], R2 ;  /* 0x0000000206003986 */ /* 0x0001e4000c101518 */
[----:B------:R-:W-:Y:S01]  /*1d4c0*/  LEA.HI.X.SX32 R9, R9, R0, 0x1, P6 ;  /* 0x0000000009097211 */ /* 0x000fe200030f0eff */
[----:B-1----:R-:W-:Y:S01]  /*1d4d0*/  IMAD R21, R3, 0x2, R11 ;  /* 0x0000000203157824 */ /* 0x002fe200078e020b */
[----:B--2---:R-:W-:Y:S01]  /*1d4e0*/  ISETP.LT.AND P2, PT, R35, UR6, !P0 ;  /* 0x0000000623007c0c */ /* 0x004fe2000c741270 */
[----:B------:R-:W5:Y:S01]  /*1d4f0*/  LDCU UR6, c[0x0][0x39c] ;  /* 0x00007380ff0677ac */ /* 0x000f620008000800 */
[----:B---3--:R-:W-:Y:S02]  /*1d500*/  ISETP.LT.AND P3, PT, R32, UR5, !P0 ;  /* 0x0000000520007c0c */ /* 0x008fe4000c761270 */
[----:B0-----:R-:W-:Y:S01]  /*1d510*/  ISETP.LT.AND P4, PT, R36, UR4, !P0 ;  /* 0x0000000424007c0c */ /* 0x001fe2000c781270 */
[----:B------:R-:W2:Y:S01]  /*1d520*/  LDL.LU R32, [R1+0x5a0] ;  /* 0x0005a00001207983 */ /* 0x000ea20000300800 */
[C---:B------:R-:W-:Y:S01]  /*1d530*/  LEA R4, P6, R11.reuse, R166, 0x1 ;  /* 0x000000a60b047211 */ /* 0x040fe200078c08ff */
[----:B------:R-:W4:Y:S02]  /*1d540*/  LDCU UR4, c[0x0][0x39c] ;  /* 0x00007380ff0477ac */ /* 0x000f240008000800 */
[----:B------:R-:W3:Y:S01]  /*1d550*/  LDL.LU R23, [R1+0x47c] ;  /* 0x00047c0001177983 */ /* 0x000ee20000300800 */
[----:B------:R-:W-:-:S02]  /*1d560*/  LEA.HI.X.SX32 R5, R11, R0, 0x1, P6 ;  /* 0x000000000b057211 */ /* 0x000fc400030f0eff */
[----:B------:R-:W-:Y:S01]  /*1d570*/  PRMT R12, R13, 0x7632, R12 ;  /* 0x000076320d0c7816 */ /* 0x000fe2000000000c */
[----:B------:R-:W-:Y:S01]  /*1d580*/  @P5 STG.E.U16 desc[UR24][R8.64], R13 ;  /* 0x0000000d08005986 */ /* 0x000fe2000c101518 */
[C---:B------:R-:W-:Y:S02]  /*1d590*/  LEA R10, P6, R21.reuse, R166, 0x1 ;  /* 0x000000a6150a7211 */ /* 0x040fe400078c08ff */
[----:B------:R-:W-:Y:S01]  /*1d5a0*/  PRMT R2, R14, 0x7632, R2 ;  /* 0x000076320e027816 */ /* 0x000fe20000000002 */
[----:B------:R-:W2:Y:S01]  /*1d5b0*/  LDL.LU R20, [R1+0x434] ;  /* 0x0004340001147983 */ /* 0x000ea20000300800 */
[----:B------:R-:W-:Y:S01]  /*1d5c0*/  LEA.HI.X.SX32 R11, R21, R0, 0x1, P6 ;  /* 0x00000000150b7211 */ /* 0x000fe200030f0eff */
[C---:B------:R-:W-:Y:S01]  /*1d5d0*/  IMAD R7, R3.reuse, 0x2, R21 ;  /* 0x0000000203077824 */ /* 0x040fe200078e0215 */
[----:B------:R-:W0:Y:S01]  /*1d5e0*/  LDCU UR5, c[0x0][0x39c] ;  /* 0x00007380ff0577ac */ /* 0x000e220008000800 */
[----:B------:R-:W-:Y:S04]  /*1d5f0*/  @P4 STG.E.U16 desc[UR24][R4.64], R12 ;  /* 0x0000000c04004986 */ /* 0x000fe8000c101518 */
[----:B------:R1:W-:Y:S01]  /*1d600*/  @P2 STG.E.U16 desc[UR24][R10.64], R14 ;  /* 0x0000000e0a002986 */ /* 0x0003e2000c101518 */
[----:B-----5:R-:W-:Y:S01]  /*1d610*/  ISETP.LT.AND P4, PT, R22, UR6, !P0 ;  /* 0x0000000616007c0c */ /* 0x020fe2000c781270 */
[----:B------:R-:W-:-:S02]  /*1d620*/  IMAD R21, R3, 0x2, R7 ;  /* 0x0000000203157824 */ /* 0x000fc400078e0207 */
[----:B------:R-:W5:Y:S01]  /*1d630*/  LDL.LU R22, [R1+0x59c] ;  /* 0x00059c0001167983 */ /* 0x000f620000300800 */
[C---:B------:R-:W-:Y:S01]  /*1d640*/  LEA R6, P6, R7.reuse, R166, 0x1 ;  /* 0x000000a607067211 */ /* 0x040fe200078c08ff */
[----:B------:R-:W3:Y:S02]  /*1d650*/  LDCU UR6, c[0x0][0x39c] ;  /* 0x00007380ff0677ac */ /* 0x000ee40008000800 */
[----:B-1----:R-:W5:Y:S01]  /*1d660*/  LDL.LU R14, [R1+0x598] ;  /* 0x00059800010e7983 */ /* 0x002f620000300800 */
[----:B------:R-:W-:Y:S02]  /*1d670*/  LEA.HI.X.SX32 R7, R7, R0, 0x1, P6 ;  /* 0x0000000007077211 */ /* 0x000fe400030f0eff */
[----:B----4-:R-:W-:Y:S01]  /*1d680*/  ISETP.LT.AND P5, PT, R34, UR4, !P0 ;  /* 0x0000000422007c0c */ /* 0x010fe2000c7a1270 */
[----:B------:R-:W2:Y:S01]  /*1d690*/  LDCU UR4, c[0x0][0x39c] ;  /* 0x00007380ff0477ac */ /* 0x000ea20008000800 */
[C---:B------:R-:W-:Y:S01]  /*1d6a0*/  LEA R8, P6, R21.reuse, R166, 0x1 ;  /* 0x000000a615087211 */ /* 0x040fe200078c08ff */
[----:B------:R-:W4:Y:S03]  /*1d6b0*/  LDL.LU R12, [R1+0x478] ;  /* 0x00047800010c7983 */ /* 0x000f260000300800 */
[----:B------:R-:W-:Y:S01]  /*1d6c0*/  LEA.HI.X.SX32 R9, R21, R0, 0x1, P6 ;  /* 0x0000000015097211 */ /* 0x000fe200030f0eff */
[----:B------:R-:W-:Y:S01]  /*1d6d0*/  IMAD R21, R3, 0x2, R21 ;  /* 0x0000000203157824 */ /* 0x000fe200078e0215 */
[----:B0-----:R-:W-:Y:S01]  /*1d6e0*/  ISETP.LT.AND P2, PT, R33, UR5, !P0 ;  /* 0x0000000521007c0c */ /* 0x001fe2000c741270 */
[----:B------:R-:W0:Y:S01]  /*1d6f0*/  LDCU UR5, c[0x0][0x39c] ;  /* 0x00007380ff0577ac */ /* 0x000e220008000800 */
[----:B------:R1:W-:Y:S02]  /*1d700*/  @P3 STG.E.U16 desc[UR24][R6.64], R2 ;  /* 0x0000000206003986 */ /* 0x0003e4000c101518 */
[----:B------:R-:W-:Y:S01]  /*1d710*/  LEA R4, P6, R21, R166, 0x1 ;  /* 0x000000a615047211 */ /* 0x000fe200078c08ff */
[----:B------:R-:W-:Y:S01]  /*1d720*/  IMAD R11, R3, 0x2, R21 ;  /* 0x00000002030b7824 */ /* 0x000fe200078e0215 */
[----:B------:R-:W-:Y:S02]  /*1d730*/  @P5 STG.E.U16 desc[UR24][R8.64], R15 ;  /* 0x0000000f08005986 */ /* 0x000fe4000c101518 */
[----:B------:R-:W-:-:S02]  /*1d740*/  LEA.HI.X.SX32 R5, R21, R0, 0x1, P6 ;  /* 0x0000000015057211 */ /* 0x000fc400030f0eff */
[----:B------:R-:W4:Y:S01]  /*1d750*/  LDL.LU R21, [R1+0x430] ;  /* 0x0004300001157983 */ /* 0x000f220000300800 */
[----:B------:R-:W-:Y:S01]  /*1d760*/  IMAD R13, R3, 0x2, R11 ;  /* 0x00000002030d7824 */ /* 0x000fe200078e020b */
[----:B-1----:R-:W-:Y:S02]  /*1d770*/  PRMT R7, R15, 0x7632, R7 ;  /* 0x000076320f077816 */ /* 0x002fe40000000007 */
[----:B------:R-:W-:-:S03]  /*1d780*/  LEA R6, P6, R11, R166, 0x1 ;  /* 0x000000a60b067211 */ /* 0x000fc600078c08ff */
[----:B------:R1:W-:Y:S01]  /*1d790*/  @P4 STG.E.U16 desc[UR24][R4.64], R7 ;  /* 0x0000000704004986 */ /* 0x0003e2000c101518 */
[----:B------:R-:W-:Y:S02]  /*1d7a0*/  PRMT R2, R16, 0x7632, R2 ;  /* 0x0000763210027816 */ /* 0x000fe40000000002 */
[----:B---3--:R-:W-:Y:S01]  /*1d7b0*/  ISETP.LT.AND P5, PT, R23, UR6, !P0 ;  /* 0x0000000617007c0c */ /* 0x008fe2000c7a1270 */
[----:B------:R-:W5:Y:S01]  /*1d7c0*/  LDCU UR6, c[0x0][0x39c] ;  /* 0x00007380ff0677ac */ /* 0x000f620008000800 */
[----:B--2---:R-:W-:Y:S02]  /*1d7d0*/  ISETP.LT.AND P3, PT, R32, UR4, !P0 ;  /* 0x0000000420007c0c */ /* 0x004fe4000c761270 */
[----:B-1----:R-:W-:Y:S01]  /*1d7e0*/  LEA.HI.X.SX32 R7, R11, R0, 0x1, P6 ;  /* 0x000000000b077211 */ /* 0x002fe200030f0eff */
[----:B------:R-:W1:Y:S01]  /*1d7f0*/  LDCU UR4, c[0x0][0x39c] ;  /* 0x00007380ff0477ac */ /* 0x000e620008000800 */
[----:B------:R-:W-:-:S04]  /*1d800*/  LEA R8, P6, R13, R166, 0x1 ;  /* 0x000000a60d087211 */ /* 0x000fc800078c08ff */
[----:B------:R-:W-:Y:S01]  /*1d810*/  LEA.HI.X.SX32 R9, R13, R0, 0x1, P6 ;  /* 0x000000000d097211 */ /* 0x000fe200030f0eff */
[----:B------:R-:W-:Y:S01]  /*1d820*/  @P2 STG.E.U16 desc[UR24][R6.64], R16 ;  /* 0x0000001006002986 */ /* 0x000fe2000c101518 */
[----:B0-----:R-:W-:Y:S01]  /*1d830*/  ISETP.LT.AND P4, PT, R20, UR5, !P0 ;  /* 0x0000000514007c0c */ /* 0x001fe2000c781270 */
[----:B------:R-:W-:Y:S01]  /*1d840*/  IMAD R11, R3, 0x2, R13 ;  /* 0x00000002030b7824 */ /* 0x000fe200078e020d */
[----:B------:R-:W4:Y:S01]  /*1d850*/  LDCU UR5, c[0x0][0x39c] ;  /* 0x00007380ff0577ac */ /* 0x000f220008000800 */
[----:B------:R-:W2:Y:S04]  /*1d860*/  LDL.LU R20, [R1+0x594] ;  /* 0x0005940001147983 */ /* 0x000ea80000300800 */
[----:B------:R-:W3:Y:S04]  /*1d870*/  LDL.LU R15, [R1+0x574] ;  /* 0x00057400010f7983 */ /* 0x000ee80000300800 */
[----:B------:R0:W-:Y:S01]  /*1d880*/  @P3 STG.E.U16 desc[UR24][R8.64], R2 ;  /* 0x0000000208003986 */ /* 0x0001e2000c101518 */
[----:B-----5:R-:W-:-:S02]  /*1d890*/  ISETP.LT.AND P3, PT, R14, UR6, !P0 ;  /* 0x000000060e007c0c */ /* 0x020fc4000c761270 */
[----:B-1----:R-:W-:Y:S01]  /*1d8a0*/  ISETP.LT.AND P2, PT, R22, UR4, !P0 ;  /* 0x0000000416007c0c */ /* 0x002fe2000c741270 */
[----:B------:R-:W5:Y:S01]  /*1d8b0*/  LDL.LU R14, [R1+0x474] ;  /* 0x00047400010e7983 */ /* 0x000f620000300800 */
[----:B------:R-:W1:Y:S01]  /*1d8c0*/  LDCU UR4, c[0x0][0x39c] ;  /* 0x00007380ff0477ac */ /* 0x000e620008000800 */
[----:B------:R-:W-:Y:S01]  /*1d8d0*/  LEA R10, P6, R11, R166, 0x1 ;  /* 0x000000a60b0a7211 */ /* 0x000fe200078c08ff */
[----:B------:R-:W-:Y:S01]  /*1d8e0*/  IMAD R5, R3, 0x2, R11 ;  /* 0x0000000203057824 */ /* 0x000fe200078e020b */
[----:B0-----:R-:W-:Y:S01]  /*1d8f0*/  PRMT R2, R17, 0x7632, R2 ;  /* 0x0000763211027816 */ /* 0x001fe20000000002 */
[----:B------:R-:W2:Y:S01]  /*1d900*/  LDCU UR6, c[0x0][0x39c] ;  /* 0x00007380ff0677ac */ /* 0x000ea20008000800 */
[----:B------:R-:W-:Y:S01]  /*1d910*/  LEA.HI.X.SX32 R11, R11, R0, 0x1, P6 ;  /* 0x000000000b0b7211 */ /* 0x000fe200030f0eff */
[----:B------:R-:W-:Y:S01]  /*1d920*/  IMAD R13, R3, 0x2, R5 ;  /* 0x00000002030d7824 */ /* 0x000fe200078e0205 */
[----:B------:R-:W-:-:S04]  /*1d930*/  LEA R4, P6, R5, R166, 0x1 ;  /* 0x000000a605047211 */ /* 0x000fc800078c08ff */
[----:B------:R-:W-:Y:S02]  /*1d940*/  LEA.HI.X.SX32 R5, R5, R0, 0x1, P6 ;  /* 0x0000000005057211 */ /* 0x000fe400030f0eff */
[C---:B------:R-:W-:Y:S01]  /*1d950*/  LEA R6, P6, R13.reuse, R166, 0x1 ;  /* 0x000000a60d067211 */ /* 0x040fe200078c08ff */
[----:B------:R0:W-:Y:S01]  /*1d960*/  @P5 STG.E.U16 desc[UR24][R10.64], R17 ;  /* 0x000000110a005986 */ /* 0x0001e2000c101518 */
[----:B----4-:R-:W-:Y:S01]  /*1d970*/  ISETP.LT.AND P5, PT, R12, UR5, !P0 ;  /* 0x000000050c007c0c */ /* 0x010fe2000c7a1270 */
[----:B------:R-:W3:Y:S01]  /*1d980*/  LDCU UR5, c[0x0][0x39c] ;  /* 0x00007380ff0577ac */ /* 0x000ee20008000800 */
[----:B------:R-:W-:Y:S01]  /*1d990*/  LEA.HI.X.SX32 R7, R13, R0, 0x1, P6 ;  /* 0x000000000d077211 */ /* 0x000fe200030f0eff */
[----:B------:R-:W-:Y:S01]  /*1d9a0*/  IMAD R13, R3, 0x2, R13 ;  /* 0x00000002030d7824 */ /* 0x000fe200078e020d */
[----:B------:R-:W4:Y:S04]  /*1d9b0*/  LDL.LU R12, [R1+0x42c] ;  /* 0x00042c00010c7983 */ /* 0x000f280000300800 */
[----:B------:R0:W-:Y:S01]  /*1d9c0*/  @P4 STG.E.U16 desc[UR24][R4.64], R2 ;  /* 0x0000000204004986 */ /* 0x0001e2000c101518 */
[----:B-1----:R-:W-:Y:S01]  /*1d9d0*/  ISETP.LT.AND P4, PT, R21, UR4, !P0 ;  /* 0x0000000415007c0c */ /* 0x002fe2000c781270 */
[----:B------:R-:W5:Y:S02]  /*1d9e0*/  LDCU UR4, c[0x0][0x39c] ;  /* 0x00007380ff0477ac */ /* 0x000f640008000800 */
[----:B------:R-:W4:Y:S01]  /*1d9f0*/  LDL.LU R16, [R1+0x590] ;  /* 0x0005900001107983 */ /* 0x000f220000300800 */
[----:B------:R-:W-:Y:S01]  /*1da00*/  LEA R8, P6, R13, R166, 0x1 ;  /* 0x000000a60d087211 */ /* 0x000fe200078c08ff */
[----:B0-----:R-:W-:-:S02]  /*1da10*/  IMAD R11, R3, 0x2, R13 ;  /* 0x00000002030b7824 */ /* 0x001fc400078e020d */
[----:B------:R-:W-:Y:S01]  /*1da20*/  @P2 STG.E.U16 desc[UR24][R6.64], R18 ;  /* 0x0000001206002986 */ /* 0x000fe2000c101518 */
[----:B------:R-:W-:Y:S02]  /*1da30*/  LEA.HI.X.SX32 R9, R13, R0, 0x1, P6 ;  /* 0x000000000d097211 */ /* 0x000fe400030f0eff */
[----:B------:R-:W-:Y:S01]  /*1da40*/  PRMT R5, R18, 0x7632, R5 ;  /* 0x0000763212057816 */ /* 0x000fe20000000005 */
[----:B------:R-:W4:Y:S01]  /*1da50*/  LDL.LU R17, [R1+0x570] ;  /* 0x0005700001117983 */ /* 0x000f220000300800 */
[----:B------:R-:W-:-:S03]  /*1da60*/  LEA R4, P6, R11, R166, 0x1 ;  /* 0x000000a60b047211 */ /* 0x000fc600078c08ff */
[----:B------:R0:W-:Y:S02]  /*1da70*/  @P3 STG.E.U16 desc[UR24][R8.64], R5 ;  /* 0x0000000508003986 */ /* 0x0001e4000c101518 */
[----:B0-----:R-:W-:-:S05]  /*1da80*/  LEA.HI.X.SX32 R5, R11, R0, 0x1, P6 ;  /* 0x000000000b057211 */ /* 0x001fca00030f0eff */
[----:B------:R0:W-:Y:S01]  /*1da90*/  @P5 STG.E.U16 desc[UR24][R4.64], R19 ;  /* 0x0000001304005986 */ /* 0x0001e2000c101518 */
[----:B---3--:R-:W-:Y:S01]  /*1daa0*/  ISETP.LT.AND P3, PT, R15, UR5, !P0 ;  /* 0x000000050f007c0c */ /* 0x008fe2000c761270 */
[----:B------:R-:W-:Y:S02]  /*1dab0*/  IMAD R13, R3, 0x2, R11 ;  /* 0x00000002030d7824 */ /* 0x000fe400078e020b */
[----:B------:R-:W3:Y:S01]  /*1dac0*/  LDL.LU R15, [R1+0x470] ;  /* 0x00047000010f7983 */ /* 0x000ee20000300800 */
[----:B--2---:R-:W-:Y:S01]  /*1dad0*/  ISETP.LT.AND P2, PT, R20, UR6, !P0 ;  /* 0x0000000614007c0c */ /* 0x004fe2000c741270 */
[----:B------:R-:W4:Y:S01]  /*1dae0*/  LDCU UR6, c[0x0][0x39c] ;  /* 0x00007380ff0677ac */ /* 0x000f220008000800 */
[----:B-----5:R-:W-:Y:S01]  /*1daf0*/  ISETP.LT.AND P5, PT, R14, UR4, !P0 ;  /* 0x000000040e007c0c */ /* 0x020fe2000c7a1270 */
[----:B------:R-:W1:Y:S01]  /*1db00*/  LDCU UR5, c[0x0][0x39c] ;  /* 0x00007380ff0577ac */ /* 0x000e620008000800 */
[----:B------:R-:W2:Y:S01]  /*1db10*/  LDL.LU R14, [R1+0x428] ;  /* 0x00042800010e7983 */ /* 0x000ea20000300800 */
[----:B------:R-:W-:Y:S01]  /*1db20*/  LEA R6, P6, R13, R166, 0x1 ;  /* 0x000000a60d067211 */ /* 0x000fe200078c08ff */
[----:B------:R-:W-:Y:S01]  /*1db30*/  IMAD R11, R3, 0x2, R13 ;  /* 0x00000002030b7824 */ /* 0x000fe200078e020d */
[----:B------:R-:W-:Y:S01]  /*1db40*/  PRMT R2, R19, 0x7632, R2 ;  /* 0x0000763213027816 */ /* 0x000fe20000000002 */
[----:B------:R-:W5:Y:S01]  /*1db50*/  LDCU UR4, c[0x0][0x39c] ;  /* 0x00007380ff0477ac */ /* 0x000f620008000800 */
[----:B------:R-:W-:Y:S01]  /*1db60*/  LEA.HI.X.SX32 R7, R13, R0, 0x1, P6 ;  /* 0x000000000d077211 */ /* 0x000fe200030f0eff */
[----:B------:R-:W-:Y:S01]  /*1db70*/  IMAD R9, R3, 0x2, R11 ;  /* 0x0000000203097824 */ /* 0x000fe200078e020b */
[----:B------:R-:W-:-:S03]  /*1db80*/  LEA R10, P6, R11, R166, 0x1 ;  /* 0x000000a60b0a7211 */ /* 0x000fc600078c08ff */
[----:B------:R-:W-:Y:S01]  /*1db90*/  IMAD R13, R3, 0x2, R9 ;  /* 0x00000002030d7824 */ /* 0x000fe200078e0209 */
[----:B------:R-:W-:Y:S02]  /*1dba0*/  LEA.HI.X.SX32 R11, R11, R0, 0x1, P6 ;  /* 0x000000000b0b7211 */ /* 0x000fe400030f0eff */
[C---:B------:R-:W-:Y:S01]  /*1dbb0*/  LEA R8, P6, R9.reuse, R166, 0x1 ;  /* 0x000000a609087211 */ /* 0x040fe200078c08ff */
[----:B------:R1:W-:Y:S03]  /*1dbc0*/  @P4 STG.E.U16 desc[UR24][R6.64], R2 ;  /* 0x0000000206004986 */ /* 0x0003e6000c101518 */
[----:B------:R-:W-:Y:S01]  /*1dbd0*/  LEA.HI.X.SX32 R9, R9, R0, 0x1, P6 ;  /* 0x0000000009097211 */ /* 0x000fe200030f0eff */
[----:B------:R4:W-:Y:S02]  /*1dbe0*/  @P2 STG.E.U16 desc[UR24][R10.64], R24 ;  /* 0x000000180a002986 */ /* 0x0009e4000c101518 */
[----:B----4-:R-:W-:Y:S01]  /*1dbf0*/  ISETP.LT.AND P4, PT, R12, UR6, !P0 ;  /* 0x000000060c007c0c */ /* 0x010fe2000c781270 */
[----:B------:R-:W3:Y:S01]  /*1dc00*/  LDCU UR6, c[0x0][0x39c] ;  /* 0x00007380ff0677ac */ /* 0x000ee20008000800 */
[C---:B0-----:R-:W-:Y:S01]  /*1dc10*/  LEA R4, P6, R13.reuse, R166, 0x1 ;  /* 0x000000a60d047211 */ /* 0x041fe200078c08ff */
[----:B------:R-:W4:Y:S01]  /*1dc20*/  LDL.LU R12, [R1+0x58c] ;  /* 0x00058c00010c7983 */ /* 0x000f220000300800 */
[----:B-1----:R-:W-:Y:S01]  /*1dc30*/  ISETP.LT.AND P2, PT, R16, UR5, !P0 ;  /* 0x0000000510007c0c */ /* 0x002fe2000c741270 */
[----:B------:R-:W2:Y:S02]  /*1dc40*/  LDCU UR5, c[0x0][0x39c] ;  /* 0x00007380ff0577ac */ /* 0x000ea40008000800 */
[----:B------:R-:W4:Y:S01]  /*1dc50*/  LDL.LU R16, [R1+0x56c] ;  /* 0x00056c0001107983 */ /* 0x000f220000300800 */
[----:B------:R-:W-:Y:S01]  /*1dc60*/  LEA.HI.X.SX32 R5, R13, R0, 0x1, P6 ;  /* 0x000000000d057211 */ /* 0x000fe200030f0eff */
[----:B------:R-:W-:Y:S01]  /*1dc70*/  IMAD R13, R3, 0x2, R13 ;  /* 0x00000002030d7824 */ /* 0x000fe200078e020d */
[----:B------:R-:W-:-:S04]  /*1dc80*/  PRMT R2, R24, 0x7632, R2 ;  /* 0x0000763218027816 */ /* 0x000fc80000000002 */
[C---:B------:R-:W-:Y:S01]  /*1dc90*/  LEA R6, P6, R13.reuse, R166, 0x1 ;  /* 0x000000a60d067211 */ /* 0x040fe200078c08ff */
[----:B------:R-:W-:Y:S03]  /*1dca0*/  @P3 STG.E.U16 desc[UR24][R8.64], R2 ;  /* 0x0000000208003986 */ /* 0x000fe6000c101518 */
[----:B------:R-:W-:Y:S01]  /*1dcb0*/  LEA.HI.X.SX32 R7, R13, R0, 0x1, P6 ;  /* 0x000000000d077211 */ /* 0x000fe200030f0eff */
[----:B------:R0:W-:Y:S01]  /*1dcc0*/  @P5 STG.E.U16 desc[UR24][R4.64], R25 ;  /* 0x0000001904005986 */ /* 0x0001e2000c101518 */
[----:B-----5:R-:W-:Y:S01]  /*1dcd0*/  ISETP.LT.AND P3, PT, R17, UR4, !P0 ;  /* 0x0000000411007c0c */ /* 0x020fe2000c761270 */
[----:B------:R-:W-:Y:S01]  /*1dce0*/  IMAD R11, R3, 0x2, R13 ;  /* 0x00000002030b7824 */ /* 0x000fe200078e020d */
[----:B------:R-:W4:Y:S01]  /*1dcf0*/  LDCU UR4, c[0x0][0x39c] ;  /* 0x00007380ff0477ac */ /* 0x000f220008000800 */
[----:B0-----:R-:W-:-:S05]  /*1dd00*/  PRMT R5, R25, 0x7632, R5 ;  /* 0x0000763219057816 */ /* 0x001fca0000000005 */
[----:B------:R0:W-:Y:S01]  /*1dd10*/  @P4 STG.E.U16 desc[UR24][R6.64], R5 ;  /* 0x0000000506004986 */ /* 0x0001e2000c101518 */
[----:B---3--:R-:W-:Y:S01]  /*1dd20*/  ISETP.LT.AND P5, PT, R15, UR6, !P0 ;  /* 0x000000060f007c0c */ /* 0x008fe2000c7a1270 */
[----:B------:R-:W1:Y:S02]  /*1dd30*/  LDCU UR6, c[0x0][0x39c] ;  /* 0x00007380ff0677ac */ /* 0x000e640008000800 */
[----:B------:R-:W3:Y:S04]  /*1dd40*/  LDL.LU R15, [R1+0x468] ;  /* 0x00046800010f7983 */ /* 0x000ee80000300800 */
[----:B------:R-:W5:Y:S01]  /*1dd50*/  LDL.LU R17, [R1+0x424] ;  /* 0x0004240001117983 */ /* 0x000f620000300800 */
[----:B--2---:R-:W-:Y:S01]  /*1dd60*/  ISETP.LT.AND P4, PT, R14, UR5, !P0 ;  /* 0x000000050e007c0c */ /* 0x004fe2000c781270 */
[----:B------:R-:W-:-:S02]  /*1dd70*/  IMAD R13, R3, 0x2, R11 ;  /* 0x00000002030d7824 */ /* 0x000fc400078e020b */
[----:B------:R-:W2:Y:S01]  /*1dd80*/  LDL.LU R14, [R1+0x588] ;  /* 0x00058800010e7983 */ /* 0x000ea20000300800 */
[C---:B------:R-:W-:Y:S01]  /*1dd90*/  LEA R8, P6, R11.reuse, R166, 0x1 ;  /* 0x000000a60b087211 */ /* 0x040fe200078c08ff */
[----:B------:R-:W3:Y:S03]  /*1dda0*/  LDCU UR5, c[0x0][0x39c] ;  /* 0x00007380ff0577ac */ /* 0x000ee60008000800 */
[----:B------:R-:W-:Y:S02]  /*1ddb0*/  LEA.HI.X.SX32 R9, R11, R0, 0x1, P6 ;  /* 0x000000000b097211 */ /* 0x000fe400030f0eff */
[----:B------:R-:W-:Y:S01]  /*1ddc0*/  LEA R4, P6, R13, R166, 0x1 ;  /* 0x000000a60d047211 */ /* 0x000fe200078c08ff */
[----:B------:R-:W-:Y:S01]  /*1ddd0*/  IMAD R11, R3, 0x2, R13 ;  /* 0x00000002030b7824 */ /* 0x000fe200078e020d */
[----:B------:R-:W-:Y:S02]  /*1dde0*/  PRMT R2, R26, 0x7632, R2 ;  /* 0x000076321a027816 */ /* 0x000fe40000000002 */
[----:B0-----:R-:W-:Y:S01]  /*1ddf0*/  LEA.HI.X.SX32 R5, R13, R0, 0x1, P6 ;  /* 0x000000000d057211 */ /* 0x001fe200030f0eff */
[----:B------:R-:W-:Y:S01]  /*1de00*/  @P2 STG.E.U16 desc[UR24][R8.64], R26 ;  /* 0x0000001a08002986 */ /* 0x000fe2000c101518 */
[----:B------:R-:W-:Y:S01]  /*1de10*/  LEA R10, P6, R11, R166, 0x1 ;  /* 0x000000a60b0a7211 */ /* 0x000fe200078c08ff */
[----:B------:R-:W-:-:S02]  /*1de20*/  IMAD R7, R3, 0x2, R11 ;  /* 0x0000000203077824 */ /* 0x000fc400078e020b */
[----:B------:R0:W-:Y:S01]  /*1de30*/  @P3 STG.E.U16 desc[UR24][R4.64], R2 ;  /* 0x0000000204003986 */ /* 0x0001e2000c101518 */
[----:B----4-:R-:W-:Y:S01]  /*1de40*/  ISETP.LT.AND P2, PT, R12, UR4, !P0 ;  /* 0x000000040c007c0c */ /* 0x010fe2000c741270 */
[----:B------:R-:W-:Y:S02]  /*1de50*/  IMAD R13, R3, 0x2, R7 ;  /* 0x00000002030d7824 */ /* 0x000fe400078e0207 */
[----:B------:R-:W4:Y:S01]  /*1de60*/  LDL.LU R12, [R1+0x568] ;  /* 0x00056800010c7983 */ /* 0x000f220000300800 */
[----:B------:R-:W-:Y:S01]  /*1de70*/  LEA.HI.X.SX32 R11, R11, R0, 0x1, P6 ;  /* 0x000000000b0b7211 */ /* 0x000fe200030f0eff */
[----:B------:R-:W5:Y:S01]  /*1de80*/  LDCU UR4, c[0x0][0x39c] ;  /* 0x00007380ff0477ac */ /* 0x000f620008000800 */
[----:B-1----:R-:W-:Y:S01]  /*1de90*/  ISETP.LT.AND P3, PT, R16, UR6, !P0 ;  /* 0x0000000610007c0c */ /* 0x002fe2000c761270 */
[----:B------:R-:W2:Y:S01]  /*1dea0*/  LDCU UR6, c[0x0][0x39c] ;  /* 0x00007380ff0677ac */ /* 0x000ea20008000800 */
[----:B------:R-:W-:Y:S02]  /*1deb0*/  LEA R6, P6, R7, R166, 0x1 ;  /* 0x000000a607067211 */ /* 0x000fe400078c08ff */
[----:B0-----:R-:W-:Y:S01]  /*1dec0*/  PRMT R2, R27, 0x7632, R2 ;  /* 0x000076321b027816 */ /* 0x001fe20000000002 */
[----:B------:R-:W-:Y:S01]  /*1ded0*/  @P5 STG.E.U16 desc[UR24][R10.64], R27 ;  /* 0x0000001b0a005986 */ /* 0x000fe2000c101518 */
[----:B------:R-:W-:-:S02]  /*1dee0*/  LEA.HI.X.SX32 R7, R7, R0, 0x1, P6 ;  /* 0x0000000007077211 */ /* 0x000fc400030f0eff */
[C---:B------:R-:W-:Y:S01]  /*1def0*/  LEA R8, P6, R13.reuse, R166, 0x1 ;  /* 0x000000a60d087211 */ /* 0x040fe200078c08ff */
[----:B------:R-:W4:Y:S03]  /*1df00*/  LDL.LU R16, [R1+0x464] ;  /* 0x0004640001107983 */ /* 0x000f260000300800 */
[----:B------:R-:W-:Y:S01]  /*1df10*/  LEA.HI.X.SX32 R9, R13, R0, 0x1, P6 ;  /* 0x000000000d097211 */ /* 0x000fe200030f0eff */
[----:B------:R0:W-:Y:S04]  /*1df20*/  @P4 STG.E.U16 desc[UR24][R6.64], R2 ;  /* 0x0000000206004986 */ /* 0x0001e8000c101518 */
[----:B------:R-:W-:Y:S01]  /*1df30*/  @P2 STG.E.U16 desc[UR24][R8.64], R28 ;  /* 0x0000001c08002986 */ /* 0x000fe2000c101518 */
[----:B---3--:R-:W-:Y:S01]  /*1df40*/  ISETP.LT.AND P5, PT, R15, UR5, !P0 ;  /* 0x000000050f007c0c */ /* 0x008fe2000c7a1270 */
[----:B------:R-:W4:Y:S02]  /*1df50*/  LDCU UR5, c[0x0][0x39c] ;  /* 0x00007380ff0577ac */ /* 0x000f240008000800 */
[----:B------:R-:W3:Y:S01]  /*1df60*/  LDL.LU R15, [R1+0x420] ;  /* 0x00042000010f7983 */ /* 0x000ee20000300800 */
[----:B--2---:R-:W-:Y:S01]  /*1df70*/  ISETP.LT.AND P2, PT, R14, UR6, !P0 ;  /* 0x000000060e007c0c */ /* 0x004fe2000c741270 */
[----:B------:R-:W-:-:S02]  /*1df80*/  IMAD R13, R3, 0x2, R13 ;  /* 0x00000002030d7824 */ /* 0x000fc400078e020d */
[----:B------:R-:W2:Y:S01]  /*1df90*/  LDL.LU R14, [R1+0x584] ;  /* 0x00058400010e7983 */ /* 0x000ea20000300800 */
[----:B0-----:R-:W-:Y:S01]  /*1dfa0*/  PRMT R7, R28, 0x7632, R7 ;  /* 0x000076321c077816 */ /* 0x001fe20000000007 */
[----:B------:R-:W3:Y:S01]  /*1dfb0*/  LDCU UR6, c[0x0][0x39c] ;  /* 0x00007380ff0677ac */ /* 0x000ee20008000800 */
[----:B------:R-:W-:Y:S01]  /*1dfc0*/  LEA R4, P6, R13, R166, 0x1 ;  /* 0x000000a60d047211 */ /* 0x000fe200078c08ff */
[----:B------:R-:W-:-:S03]  /*1dfd0*/  IMAD R11, R3, 0x2, R13 ;  /* 0x00000002030b7824 */ /* 0x000fc600078e020d */
[----:B------:R-:W-:Y:S01]  /*1dfe0*/  LEA.HI.X.SX32 R5, R13, R0, 0x1, P6 ;  /* 0x000000000d057211 */ /* 0x000fe200030f0eff */
[----:B------:R-:W-:Y:S01]  /*1dff0*/  IMAD R13, R3, 0x2, R11 ;  /* 0x00000002030d7824 */ /* 0x000fe200078e020b */
[----:B-----5:R-:W-:Y:S01]  /*1e000*/  ISETP.LT.AND P4, PT, R17, UR4, !P0 ;  /* 0x0000000411007c0c */ /* 0x020fe2000c781270 */
[----:B------:R-:W0:Y:S01]  /*1e010*/  LDCU UR4, c[0x0][0x39c] ;  /* 0x00007380ff0477ac */ /* 0x000e220008000800 */
[C---:B------:R-:W-:Y:S01]  /*1e020*/  LEA R6, P6, R11.reuse, R166, 0x1 ;  /* 0x000000a60b067211 */ /* 0x040fe200078c08ff */
[----:B------:R1:W-:Y:S04]  /*1e030*/  @P3 STG.E.U16 desc[UR24][R4.64], R7 ;  /* 0x0000000704003986 */ /* 0x0003e8000c101518 */
[----:B------:R-:W5:Y:S01]  /*1e040*/  LDL.LU R17, [R1+0x564] ;  /* 0x0005640001117983 */ /* 0x000f620000300800 */
[----:B----4-:R-:W-:Y:S01]  /*1e050*/  ISETP.LT.AND P3, PT, R12, UR5, !P0 ;  /* 0x000000050c007c0c */ /* 0x010fe2000c761270 */
[----:B------:R-:W2:Y:S02]  /*1e060*/  LDCU UR5, c[0x0][0x39c] ;  /* 0x00007380ff0577ac */ /* 0x000ea40008000800 */
[----:B------:R-:W4:Y:S01]  /*1e070*/  LDL.LU R12, [R1+0x460] ;  /* 0x00046000010c7983 */ /* 0x000f220000300800 */
[----:B-1----:R-:W-:Y:S01]  /*1e080*/  LEA.HI.X.SX32 R7, R11, R0, 0x1, P6 ;  /* 0x000000000b077211 */ /* 0x002fe200030f0eff */
[----:B------:R-:W-:Y:S01]  /*1e090*/  IMAD R11, R3, 0x2, R13 ;  /* 0x00000002030b7824 */ /* 0x000fe200078e020d */
[----:B------:R-:W-:-:S04]  /*1e0a0*/  LEA R8, P6, R13, R166, 0x1 ;  /* 0x000000a60d087211 */ /* 0x000fc800078c08ff */
[----:B------:R-:W-:Y:S02]  /*1e0b0*/  LEA.HI.X.SX32 R9, R13, R0, 0x1, P6 ;  /* 0x000000000d097211 */ /* 0x000fe400030f0eff */
[----:B------:R-:W-:Y:S01]  /*1e0c0*/  LEA R10, P6, R11, R166, 0x1 ;  /* 0x000000a60b0a7211 */ /* 0x000fe200078c08ff */
[----:B------:R-:W-:Y:S01]  /*1e0d0*/  IMAD R5, R3, 0x2, R11 ;  /* 0x0000000203057824 */ /* 0x000fe200078e020b */
[----:B------:R-:W-:Y:S02]  /*1e0e0*/  PRMT R2, R29, 0x7632, R2 ;  /* 0x000076321d027816 */ /* 0x000fe40000000002 */
[----:B------:R-:W-:Y:S01]  /*1e0f0*/  LEA.HI.X.SX32 R11, R11, R0, 0x1, P6 ;  /* 0x000000000b0b7211 */ /* 0x000fe200030f0eff */
[----:B------:R1:W-:Y:S01]  /*1e100*/  @P5 STG.E.U16 desc[UR24][R6.64], R29 ;  /* 0x0000001d06005986 */ /* 0x0003e2000c101518 */
[----:B0-----:R-:W-:Y:S01]  /*1e110*/  ISETP.LT.AND P5, PT, R16, UR4, !P0 ;  /* 0x0000000410007c0c */ /* 0x001fe2000c7a1270 */
[----:B------:R-:W5:Y:S02]  /*1e120*/  LDCU UR4, c[0x0][0x39c] ;  /* 0x00007380ff0477ac */ /* 0x000f640008000800 */
[----:B------:R0:W-:Y:S04]  /*1e130*/  @P4 STG.E.U16 desc[UR24][R8.64], R2 ;  /* 0x0000000208004986 */ /* 0x0001e8000c101518 */
[----:B------:R-:W4:Y:S04]  /*1e140*/  LDL.LU R16, [R1+0x418] ;  /* 0x0004180001107983 */ /* 0x000f280000300800 */
[----:B------:R0:W-:Y:S01]  /*1e150*/  @P2 STG.E.U16 desc[UR24][R10.64], R30 ;  /* 0x0000001e0a002986 */ /* 0x0001e2000c101518 */
[----:B---3--:R-:W-:Y:S01]  /*1e160*/  ISETP.LT.AND P4, PT, R15, UR6, !P0 ;  /* 0x000000060f007c0c */ /* 0x008fe2000c781270 */
[----:B------:R-:W4:Y:S02]  /*1e170*/  LDCU UR6, c[0x0][0x39c] ;  /* 0x00007380ff0677ac */ /* 0x000f240008000800 */
[----:B------:R-:W3:Y:S01]  /*1e180*/  LDL.LU R15, [R1+0x580] ;  /* 0x00058000010f7983 */ /* 0x000ee20000300800 */
[----:B--2---:R-:W-:Y:S01]  /*1e190*/  ISETP.LT.AND P2, PT, R14, UR5, !P0 ;  /* 0x000000050e007c0c */ /* 0x004fe2000c741270 */
[----:B------:R-:W-:-:S02]  /*1e1a0*/  IMAD R13, R3, 0x2, R5 ;  /* 0x00000002030d7824 */ /* 0x000fc400078e0205 */
[----:B------:R-:W2:Y:S01]  /*1e1b0*/  LDL.LU R14, [R1+0x560] ;  /* 0x00056000010e7983 */ /* 0x000ea20000300800 */
[C---:B------:R-:W-:Y:S01]  /*1e1c0*/  LEA R4, P6, R5.reuse, R166, 0x1 ;  /* 0x000000a605047211 */ /* 0x040fe200078c08ff */
[----:B------:R-:W4:Y:S03]  /*1e1d0*/  LDCU UR5, c[0x0][0x39c] ;  /* 0x00007380ff0577ac */ /* 0x000f260008000800 */
[----:B------:R-:W-:Y:S02]  /*1e1e0*/  LEA.HI.X.SX32 R5, R5, R0, 0x1, P6 ;  /* 0x0000000005057211 */ /* 0x000fe400030f0eff */
[C---:B-1----:R-:W-:Y:S02]  /*1e1f0*/  LEA R6, P6, R13.reuse, R166, 0x1 ;  /* 0x000000a60d067211 */ /* 0x042fe400078c08ff */
[----:B0-----:R-:W-:Y:S02]  /*1e200*/  PRMT R2, R30, 0x7632, R2 ;  /* 0x000076321e027816 */ /* 0x001fe40000000002 */
[----:B------:R-:W-:Y:S01]  /*1e210*/  LEA.HI.X.SX32 R7, R13, R0, 0x1, P6 ;  /* 0x000000000d077211 */ /* 0x000fe200030f0eff */
[----:B------:R-:W-:-:S02]  /*1e220*/  IMAD R13, R3, 0x2, R13 ;  /* 0x00000002030d7824 */ /* 0x000fc400078e020d */
[----:B------:R0:W-:Y:S01]  /*1e230*/  @P3 STG.E.U16 desc[UR24][R4.64], R2 ;  /* 0x0000000204003986 */ /* 0x0001e2000c101518 */
[----:B-----5:R-:W-:Y:S01]  /*1e240*/  ISETP.LT.AND P3, PT, R17, UR4, !P0 ;  /* 0x0000000411007c0c */ /* 0x020fe2000c761270 */
[----:B------:R-:W-:Y:S01]  /*1e250*/  IMAD R11, R3, 0x2, R13 ;  /* 0x00000002030b7824 */ /* 0x000fe200078e020d */
[C---:B------:R-:W-:Y:S01]  /*1e260*/  LEA R8, P6, R13.reuse, R166, 0x1 ;  /* 0x000000a60d087211 */ /* 0x040fe200078c08ff */
[----:B------:R-:W-:Y:S01]  /*1e270*/  @P5 STG.E.U16 desc[UR24][R6.64], R31 ;  /* 0x0000001f06005986 */ /* 0x000fe2000c101518 */
[----:B------:R-:W3:Y:S01]  /*1e280*/  LDCU UR4, c[0x0][0x39c] ;  /* 0x00007380ff0477ac */ /* 0x000ee20008000800 */
[----:B----4-:R-:W-:Y:S02]  /*1e290*/  ISETP.LT.AND P5, PT, R12, UR6, !P0 ;  /* 0x000000060c007c0c */ /* 0x010fe4000c7a1270 */
[----:B------:R-:W4:Y:S01]  /*1e2a0*/  LDL.LU R12, [R1+0x45c] ;  /* 0x00045c00010c7983 */ /* 0x000f220000300800 */
[----:B------:R-:W2:Y:S01]  /*1e2b0*/  LDCU UR6, c[0x0][0x39c] ;  /* 0x00007380ff0677ac */ /* 0x000ea20008000800 */
[----:B------:R-:W-:-:S02]  /*1e2c0*/  LEA.HI.X.SX32 R9, R13, R0, 0x1, P6 ;  /* 0x000000000d097211 */ /* 0x000fc400030f0eff */
[----:B------:R-:W5:Y:S01]  /*1e2d0*/  LDL.LU R17, [R1+0x410] ;  /* 0x0004100001117983 */ /* 0x000f620000300800 */
[----:B0-----:R-:W-:Y:S01]  /*1e2e0*/  PRMT R5, R31, 0x7632, R5 ;  /* 0x000076321f057816 */ /* 0x001fe20000000005 */
[----:B------:R-:W-:Y:S01]  /*1e2f0*/  IMAD R13, R3, 0x2, R11 ;  /* 0x00000002030d7824 */ /* 0x000fe200078e020b */
[----:B------:R-:W-:-:S03]  /*1e300*/  LEA R4, P6, R11, R166, 0x1 ;  /* 0x000000a60b047211 */ /* 0x000fc600078c08ff */
[----:B------:R0:W-:Y:S01]  /*1e310*/  @P4 STG.E.U16 desc[UR24][R8.64], R5 ;  /* 0x0000000508004986 */ /* 0x0001e2000c101518 */
[----:B------:R-:W-:Y:S02]  /*1e320*/  PRMT R2, R60, 0x7632, R2 ;  /* 0x000076323c027816 */ /* 0x000fe40000000002 */
[----:B0-----:R-:W-:Y:S02]  /*1e330*/  LEA.HI.X.SX32 R5, R11, R0, 0x1, P6 ;  /* 0x000000000b057211 */ /* 0x001fe400030f0eff */
[----:B------:R-:W-:-:S04]  /*1e340*/  LEA R6, P6, R13, R166, 0x1 ;  /* 0x000000a60d067211 */ /* 0x000fc800078c08ff */
[----:B------:R-:W-:Y:S01]  /*1e350*/  LEA.HI.X.SX32 R7, R13, R0, 0x1, P6 ;  /* 0x000000000d077211 */ /* 0x000fe200030f0eff */
[----:B------:R-:W-:Y:S01]  /*1e360*/  @P2 STG.E.U16 desc[UR24][R4.64], R60 ;  /* 0x0000003c04002986 */ /* 0x000fe2000c101518 */
[----:B------:R-:W-:Y:S01]  /*1e370*/  ISETP.LT.AND P4, PT, R16, UR5, !P0 ;  /* 0x0000000510007c0c */ /* 0x000fe2000c781270 */
[----:B------:R-:W-:Y:S01]  /*1e380*/  IMAD R11, R3, 0x2, R13 ;  /* 0x00000002030b7824 */ /* 0x000fe200078e020d */
[----:B------:R-:W4:Y:S01]  /*1e390*/  LDCU UR5, c[0x0][0x39c] ;  /* 0x00007380ff0577ac */ /* 0x000f220008000800 */
[----:B------:R-:W5:Y:S04]  /*1e3a0*/  LDL.LU R16, [R1+0x57c] ;  /* 0x00057c0001107983 */ /* 0x000f680000300800 */
[----:B------:R0:W-:Y:S01]  /*1e3b0*/  @P3 STG.E.U16 desc[UR24][R6.64], R2 ;  /* 0x0000000206003986 */ /* 0x0001e2000c101518 */
[----:B---3--:R-:W-:Y:S01]  /*1e3c0*/  ISETP.LT.AND P2, PT, R15, UR4, !P0 ;  /* 0x000000040f007c0c */ /* 0x008fe2000c741270 */
[----:B------:R-:W5:Y:S02]  /*1e3d0*/  LDCU UR4, c[0x0][0x39c] ;  /* 0x00007380ff0477ac */ /* 0x000f640008000800 */
[----:B------:R-:W3:Y:S01]  /*1e3e0*/  LDL.LU R15, [R1+0x55c] ;  /* 0x00055c00010f7983 */ /* 0x000ee20000300800 */
[----:B--2---:R-:W-:Y:S01]  /*1e3f0*/  ISETP.LT.AND P3, PT, R14, UR6, !P0 ;  /* 0x000000060e007c0c */ /* 0x004fe2000c761270 */
[----:B------:R-:W-:-:S02]  /*1e400*/  IMAD R9, R3, 0x2, R11 ;  /* 0x0000000203097824 */ /* 0x000fc400078e020b */
[----:B------:R-:W2:Y:S01]  /*1e410*/  LDL.LU R14, [R1+0x458] ;  /* 0x00045800010e7983 */ /* 0x000ea20000300800 */
[----:B------:R-:W-:Y:S01]  /*1e420*/  LEA R10, P6, R11, R166, 0x1 ;  /* 0x000000a60b0a7211 */ /* 0x000fe200078c08ff */
[----:B------:R-:W1:Y:S01]  /*1e430*/  LDCU UR6, c[0x0][0x39c] ;  /* 0x00007380ff0677ac */ /* 0x000e620008000800 */
[----:B------:R-:W-:Y:S02]  /*1e440*/  IMAD R13, R3, 0x2, R9 ;  /* 0x00000002030d7824 */ /* 0x000fe400078e0209 */
[----:B------:R-:W-:Y:S02]  /*1e450*/  LEA.HI.X.SX32 R11, R11, R0, 0x1, P6 ;  /* 0x000000000b0b7211 */ /* 0x000fe400030f0eff */
[----:B------:R-:W-:Y:S02]  /*1e460*/  LEA R8, P6, R9, R166, 0x1 ;  /* 0x000000a609087211 */ /* 0x000fe400078c08ff */
[----:B0-----:R-:W-:Y:S02]  /*1e470*/  PRMT R2, R61, 0x7632, R2 ;  /* 0x000076323d027816 */ /* 0x001fe40000000002 */
[----:B------:R-:W-:-:S02]  /*1e480*/  LEA.HI.X.SX32 R9, R9, R0, 0x1, P6 ;  /* 0x0000000009097211 */ /* 0x000fc400030f0eff */
[C---:B------:R-:W-:Y:S01]  /*1e490*/  LEA R4, P6, R13.reuse, R166, 0x1 ;  /* 0x000000a60d047211 */ /* 0x040fe200078c08ff */
[----:B------:R0:W-:Y:S03]  /*1e4a0*/  @P5 STG.E.U16 desc[UR24][R10.64], R61 ;  /* 0x0000003d0a005986 */ /* 0x0001e6000c101518 */
[----:B------:R-:W-:Y:S01]  /*1e4b0*/  LEA.HI.X.SX32 R5, R13, R0, 0x1, P6 ;  /* 0x000000000d057211 */ /* 0x000fe200030f0eff */
[----:B------:R1:W-:Y:S01]  /*1e4c0*/  @P4 STG.E.U16 desc[UR24][R8.64], R2 ;  /* 0x0000000208004986 */ /* 0x0003e2000c101518 */
[----:B------:R-:W-:Y:S01]  /*1e4d0*/  IMAD R13, R3, 0x2, R13 ;  /* 0x00000002030d7824 */ /* 0x000fe200078e020d */
[----:B----4-:R-:W-:Y:S01]  /*1e4e0*/  ISETP.LT.AND P5, PT, R12, UR5, !P0 ;  /* 0x000000050c007c0c */ /* 0x010fe2000c7a1270 */
[----:B------:R-:W3:Y:S01]  /*1e4f0*/  LDCU UR5, c[0x0][0x39c] ;  /* 0x00007380ff0577ac */ /* 0x000ee20008000800 */
[----:B------:R-:W4:Y:S01]  /*1e500*/  LDL.LU R12, [R1+0x400] ;  /* 0x00040000010c7983 */ /* 0x000f220000300800 */
[----:B-----5:R-:W-:Y:S01]  /*1e510*/  ISETP.LT.AND P4, PT, R17, UR4, !P0 ;  /* 0x0000000411007c0c */ /* 0x020fe2000c781270 */
[----:B------:R-:W2:Y:S01]  /*1e520*/  LDCU UR4, c[0x0][0x39c] ;  /* 0x00007380ff0477ac */ /* 0x000ea20008000800 */
[----:B------:R-:W-:Y:S01]  /*1e530*/  LEA R6, P6, R13, R166, 0x1 ;  /* 0x000000a60d067211 */ /* 0x000fe200078c08ff */
[----:B0-----:R-:W-:Y:S01]  /*1e540*/  IMAD R11, R3, 0x2, R13 ;  /* 0x00000002030b7824 */ /* 0x001fe200078e020d */
[----:B------:R0:W-:Y:S02]  /*1e550*/  @P2 STG.E.U16 desc[UR24][R4.64], R62 ;  /* 0x0000003e04002986 */ /* 0x0001e4000c101518 */
[----:B------:R-:W-:-:S02]  /*1e560*/  LEA.HI.X.SX32 R7, R13, R0, 0x1, P6 ;  /* 0x000000000d077211 */ /* 0x000fc400030f0eff */
[C---:B-1----:R-:W-:Y:S01]  /*1e570*/  LEA R8, P6, R11.reuse, R166, 0x1 ;  /* 0x000000a60b087211 */ /* 0x042fe200078c08ff */
[----:B------:R-:W5:Y:S03]  /*1e580*/  LDL.LU R18, [R1+0x578] ;  /* 0x0005780001127983 */ /* 0x000f660000300800 */
[----:B------:R-:W-:Y:S02]  /*1e590*/  LEA.HI.X.SX32 R9, R11, R0, 0x1, P6 ;  /* 0x000000000b097211 */ /* 0x000fe400030f0eff */
[----:B0-----:R-:W-:-:S05]  /*1e5a0*/  PRMT R5, R62, 0x7632, R5 ;  /* 0x000076323e057816 */ /* 0x001fca0000000005 */
[----:B------:R0:W-:Y:S04]  /*1e5b0*/  @P3 STG.E.U16 desc[UR24][R6.64], R5 ;  /* 0x0000000506003986 */ /* 0x0001e8000c101518 */
[----:B------:R1:W-:Y:S01]  /*1e5c0*/  @P5 STG.E.U16 desc[UR24][R8.64], R63 ;  /* 0x0000003f08005986 */ /* 0x0003e2000c101518 */
[----:B------:R-:W-:Y:S01]  /*1e5d0*/  ISETP.LT.AND P2, PT, R16, UR6, !P0 ;  /* 0x0000000610007c0c */ /* 0x000fe2000c741270 */
[C---:B------:R-:W-:Y:S02]  /*1e5e0*/  IMAD R13, R3.reuse, 0x2, R11 ;  /* 0x00000002030d7824 */ /* 0x040fe400078e020b */
[----:B------:R-:W5:Y:S01]  /*1e5f0*/  LDL.LU R16, [R1+0x558] ;  /* 0x0005580001107983 */ /* 0x000f620000300800 */
[----:B------:R-:W4:Y:S01]  /*1e600*/  LDCU UR6, c[0x0][0x39c] ;  /* 0x00007380ff0677ac */ /* 0x000f220008000800 */
[----:B--2---:R-:W-:Y:S01]  /*1e610*/  ISETP.LT.AND P5, PT, R14, UR4, !P0 ;  /* 0x000000040e007c0c */ /* 0x004fe2000c7a1270 */
[----:B------:R-:W-:Y:S01]  /*1e620*/  IMAD R11, R3, 0x2, R13 ;  /* 0x00000002030b7824 */ /* 0x000fe200078e020d */
[----:B------:R-:W2:Y:S01]  /*1e630*/  LDL.LU R14, [R1+0x454] ;  /* 0x00045400010e7983 */ /* 0x000ea20000300800 */
[C---:B------:R-:W-:Y:S01]  /*1e640*/  LEA R4, P6, R13.reuse, R166, 0x1 ;  /* 0x000000a60d047211 */ /* 0x040fe200078c08ff */
[----:B------:R-:W5:Y:S03]  /*1e650*/  LDCU UR4, c[0x0][0x39c] ;  /* 0x00007380ff0477ac */ /* 0x000f660008000800 */
[----:B0-----:R-:W-:Y:S01]  /*1e660*/  LEA.HI.X.SX32 R5, R13, R0, 0x1, P6 ;  /* 0x000000000d057211 */ /* 0x001fe200030f0eff */
[----:B------:R-:W-:Y:S01]  /*1e670*/  IMAD R13, R3, 0x2, R11 ;  /* 0x00000002030d7824 */ /* 0x000fe200078e020b */
[----:B---3--:R-:W-:Y:S01]  /*1e680*/  ISETP.LT.AND P3, PT, R15, UR5, !P0 ;  /* 0x000000050f007c0c */ /* 0x008fe2000c761270 */
[----:B------:R-:W0:Y:S01]  /*1e690*/  LDCU UR5, c[0x0][0x39c] ;  /* 0x00007380ff0577ac */ /* 0x000e220008000800 */
[----:B------:R-:W-:Y:S01]  /*1e6a0*/  PRMT R2, R63, 0x7632, R2 ;  /* 0x000076323f027816 */ /* 0x000fe20000000002 */
[----:B------:R-:W-:Y:S01]  /*1e6b0*/  IMAD R15, R3, 0x2, R13 ;  /* 0x00000002030f7824 */ /* 0x000fe200078e020d */
[----:B------:R-:W-:-:S03]  /*1e6c0*/  LEA R10, P6, R11, R166, 0x1 ;  /* 0x000000a60b0a7211 */ /* 0x000fc600078c08ff */
[----:B------:R-:W-:Y:S01]  /*1e6d0*/  IMAD R17, R3, 0x2, R15 ;  /* 0x0000000203117824 */ /* 0x000fe200078e020f */
[----:B------:R3:W-:Y:S01]  /*1e6e0*/  @P4 STG.E.U16 desc[UR24][R4.64], R2 ;  /* 0x0000000204004986 */ /* 0x0007e2000c101518 */
[----:B------:R-:W-:Y:S02]  /*1e6f0*/  LEA.HI.X.SX32 R11, R11, R0, 0x1, P6 ;  /* 0x000000000b0b7211 */ /* 0x000fe400030f0eff */
[----:B------:R-:W-:Y:S01]  /*1e700*/  LEA R6, P6, R13, R166, 0x1 ;  /* 0x000000a60d067211 */ /* 0x000fe200078c08ff */
[----:B-1----:R-:W-:Y:S01]  /*1e710*/  IMAD R9, R3, 0x2, R17 ;  /* 0x0000000203097824 */ /* 0x002fe200078e0211 */
[----:B----4-:R-:W-:Y:S01]  /*1e720*/  ISETP.LT.AND P4, PT, R12, UR6, !P0 ;  /* 0x000000060c007c0c */ /* 0x010fe2000c781270 */
[----:B------:R-:W2:Y:S01]  /*1e730*/  LDCU UR6, c[0x0][0x39c] ;  /* 0x00007380ff0677ac */ /* 0x000ea20008000800 */
[----:B------:R-:W-:Y:S01]  /*1e740*/  LEA.HI.X.SX32 R7, R13, R0, 0x1, P6 ;  /* 0x000000000d077211 */ /* 0x000fe200030f0eff */
[----:B------:R-:W-:Y:S01]  /*1e750*/  IMAD R13, R3, 0x2, R9 ;  /* 0x00000002030d7824 */ /* 0x000fe200078e0209 */
[----:B------:R-:W-:Y:S01]  /*1e760*/  @P2 STG.E.U16 desc[UR24][R10.64], R64 ;  /* 0x000000400a002986 */ /* 0x000fe2000c101518 */
[----:B---3--:R-:W-:-:S02]  /*1e770*/  PRMT R5, R64, 0x7632, R5 ;  /* 0x0000763240057816 */ /* 0x008fc40000000005 */
[----:B------:R-:W-:Y:S01]  /*1e780*/  IMAD R19, R3, 0x2, R13 ;  /* 0x0000000203137824 */ /* 0x000fe200078e020d */
[-C--:B------:R-:W-:Y:S02]  /*1e790*/  LEA R4, P2, R15, R166.reuse, 0x1 ;  /* 0x000000a60f047211 */ /* 0x080fe400078408ff */
[----:B------:R1:W-:Y:S01]  /*1e7a0*/  @P3 STG.E.U16 desc[UR24][R6.64], R5 ;  /* 0x0000000506003986 */ /* 0x0003e2000c101518 */
[-C--:B------:R-:W-:Y:S02]  /*1e7b0*/  LEA R2, P3, R17, R166.reuse, 0x1 ;  /* 0x000000a611027211 */ /* 0x080fe400078608ff */
[----:B------:R-:W-:-:S04]  /*1e7c0*/  LEA R8, P6, R9, R166, 0x1 ;  /* 0x000000a609087211 */ /* 0x000fc800078c08ff */
[-C--:B------:R-:W-:Y:S02]  /*1e7d0*/  LEA.HI.X.SX32 R9, R9, R0.reuse, 0x1, P6 ;  /* 0x0000000009097211 */ /* 0x080fe400030f0eff */
[----:B-1----:R-:W-:Y:S01]  /*1e7e0*/  LEA.HI.X.SX32 R5, R15, R0, 0x1, P2 ;  /* 0x000000000f057211 */ /* 0x002fe200010f0eff */
[----:B------:R-:W-:Y:S01]  /*1e7f0*/  IMAD R15, R3, 0x2, R19 ;  /* 0x00000002030f7824 */ /* 0x000fe200078e0213 */
[----:B------:R-:W-:Y:S02]  /*1e800*/  LEA R10, P2, R13, R166, 0x1 ;  /* 0x000000a60d0a7211 */ /* 0x000fe400078408ff */
[-C--:B------:R-:W-:Y:S02]  /*1e810*/  LEA.HI.X.SX32 R3, R17, R0.reuse, 0x1, P3 ;  /* 0x0000000011037211 */ /* 0x080fe400018f0eff */
[----:B-----5:R-:W-:Y:S02]  /*1e820*/  ISETP.LT.AND P3, PT, R18, UR4, !P0 ;  /* 0x0000000412007c0c */ /* 0x020fe4000c761270 */
[----:B------:R-:W-:-:S02]  /*1e830*/  LEA.HI.X.SX32 R11, R13, R0, 0x1, P2 ;  /* 0x000000000d0b7211 */ /* 0x000fc400010f0eff */
[C---:B------:R-:W-:Y:S02]  /*1e840*/  LEA R12, P6, R15.reuse, R166, 0x1 ;  /* 0x000000a60f0c7211 */ /* 0x040fe400078c08ff */
[----:B0-----:R-:W-:Y:S02]  /*1e850*/  ISETP.LT.AND P2, PT, R16, UR5, !P0 ;  /* 0x0000000510007c0c */ /* 0x001fe4000c741270 */
[----:B------:R-:W-:Y:S02]  /*1e860*/  LEA.HI.X.SX32 R13, R15, R0, 0x1, P6 ;  /* 0x000000000f0d7211 */ /* 0x000fe400030f0eff */
[----:B------:R-:W-:Y:S01]  /*1e870*/  LEA R166, P6, R19, R166, 0x1 ;  /* 0x000000a613a67211 */ /* 0x000fe200078c08ff */
[----:B------:R0:W-:Y:S01]  /*1e880*/  @P5 STG.E.U16 desc[UR24][R4.64], R65 ;  /* 0x0000004104005986 */ /* 0x0001e2000c101518 */
[----:B------:R-:W-:Y:S02]  /*1e890*/  PRMT R6, R65, 0x7632, R6 ;  /* 0x0000763241067816 */ /* 0x000fe40000000006 */
[----:B------:R-:W-:-:S02]  /*1e8a0*/  LEA.HI.X.SX32 R167, R19, R0, 0x1, P6 ;  /* 0x0000000013a77211 */ /* 0x000fc400030f0eff */
[----:B------:R-:W-:Y:S01]  /*1e8b0*/  PRMT R0, R67, 0x7632, R0 ;  /* 0x0000763243007816 */ /* 0x000fe20000000000 */
[----:B------:R1:W-:Y:S01]  /*1e8c0*/  @P4 STG.E.U16 desc[UR24][R2.64], R6 ;  /* 0x0000000602004986 */ /* 0x0003e2000c101518 */
[----:B0-----:R-:W-:-:S03]  /*1e8d0*/  PRMT R5, R66, 0x7632, R5 ;  /* 0x0000763242057816 */ /* 0x001fc60000000005 */
[----:B------:R1:W-:Y:S04]  /*1e8e0*/  @P3 STG.E.U16 desc[UR24][R8.64], R66 ;  /* 0x0000004208003986 */ /* 0x0003e8000c101518 */
[----:B------:R1:W-:Y:S01]  /*1e8f0*/  @P2 STG.E.U16 desc[UR24][R10.64], R5 ;  /* 0x000000050a002986 */ /* 0x0003e2000c101518 */
[----:B--2---:R-:W-:-:S13]  /*1e900*/  ISETP.LT.AND P0, PT, R14, UR6, !P0 ;  /* 0x000000060e007c0c */ /* 0x004fda000c701270 */
[----:B------:R1:W-:Y:S04]  /*1e910*/  @P0 STG.E.U16 desc[UR24][R166.64], R67 ;  /* 0x00000043a6000986 */ /* 0x0003e8000c101518 */
[----:B------:R1:W-:Y:S01]  /*1e920*/  @P1 STG.E.U16 desc[UR24][R12.64], R0 ;  /* 0x000000000c001986 */ /* 0x0003e2000c101518 */
[----:B------:R-:W-:Y:S06]  /*1e930*/  BAR.SYNC.DEFER_BLOCKING 0x0 ;  /* 0x0000000000007b1d */ /* 0x000fec0000010000 */
[----:B------:R-:W-:Y:S05]  /*1e940*/  BRA.U UP0, `(.L_x_13) ;  /* 0x0000000100a07547 */ /* 0x000fea000b800000 */
[----:B------:R-:W0:Y:S01]  /*1e950*/  S2UR UR5, SR_CgaCtaId ;  /* 0x00000000000579c3 */ /* 0x000e220000008800 */
[----:B------:R-:W-:Y:S01]  /*1e960*/  NOP ;  /* 0x0000000000007918 */ /* 0x000fe20000000000 */
[----:B------:R-:W-:Y:S01]  /*1e970*/  UMOV UR4, 0x50 ;  /* 0x0000005000047882 */ /* 0x000fe20000000000 */
[----:B-1----:R-:W-:Y:S02]  /*1e980*/  IMAD.U32 R0, RZ, RZ, UR7 ;  /* 0x00000007ff007e24 */ /* 0x002fe4000f8e00ff */
[----:B------:R-:W-:Y:S02]  /*1e990*/  IMAD.MOV.U32 R3, RZ, RZ, 0xff ;  /* 0x000000ffff037424 */ /* 0x000fe400078e00ff */
[----:B------:R-:W-:Y:S01]  /*1e9a0*/  IMAD.MOV.U32 R7, RZ, RZ, 0x1 ;  /* 0x00000001ff077424 */ /* 0x000fe200078e00ff */
[----:B------:R-:W-:-:S04]  /*1e9b0*/  LOP3.LUT R0, R0, 0xffff, RZ, 0xc0, !PT ;  /* 0x0000ffff00007812 */ /* 0x000fc800078ec0ff */
[----:B------:R-:W-:-:S05]  /*1e9c0*/  SHF.R.U32.HI R0, RZ, 0x5, R0 ;  /* 0x00000005ff007819 */ /* 0x000fca0000011600 */
[----:B------:R-:W-:Y:S01]  /*1e9d0*/  VIADD R2, R0, 0x10 ;  /* 0x0000001000027836 */ /* 0x000fe20000000000 */
[----:B------:R-:W-:Y:S01]  /*1e9e0*/  SHF.L.U32 R0, R3, R0, RZ ;  /* 0x0000000003007219 */ /* 0x000fe200000006ff */
[----:B0-----:R-:W-:-:S03]  /*1e9f0*/  ULEA UR6, UR5, UR4, 0x18 ;  /* 0x0000000405067291 */ /* 0x001fc6000f8ec0ff */
[----:B------:R-:W-:-:S04]  /*1ea00*/  SHF.L.U32 R3, R7, R2, RZ ;  /* 0x0000000207037219 */ /* 0x000fc800000006ff */
[----:B------:R-:W-:Y:S02]  /*1ea10*/  LOP3.LUT R0, R3, R0, RZ, 0xfc, !PT ;  /* 0x0000000003007212 */ /* 0x000fe400078efcff */
[----:B------:R-:W0:Y:S02]  /*1ea20*/  LDS R5, [UR6] ;  /* 0x00000006ff057984 */ /* 0x000e240008000800 */
[C---:B------:R-:W-:Y:S02]  /*1ea30*/  LOP3.LUT R2, R0.reuse, 0xffff, RZ, 0xc0, !PT ;  /* 0x0000ffff00027812 */ /* 0x040fe400078ec0ff */
[----:B0-----:R-:W-:-:S04]  /*1ea40*/  LOP3.LUT R3, R0, 0xffff, R5, 0x80, !PT ;  /* 0x0000ffff00037812 */ /* 0x001fc800078e8005 */
[----:B------:R-:W-:-:S13]  /*1ea50*/  ISETP.NE.AND P0, PT, R3, R2, PT ;  /* 0x000000020300720c */ /* 0x000fda0003f05270 */
[----:B------:R-:W-:Y:S05]  /*1ea60*/  @P0 BRA `(.L_x_14) ;  /* 0x0000000000500947 */ /* 0x000fea0003800000 */
[----:B------:R-:W-:Y:S02]  /*1ea70*/  SHF.R.U32.HI R5, RZ, 0x10, R5 ;  /* 0x00000010ff057819 */ /* 0x000fe40000011605 */
[----:B------:R-:W-:-:S04]  /*1ea80*/  SHF.R.U32.HI R2, RZ, 0x10, R0 ;  /* 0x00000010ff027819 */ /* 0x000fc80000011600 */
[----:B------:R-:W-:-:S04]  /*1ea90*/  LOP3.LUT R5, R5, R2, RZ, 0xc0, !PT ;  /* 0x0000000205057212 */ /* 0x000fc800078ec0ff */
[----:B------:R-:W-:-:S13]  /*1eaa0*/  ISETP.NE.AND P0, PT, R5, R2, PT ;  /* 0x000000020500720c */ /* 0x000fda0003f05270 */
[----:B------:R-:W-:Y:S05]  /*1eab0*/  @P0 BRA `(.L_x_15) ;  /* 0x0000000000300947 */ /* 0x000fea0003800000 */
[----:B------:R-:W-:Y:S01]  /*1eac0*/  R2UR UR4, R0 ;  /* 0x00000000000472ca */ /* 0x000fe200000e0000 */
[----:B------:R-:W-:Y:S01]  /*1ead0*/  VOTEU.ANY UR5, UPT, PT ;  /* 0x0000000000057886 */ /* 0x000fe200038e0100 */
[----:B------:R-:W0:Y:S01]  /*1eae0*/  S2R R0, SR_LANEID ;  /* 0x0000000000007919 */ /* 0x000e220000000000 */
[----:B------:R-:W-:-:S10]  /*1eaf0*/  UFLO.U32 UR5, UR5 ;  /* 0x00000005000572bd */ /* 0x000fd400080e0000 */
[----:B------:R-:W-:-:S06]  /*1eb00*/  ULOP3.LUT UR4, URZ, UR4, URZ, 0x33, !UPT ;  /* 0x00000004ff047292 */ /* 0x000fcc000f8e33ff */
[----:B------:R-:W-:-:S04]  /*1eb10*/  IMAD.U32 R2, RZ, RZ, UR4 ;  /* 0x00000004ff027e24 */ /* 0x000fc8000f8e00ff */
[----:B------:R-:W1:Y:S02]  /*1eb20*/  REDUX UR7, R2 ;  /* 0x00000000020773c4 */ /* 0x000e640000000000 */
[----:B------:R2:W-:Y:S01]  /*1eb30*/  UTCATOMSWS.AND URZ, UR4 ;  /* 0x0000000400ff79e3 */ /* 0x0005e20008000000 */
[----:B0-----:R-:W-:Y:S01]  /*1eb40*/  ISETP.EQ.U32.AND P0, PT, R0, UR5, PT ;  /* 0x0000000500007c0c */ /* 0x001fe2000bf02070 */
[----:B-1----:R-:W-:-:S12]  /*1eb50*/  IMAD.U32 R0, RZ, RZ, UR7 ;  /* 0x00000007ff007e24 */ /* 0x002fd8000f8e00ff */
[----:B------:R2:W-:Y:S01]  /*1eb60*/  @P0 ATOMS.AND RZ, [UR6], R0 ;  /* 0x00000000ffff098c */ /* 0x0005e2000a800006 */
[----:B------:R-:W-:Y:S05]  /*1eb70*/  BRA `(.L_x_13) ;  /* 0x0000000000147947 */ /* 0x000fea0003800000 */
.L_x_15:
[----:B------:R-:W-:-:S07]  /*1eb80*/  MOV R2, 0x1eba0 ;  /* 0x0001eba000027802 */ /* 0x000fce0000000f00 */
[----:B------:R-:W-:Y:S05]  /*1eb90*/  CALL.REL.NOINC `($__internal_0_$__cuda_sm10x_tcgen05_guardrail_trap_col_being_dealloced_not_returned_by_alloc) ;  /* 0x00000000002c7944 */ /* 0x000fea0003c00000 */
[----:B------:R-:W-:Y:S05]  /*1eba0*/  BRA `(.L_x_13) ;  /* 0x0000000000087947 */ /* 0x000fea0003800000 */
.L_x_14:
[----:B------:R-:W-:-:S07]  /*1ebb0*/  MOV R2, 0x1ebd0 ;  /* 0x0001ebd000027802 */ /* 0x000fce0000000f00 */
[----:B------:R-:W-:Y:S05]  /*1ebc0*/  CALL.REL.NOINC `($__internal_2_$__cuda_sm10x_tcgen05_guardrail_trap_unallocated_columns_being_dealloced) ;  /* 0x0000000000387944 */ /* 0x000fea0003c00000 */
.L_x_13:
[----:B------:R-:W-:Y:S01]  /*1ebd0*/  NOP ;  /* 0x0000000000007918 */ /* 0x000fe20000000000 */
[----:B--2---:R-:W-:Y:S05]  /*1ebe0*/  EXIT ;  /* 0x000000000000794d */ /* 0x004fea0003800000 */
.L_x_8:
[----:B------:R-:W0:Y:S02]  /*1ebf0*/  SYNCS.PHASECHK.TRANS64.TRYWAIT P4, [UR8], R96 ;  /* 0x00000060ff0075a7 */ /* 0x000e240008081108 */
[----:B0-----:R-:W-:Y:S05]  /*1ec00*/  @!P4 BRA `(.L_x_8) ;  /* 0xfffffffc00f8c947 */ /* 0x001fea000383ffff */
[----:B------:R-:W-:Y:S05]  /*1ec10*/  BRA `(.L_x_16) ;  /* 0xffffff5400f47947 */ /* 0x000fea000383ffff */
.L_x_12:
[----:B------:R-:W0:Y:S02]  /*1ec20*/  SYNCS.PHASECHK.TRANS64.TRYWAIT P6, [UR8], R4 ;  /* 0x00000004ff0075a7 */ /* 0x000e2400080c1108 */
[----:B0-----:R-:W-:Y:S05]  /*1ec30*/  @!P6 BRA `(.L_x_12) ;  /* 0xfffffffc00f8e947 */ /* 0x001fea000383ffff */
[----:B------:R-:W-:Y:S05]  /*1ec40*/  BRA `(.L_x_11) ;  /* 0xffffffb800e07947 */ /* 0x000fea000383ffff */
        .weak           $__internal_0_$__cuda_sm10x_tcgen05_guardrail_trap_col_being_dealloced_not_returned_by_alloc
        .type           $__internal_0_$__cuda_sm10x_tcgen05_guardrail_trap_col_being_dealloced_not_returned_by_alloc,@function
        .size           $__internal_0_$__cuda_sm10x_tcgen05_guardrail_trap_col_being_dealloced_not_returned_by_alloc,($__internal_1_$__cuda_sm10x_tcgen05_guardrail_trap_phase_invalid_during_alloc - $__internal_0_$__cuda_sm10x_tcgen05_guardrail_trap_col_being_dealloced_not_returned_by_alloc)
$__internal_0_$__cuda_sm10x_tcgen05_guardrail_trap_col_being_dealloced_not_returned_by_alloc:
[----:B------:R-:W-:Y:S05]  /*1ec50*/  BPT.TRAP 0x1 ;  /* 0x000000040000795c */ /* 0x000fea0000300000 */
[----:B------:R-:W-:-:S04]  /*1ec60*/  IMAD.MOV.U32 R3, RZ, RZ, 0x0 ;  /* 0x00000000ff037424 */ /* 0x000fc800078e00ff */
[----:B------:R-:W-:Y:S05]  /*1ec70*/  RET.REL.NODEC R2 `(matmul_kernel) ;  /* 0xfffffe1002e07950 */ /* 0x000fea0003c3ffff */
        .weak           $__internal_1_$__cuda_sm10x_tcgen05_guardrail_trap_phase_invalid_during_alloc
        .type           $__internal_1_$__cuda_sm10x_tcgen05_guardrail_trap_phase_invalid_during_alloc,@function
        .size           $__internal_1_$__cuda_sm10x_tcgen05_guardrail_trap_phase_invalid_during_alloc,($__internal_2_$__cuda_sm10x_tcgen05_guardrail_trap_unallocated_columns_being_dealloced - $__internal_1_$__cuda_sm10x_tcgen05_guardrail_trap_phase_invalid_during_alloc)
$__internal_1_$__cuda_sm10x_tcgen05_guardrail_trap_phase_invalid_during_alloc:
[----:B------:R-:W-:Y:S05]  /*1ec80*/  BPT.TRAP 0x1 ;  /* 0x000000040000795c */ /* 0x000fea0000300000 */
[----:B------:R-:W-:-:S04]  /*1ec90*/  IMAD.MOV.U32 R3, RZ, RZ, 0x0 ;  /* 0x00000000ff037424 */ /* 0x000fc800078e00ff */
[----:B------:R-:W-:Y:S05]  /*1eca0*/  RET.REL.NODEC R2 `(matmul_kernel) ;  /* 0xfffffe1002d47950 */ /* 0x000fea0003c3ffff */
        .weak           $__internal_2_$__cuda_sm10x_tcgen05_guardrail_trap_unallocated_columns_being_dealloced
        .type           $__internal_2_$__cuda_sm10x_tcgen05_guardrail_trap_unallocated_columns_being_dealloced,@function
        .size           $__internal_2_$__cuda_sm10x_tcgen05_guardrail_trap_unallocated_columns_being_dealloced,(.L_x_20 - $__internal_2_$__cuda_sm10x_tcgen05_guardrail_trap_unallocated_columns_being_dealloced)
$__internal_2_$__cuda_sm10x_tcgen05_guardrail_trap_unallocated_columns_being_dealloced:
[----:B------:R-:W-:Y:S05]  /*1ecb0*/  BPT.TRAP 0x1 ;  /* 0x000000040000795c */ /* 0x000fea0000300000 */
[----:B------:R-:W-:-:S04]  /*1ecc0*/  IMAD.MOV.U32 R3, RZ, RZ, 0x0 ;  /* 0x00000000ff037424 */ /* 0x000fc800078e00ff */
[----:B------:R-:W-:Y:S05]  /*1ecd0*/  RET.REL.NODEC R2 `(matmul_kernel) ;  /* 0xfffffe1002c87950 */ /* 0x000fea0003c3ffff */
.L_x_17:
[----:B------:R-:W-:-:S00]  /*1ece0*/  BRA `(.L_x_17) ;  /* 0xfffffffc00fc7947 */ /* 0x000fc0000383ffff */
[----:B------:R-:W-:-:S00]  /*1ecf0*/  NOP ;  /* 0x0000000000007918 */ /* 0x000fc00000000000 */
        /* <DEDUP_REMOVED lines=8> */
.L_x_20:


//--------------------- .nv.shared.matmul_kernel  --------------------------
	.section	.nv.shared.matmul_kernel,"aw",@nobits
	.sectionflags	@""
	.align	16
	.zero		1024


//--------------------- .nv.shared.reserved.0     --------------------------
	.section	.nv.shared.reserved.0,"aw",@nobits
	.align	8
	.weak		__nv_reservedSMEM_offset_0_alias
	.size		__nv_reservedSMEM_offset_0_alias, 0, 64
	.other		__nv_reservedSMEM_offset_0_alias,@"STO_CUDA_RESERVED_SHARED STV_DEFAULT"
__nv_reservedSMEM_offset_0_alias:
	.zero		0
.nv.shared.reserved.0:
	.zero		64
	.weak		__nv_reservedSMEM_allocation_phase
	.type		__nv_reservedSMEM_allocation_phase,@object
	.size		__nv_reservedSMEM_allocation_phase,(.L_0 - __nv_reservedSMEM_allocation_phase)
__nv_reservedSMEM_allocation_phase:
	.zero		1
.L_0:
	.zero		7
	.weak		__nv_reservedSMEM_devtool_atexit_pc
	.type		__nv_reservedSMEM_devtool_atexit_pc,@object
	.size		__nv_reservedSMEM_devtool_atexit_pc,(__nv_reservedSMEM_allocation_mask - __nv_reservedSMEM_devtool_atexit_pc)
__nv_reservedSMEM_devtool_atexit_pc:
	.zero		8
	.weak		__nv_reservedSMEM_allocation_mask
	.type		__nv_reservedSMEM_allocation_mask,@object
	.size		__nv_reservedSMEM_allocation_mask,(.L_2 - __nv_reservedSMEM_allocation_mask)
__nv_reservedSMEM_allocation_mask:
	.zero		4
.L_2:


//--------------------- .nv.constant0.matmul_kernel --------------------------
	.section	.nv.constant0.matmul_kernel,"a",@progbits
	.sectionflags	@""
	.align	4
.nv.constant0.matmul_kernel:
	.zero		976


//--------------------- SYMBOLS --------------------------

	.type		.nv.reservedSmem.offset0,@object
	.size		.nv.reservedSmem.offset0,0x4
	.type		.nv.reservedSmem.cap,@object
	.size		.nv.reservedSmem.cap,0x4
